// auto-generated by cutlass_sweep.gemm — config: {"arch": "sm_100", "cluster_m": 2, "cluster_n": 2, "dtype": "mxfp8_e5m2", "dtype_b": "mxfp8_e5m2", "layout": "nt", "stages": 0, "tile_k": 256, "tile_m": 128, "tile_n": 128}
#include "cutlass/cutlass.h"
#include "cutlass/gemm/collective/collective_builder.hpp"
#include "cutlass/gemm/device/gemm_universal_adapter.h"
#include "cutlass/gemm/kernel/gemm_universal.hpp"
#include "cutlass/epilogue/collective/collective_builder.hpp"

using ElemA = cutlass::mx_float8_t<cutlass::float_e5m2_t>;
using ElemB = cutlass::mx_float8_t<cutlass::float_e5m2_t>;
using ElemCD = cutlass::bfloat16_t;
using Acc  = float;
using TileShape    = cute::Shape<cute::_128, cute::_128, cute::_256>;
using ClusterShape = cute::Shape<cute::_2, cute::_2, cute::_1>;

using CollectiveEpilogue = typename cutlass::epilogue::collective::CollectiveBuilder<
    cutlass::arch::Sm100, cutlass::arch::OpClassTensorOp,
    TileShape, ClusterShape,
    cutlass::epilogue::collective::EpilogueTileAuto,
    Acc, Acc,
    ElemCD, cutlass::layout::RowMajor, 128 / cutlass::sizeof_bits<ElemCD>::value,
    ElemCD, cutlass::layout::RowMajor, 128 / cutlass::sizeof_bits<ElemCD>::value,
    cutlass::epilogue::collective::EpilogueScheduleAuto
  >::CollectiveOp;

using CollectiveMainloop = typename cutlass::gemm::collective::CollectiveBuilder<
    cutlass::arch::Sm100, cutlass::arch::OpClassBlockScaledTensorOp,
    ElemA, cutlass::layout::RowMajor, 32,
    ElemB, cutlass::layout::ColumnMajor, 32,
    Acc,
    TileShape, ClusterShape,
    cutlass::gemm::collective::StageCountAutoCarveout<static_cast<int>(sizeof(typename CollectiveEpilogue::SharedStorage))>,
    cutlass::gemm::collective::KernelScheduleAuto
  >::CollectiveOp;

using GemmKernel = cutlass::gemm::kernel::GemmUniversal<
    cute::Shape<int,int,int,int>,
    CollectiveMainloop,
    CollectiveEpilogue
>;
using Gemm = cutlass::gemm::device::GemmUniversalAdapter<GemmKernel>;

// Force the device kernel symbol into the cubin without needing a host main.
auto* _anchor = &cutlass::device_kernel<GemmKernel>;


// ===== COMPILED SASS (sm_100a) =====

	.target	sm_100a

	.elftype	@"ET_EXEC"


//--------------------- .note.nv.tkinfo           --------------------------
	.section	.note.nv.tkinfo,"",@"SHT_NOTE"
	.sectionflags	@"SHF_NOTE_NV_TKINFO"
	.tkinfo
        /*0018*/ 	.word	0x00000002
        /*0030*/ 	.string	""
        /*0030*/ 	.string	"ptxas"
        /*0030*/ 	.string	"Cuda compilation tools, release 13.0, V13.0.88"
        /*0030*/ 	.string	"Build cuda_13.0.r13.0/compiler.36424714_0"
        /*0030*/ 	.string	"-arch sm_100a -m 64 "



//--------------------- .note.nv.cuinfo           --------------------------
	.section	.note.nv.cuinfo,"",@"SHT_NOTE"
	.sectionflags	@"SHF_NOTE_NV_CUINFO"
        /*0018*/ 	.short	0x0002
        /*001a*/ 	.short	0x0064
        /*001c*/ 	.short	0x0082
	.zero		2


//--------------------- .nv.info                  --------------------------
	.section	.nv.info,"",@"SHT_CUDA_INFO"
	.align	4


	//----- nvinfo : EIATTR_REGCOUNT
	.align		4
        /*0000*/ 	.byte	0x04, 0x2f
        /*0002*/ 	.short	(.L_19 - .L_18)
	.align		4
.L_18:
        /*0004*/ 	.word	index@(_ZN7cutlass13device_kernelINS_4gemm6kernel13GemmUniversalIN4cute5tupleIJiiiiEEENS1_10collective13CollectiveMmaINS1_46MainloopSm100TmaUmmaWarpSpecializedBlockScaledILi3ELi2ELi2ENS5_IJNS4_1CILi2EEESB_NSA_ILi1EEEEEEEENS5_IJNSA_ILi128EEESF_NSA_ILi256EEEEEENS5_IJNS_12float_e5m2_tENS_13float_ue8m0_tEEEENS5_IJNS5_IJlSC_lEEENS4_6LayoutINS5_IJNS5_IJNS5_IJNSA_ILi32EEENSA_ILi4EEEEEEiEEESQ_NS5_IJSC_iEEEEEENS5_IJNS5_IJNS5_IJNSA_ILi16EEESO_EEEiEEENS5_IJNS5_IJNSA_ILi0EEESC_EEENSA_ILi512EEEEEENS5_IJSW_iEEEEEEEEEEESK_S13_NS4_8TiledMMAINS4_8MMA_AtomIJNS4_21SM100_MMA_MXF8F6F4_SSISI_SI_fSJ_Li128ELi128ELNS4_4UMMA5MajorE0ELS18_0ELNS17_7ScaleInE0ELS19_0EEEEEENSM_INS5_IJSC_SC_SC_EEENS5_IJSW_SW_SW_EEEEENS5_IJNS4_10UnderscoreES1F_S1F_EEEEENS5_IJNS4_23SM90_TMA_LOAD_MULTICASTES1I_EEENS5_IJNS4_14ComposedLayoutINS4_7SwizzleILi3ELi4ELi3EEENS4_18smem_ptr_flag_bitsILi8EEENSM_INS5_IJNSA_ILi8EEESF_EEENS5_IJSF_SC_EEEEEEENSM_INS5_IJNS5_IJNS5_IJSP_SC_EEENS5_IJSN_SC_EEEEEESC_NS5_IJSO_SB_EEEEEENS5_IJNS5_IJNS5_IJSU_SY_EEESX_EEESW_NS5_IJSC_SY_EEEEEEEEEEEvNS4_8identityES1J_S24_vS25_EENS_8epilogue10collective18CollectiveEpilogueINS27_23Sm100TmaWarpSpecializedILi4ELi2ELi16ELb1ELb0EEEJNS5_IJNSA_ILi64EEESF_SG_EEENS5_IJNSM_IS2C_SC_EENSM_INS5_IJST_SB_EEENS5_IJSC_S2C_EEEEEEEENS_10bfloat16_tESL_S2J_SL_NS27_6fusion15FusionCallbacksIS2B_NS2K_17LinearCombinationIS2J_fS2J_fLNS_15FloatRoundStyleE2EEES2D_S2I_JEEENS4_5SM1004TMEM4LOAD26SM100_TMEM_LOAD_32dp32b16xENS4_13SM90_TMA_LOADENS1K_INS1L_ILi1ELi4ELi3EEENS1N_ILi16EEENSM_INS5_IJS1P_ST_EEENS5_IJST_SC_EEEEEEENS4_39AutoVectorizingCopyWithAssumedAlignmentILi128EEENS4_14SM90_TMA_STOREES30_S32_S32_EEEvvEEEEvNT_6ParamsE)
        /*0008*/ 	.word	0x0000007e


	//----- nvinfo : EIATTR_FRAME_SIZE
	.align		4
.L_19:
        /*000c*/ 	.byte	0x04, 0x11
        /*000e*/ 	.short	(.L_21 - .L_20)
	.align		4
.L_20:
        /*0010*/ 	.word	index@($__internal_2_$__cuda_sm10x_tcgen05_guardrail_trap_unallocated_columns_being_dealloced)
        /*0014*/ 	.word	0x00000000


	//----- nvinfo : EIATTR_FRAME_SIZE
	.align		4
.L_21:
        /*0018*/ 	.byte	0x04, 0x11
        /*001a*/ 	.short	(.L_23 - .L_22)
	.align		4
.L_22:
        /*001c*/ 	.word	index@($__internal_1_$__cuda_sm10x_tcgen05_guardrail_trap_phase_invalid_during_alloc)
        /*0020*/ 	.word	0x00000000


	//----- nvinfo : EIATTR_FRAME_SIZE
	.align		4
.L_23:
        /*0024*/ 	.byte	0x04, 0x11
        /*0026*/ 	.short	(.L_25 - .L_24)
	.align		4
.L_24:
        /*0028*/ 	.word	index@($__internal_0_$__cuda_sm10x_tcgen05_guardrail_trap_col_being_dealloced_not_returned_by_alloc)
        /*002c*/ 	.word	0x00000000


	//----- nvinfo : EIATTR_FRAME_SIZE
	.align		4
.L_25:
        /*0030*/ 	.byte	0x04, 0x11
        /*0032*/ 	.short	(.L_27 - .L_26)
	.align		4
.L_26:
        /*0034*/ 	.word	index@(_ZN7cutlass13device_kernelINS_4gemm6kernel13GemmUniversalIN4cute5tupleIJiiiiEEENS1_10collective13CollectiveMmaINS1_46MainloopSm100TmaUmmaWarpSpecializedBlockScaledILi3ELi2ELi2ENS5_IJNS4_1CILi2EEESB_NSA_ILi1EEEEEEEENS5_IJNSA_ILi128EEESF_NSA_ILi256EEEEEENS5_IJNS_12float_e5m2_tENS_13float_ue8m0_tEEEENS5_IJNS5_IJlSC_lEEENS4_6LayoutINS5_IJNS5_IJNS5_IJNSA_ILi32EEENSA_ILi4EEEEEEiEEESQ_NS5_IJSC_iEEEEEENS5_IJNS5_IJNS5_IJNSA_ILi16EEESO_EEEiEEENS5_IJNS5_IJNSA_ILi0EEESC_EEENSA_ILi512EEEEEENS5_IJSW_iEEEEEEEEEEESK_S13_NS4_8TiledMMAINS4_8MMA_AtomIJNS4_21SM100_MMA_MXF8F6F4_SSISI_SI_fSJ_Li128ELi128ELNS4_4UMMA5MajorE0ELS18_0ELNS17_7ScaleInE0ELS19_0EEEEEENSM_INS5_IJSC_SC_SC_EEENS5_IJSW_SW_SW_EEEEENS5_IJNS4_10UnderscoreES1F_S1F_EEEEENS5_IJNS4_23SM90_TMA_LOAD_MULTICASTES1I_EEENS5_IJNS4_14ComposedLayoutINS4_7SwizzleILi3ELi4ELi3EEENS4_18smem_ptr_flag_bitsILi8EEENSM_INS5_IJNSA_ILi8EEESF_EEENS5_IJSF_SC_EEEEEEENSM_INS5_IJNS5_IJNS5_IJSP_SC_EEENS5_IJSN_SC_EEEEEESC_NS5_IJSO_SB_EEEEEENS5_IJNS5_IJNS5_IJSU_SY_EEESX_EEESW_NS5_IJSC_SY_EEEEEEEEEEEvNS4_8identityES1J_S24_vS25_EENS_8epilogue10collective18CollectiveEpilogueINS27_23Sm100TmaWarpSpecializedILi4ELi2ELi16ELb1ELb0EEEJNS5_IJNSA_ILi64EEESF_SG_EEENS5_IJNSM_IS2C_SC_EENSM_INS5_IJST_SB_EEENS5_IJSC_S2C_EEEEEEEENS_10bfloat16_tESL_S2J_SL_NS27_6fusion15FusionCallbacksIS2B_NS2K_17LinearCombinationIS2J_fS2J_fLNS_15FloatRoundStyleE2EEES2D_S2I_JEEENS4_5SM1004TMEM4LOAD26SM100_TMEM_LOAD_32dp32b16xENS4_13SM90_TMA_LOADENS1K_INS1L_ILi1ELi4ELi3EEENS1N_ILi16EEENSM_INS5_IJS1P_ST_EEENS5_IJST_SC_EEEEEEENS4_39AutoVectorizingCopyWithAssumedAlignmentILi128EEENS4_14SM90_TMA_STOREES30_S32_S32_EEEvvEEEEvNT_6ParamsE)
        /*0038*/ 	.word	0x00000000


	//----- nvinfo : EIATTR_MIN_STACK_SIZE
	.align		4
.L_27:
        /*003c*/ 	.byte	0x04, 0x12
        /*003e*/ 	.short	(.L_29 - .L_28)
	.align		4
.L_28:
        /*0040*/ 	.word	index@(_ZN7cutlass13device_kernelINS_4gemm6kernel13GemmUniversalIN4cute5tupleIJiiiiEEENS1_10collective13CollectiveMmaINS1_46MainloopSm100TmaUmmaWarpSpecializedBlockScaledILi3ELi2ELi2ENS5_IJNS4_1CILi2EEESB_NSA_ILi1EEEEEEEENS5_IJNSA_ILi128EEESF_NSA_ILi256EEEEEENS5_IJNS_12float_e5m2_tENS_13float_ue8m0_tEEEENS5_IJNS5_IJlSC_lEEENS4_6LayoutINS5_IJNS5_IJNS5_IJNSA_ILi32EEENSA_ILi4EEEEEEiEEESQ_NS5_IJSC_iEEEEEENS5_IJNS5_IJNS5_IJNSA_ILi16EEESO_EEEiEEENS5_IJNS5_IJNSA_ILi0EEESC_EEENSA_ILi512EEEEEENS5_IJSW_iEEEEEEEEEEESK_S13_NS4_8TiledMMAINS4_8MMA_AtomIJNS4_21SM100_MMA_MXF8F6F4_SSISI_SI_fSJ_Li128ELi128ELNS4_4UMMA5MajorE0ELS18_0ELNS17_7ScaleInE0ELS19_0EEEEEENSM_INS5_IJSC_SC_SC_EEENS5_IJSW_SW_SW_EEEEENS5_IJNS4_10UnderscoreES1F_S1F_EEEEENS5_IJNS4_23SM90_TMA_LOAD_MULTICASTES1I_EEENS5_IJNS4_14ComposedLayoutINS4_7SwizzleILi3ELi4ELi3EEENS4_18smem_ptr_flag_bitsILi8EEENSM_INS5_IJNSA_ILi8EEESF_EEENS5_IJSF_SC_EEEEEEENSM_INS5_IJNS5_IJNS5_IJSP_SC_EEENS5_IJSN_SC_EEEEEESC_NS5_IJSO_SB_EEEEEENS5_IJNS5_IJNS5_IJSU_SY_EEESX_EEESW_NS5_IJSC_SY_EEEEEEEEEEEvNS4_8identityES1J_S24_vS25_EENS_8epilogue10collective18CollectiveEpilogueINS27_23Sm100TmaWarpSpecializedILi4ELi2ELi16ELb1ELb0EEEJNS5_IJNSA_ILi64EEESF_SG_EEENS5_IJNSM_IS2C_SC_EENSM_INS5_IJST_SB_EEENS5_IJSC_S2C_EEEEEEEENS_10bfloat16_tESL_S2J_SL_NS27_6fusion15FusionCallbacksIS2B_NS2K_17LinearCombinationIS2J_fS2J_fLNS_15FloatRoundStyleE2EEES2D_S2I_JEEENS4_5SM1004TMEM4LOAD26SM100_TMEM_LOAD_32dp32b16xENS4_13SM90_TMA_LOADENS1K_INS1L_ILi1ELi4ELi3EEENS1N_ILi16EEENSM_INS5_IJS1P_ST_EEENS5_IJST_SC_EEEEEEENS4_39AutoVectorizingCopyWithAssumedAlignmentILi128EEENS4_14SM90_TMA_STOREES30_S32_S32_EEEvvEEEEvNT_6ParamsE)
        /*0044*/ 	.word	0x00000000
.L_29:


//--------------------- .nv.compat                --------------------------
	.section	.nv.compat,"",@"SHT_CUDA_COMPAT_INFO"
	.align	4
        /*0000*/ 	.byte	0x02, 0x09, 0x01, 0x00, 0x02, 0x02, 0x02, 0x00, 0x02, 0x05, 0x05, 0x00, 0x03, 0x07, 0x01, 0x01
        /*0010*/ 	.byte	0x02, 0x03, 0x01, 0x00, 0x02, 0x06, 0x01, 0x00, 0x04, 0x0b, 0x08, 0x00, 0x09, 0x00, 0x00, 0x00
        /*0020*/ 	.byte	0x00, 0x00, 0x00, 0x00


//--------------------- .nv.info._ZN7cutlass13device_kernelINS_4gemm6kernel13GemmUniversalIN4cute5tupleIJiiiiEEENS1_10collective13CollectiveMmaINS1_46MainloopSm100TmaUmmaWarpSpecializedBlockScaledILi3ELi2ELi2ENS5_IJNS4_1CILi2EEESB_NSA_ILi1EEEEEEEENS5_IJNSA_ILi128EEESF_NSA_ILi256EEEEEENS5_IJNS_12float_e5m2_tENS_13float_ue8m0_tEEEENS5_IJNS5_IJlSC_lEEENS4_6LayoutINS5_IJNS5_IJNS5_IJNSA_ILi32EEENSA_ILi4EEEEEEiEEESQ_NS5_IJSC_iEEEEEENS5_IJNS5_IJNS5_IJNSA_ILi16EEESO_EEEiEEENS5_IJNS5_IJNSA_ILi0EEESC_EEENSA_ILi512EEEEEENS5_IJSW_iEEEEEEEEEEESK_S13_NS4_8TiledMMAINS4_8MMA_AtomIJNS4_21SM100_MMA_MXF8F6F4_SSISI_SI_fSJ_Li128ELi128ELNS4_4UMMA5MajorE0ELS18_0ELNS17_7ScaleInE0ELS19_0EEEEEENSM_INS5_IJSC_SC_SC_EEENS5_IJSW_SW_SW_EEEEENS5_IJNS4_10UnderscoreES1F_S1F_EEEEENS5_IJNS4_23SM90_TMA_LOAD_MULTICASTES1I_EEENS5_IJNS4_14ComposedLayoutINS4_7SwizzleILi3ELi4ELi3EEENS4_18smem_ptr_flag_bitsILi8EEENSM_INS5_IJNSA_ILi8EEESF_EEENS5_IJSF_SC_EEEEEEENSM_INS5_IJNS5_IJNS5_IJSP_SC_EEENS5_IJSN_SC_EEEEEESC_NS5_IJSO_SB_EEEEEENS5_IJNS5_IJNS5_IJSU_SY_EEESX_EEESW_NS5_IJSC_SY_EEEEEEEEEEEvNS4_8identityES1J_S24_vS25_EENS_8epilogue10collective18CollectiveEpilogueINS27_23Sm100TmaWarpSpecializedILi4ELi2ELi16ELb1ELb0EEEJNS5_IJNSA_ILi64EEESF_SG_EEENS5_IJNSM_IS2C_SC_EENSM_INS5_IJST_SB_EEENS5_IJSC_S2C_EEEEEEEENS_10bfloat16_tESL_S2J_SL_NS27_6fusion15FusionCallbacksIS2B_NS2K_17LinearCombinationIS2J_fS2J_fLNS_15FloatRoundStyleE2EEES2D_S2I_JEEENS4_5SM1004TMEM4LOAD26SM100_TMEM_LOAD_32dp32b16xENS4_13SM90_TMA_LOADENS1K_INS1L_ILi1ELi4ELi3EEENS1N_ILi16EEENSM_INS5_IJS1P_ST_EEENS5_IJST_SC_EEEEEEENS4_39AutoVectorizingCopyWithAssumedAlignmentILi128EEENS4_14SM90_TMA_STOREES30_S32_S32_EEEvvEEEEvNT_6ParamsE --------------------------
	.section	.nv.info._ZN7cutlass13device_kernelINS_4gemm6kernel13GemmUniversalIN4cute5tupleIJiiiiEEENS1_10collective13CollectiveMmaINS1_46MainloopSm100TmaUmmaWarpSpecializedBlockScaledILi3ELi2ELi2ENS5_IJNS4_1CILi2EEESB_NSA_ILi1EEEEEEEENS5_IJNSA_ILi128EEESF_NSA_ILi256EEEEEENS5_IJNS_12float_e5m2_tENS_13float_ue8m0_tEEEENS5_IJNS5_IJlSC_lEEENS4_6LayoutINS5_IJNS5_IJNS5_IJNSA_ILi32EEENSA_ILi4EEEEEEiEEESQ_NS5_IJSC_iEEEEEENS5_IJNS5_IJNS5_IJNSA_ILi16EEESO_EEEiEEENS5_IJNS5_IJNSA_ILi0EEESC_EEENSA_ILi512EEEEEENS5_IJSW_iEEEEEEEEEEESK_S13_NS4_8TiledMMAINS4_8MMA_AtomIJNS4_21SM100_MMA_MXF8F6F4_SSISI_SI_fSJ_Li128ELi128ELNS4_4UMMA5MajorE0ELS18_0ELNS17_7ScaleInE0ELS19_0EEEEEENSM_INS5_IJSC_SC_SC_EEENS5_IJSW_SW_SW_EEEEENS5_IJNS4_10UnderscoreES1F_S1F_EEEEENS5_IJNS4_23SM90_TMA_LOAD_MULTICASTES1I_EEENS5_IJNS4_14ComposedLayoutINS4_7SwizzleILi3ELi4ELi3EEENS4_18smem_ptr_flag_bitsILi8EEENSM_INS5_IJNSA_ILi8EEESF_EEENS5_IJSF_SC_EEEEEEENSM_INS5_IJNS5_IJNS5_IJSP_SC_EEENS5_IJSN_SC_EEEEEESC_NS5_IJSO_SB_EEEEEENS5_IJNS5_IJNS5_IJSU_SY_EEESX_EEESW_NS5_IJSC_SY_EEEEEEEEEEEvNS4_8identityES1J_S24_vS25_EENS_8epilogue10collective18CollectiveEpilogueINS27_23Sm100TmaWarpSpecializedILi4ELi2ELi16ELb1ELb0EEEJNS5_IJNSA_ILi64EEESF_SG_EEENS5_IJNSM_IS2C_SC_EENSM_INS5_IJST_SB_EEENS5_IJSC_S2C_EEEEEEEENS_10bfloat16_tESL_S2J_SL_NS27_6fusion15FusionCallbacksIS2B_NS2K_17LinearCombinationIS2J_fS2J_fLNS_15FloatRoundStyleE2EEES2D_S2I_JEEENS4_5SM1004TMEM4LOAD26SM100_TMEM_LOAD_32dp32b16xENS4_13SM90_TMA_LOADENS1K_INS1L_ILi1ELi4ELi3EEENS1N_ILi16EEENSM_INS5_IJS1P_ST_EEENS5_IJST_SC_EEEEEEENS4_39AutoVectorizingCopyWithAssumedAlignmentILi128EEENS4_14SM90_TMA_STOREES30_S32_S32_EEEvvEEEEvNT_6ParamsE,"",@"SHT_CUDA_INFO"
	.sectionflags	@""
	.align	4


	//----- nvinfo : EIATTR_CUDA_API_VERSION
	.align		4
        /*0000*/ 	.byte	0x04, 0x37
        /*0002*/ 	.short	(.L_31 - .L_30)
.L_30:
        /*0004*/ 	.word	0x00000082


	//----- nvinfo : EIATTR_KPARAM_INFO
	.align		4
.L_31:
        /*0008*/ 	.byte	0x04, 0x17
        /*000a*/ 	.short	(.L_33 - .L_32)
.L_32:
        /*000c*/ 	.word	0x00000000
        /*0010*/ 	.short	0x0000
        /*0012*/ 	.short	0x0000
        /*0014*/ 	.byte	0x00, 0xf0, 0x01, 0x30


	//----- nvinfo : EIATTR_AT_ENTRY_FRAGMENTS
	.align		4
.L_33:
        /*0018*/ 	.byte	0x04, 0x4f
        /*001a*/ 	.short	(.L_35 - .L_34)


	//   ....[0]....
.L_34:
        /*001c*/ 	.word	0x00000006


	//----- nvinfo : EIATTR_RESERVED_SMEM_USED
	.align		4
.L_35:
        /*0020*/ 	.byte	0x01, 0x41
	.zero		2


	//----- nvinfo : EIATTR_SPARSE_MMA_MASK
	.align		4
        /*0024*/ 	.byte	0x03, 0x50
        /*0026*/ 	.short	0x0000


	//----- nvinfo : EIATTR_TCGEN05_1CTA_USED
	.align		4
        /*0028*/ 	.byte	0x01, 0x51
	.zero		2


	//----- nvinfo : EIATTR_MAXREG_COUNT
	.align		4
        /*002c*/ 	.byte	0x03, 0x1b
        /*002e*/ 	.short	0x00ff


	//----- nvinfo : EIATTR_NUM_BARRIERS
	.align		4
        /*0030*/ 	.byte	0x02, 0x4c
        /*0032*/ 	.byte	0x07
	.zero		1


	//----- nvinfo : EIATTR_EXTERNS
	.align		4
        /*0034*/ 	.byte	0x04, 0x0f
        /*0036*/ 	.short	(.L_37 - .L_36)


	//   ....[0]....
	.align		4
.L_36:
        /*0038*/ 	.word	index@(__assertfail)


	//----- nvinfo : EIATTR_MERCURY_ISA_VERSION
	.align		4
.L_37:
        /*003c*/ 	.byte	0x03, 0x5f
        /*003e*/ 	.short	0x0101


	//----- nvinfo : EIATTR_INT_WARP_WIDE_INSTR_OFFSETS
	.align		4
        /*0040*/ 	.byte	0x04, 0x31
        /*0042*/ 	.short	(.L_39 - .L_38)


	//   ....[0]....
.L_38:
        /*0044*/ 	.word	0x000027d0


	//   ....[1]....
        /*0048*/ 	.word	0x000049c0


	//   ....[2]....
        /*004c*/ 	.word	0x000049f0


	//   ....[3]....
        /*0050*/ 	.word	0x00004a10


	//   ....[4]....
        /*0054*/ 	.word	0x000052f0


	//   ....[5]....
        /*0058*/ 	.word	0x00005310


	//   ....[6]....
        /*005c*/ 	.word	0x00005380


	//   ....[7]....
        /*0060*/ 	.word	0x000054a0


	//   ....[8]....
        /*0064*/ 	.word	0x000054c0


	//   ....[9]....
        /*0068*/ 	.word	0x00005580


	//   ....[10]....
        /*006c*/ 	.word	0x00005680


	//   ....[11]....
        /*0070*/ 	.word	0x000056c0


	//   ....[12]....
        /*0074*/ 	.word	0x00005760


	//   ....[13]....
        /*0078*/ 	.word	0x00005860


	//   ....[14]....
        /*007c*/ 	.word	0x00005880


	//   ....[15]....
        /*0080*/ 	.word	0x00005950


	//   ....[16]....
        /*0084*/ 	.word	0x00005a50


	//   ....[17]....
        /*0088*/ 	.word	0x00005a90


	//   ....[18]....
        /*008c*/ 	.word	0x00005b50


	//   ....[19]....
        /*0090*/ 	.word	0x00005c30


	//   ....[20]....
        /*0094*/ 	.word	0x00005c50


	//   ....[21]....
        /*0098*/ 	.word	0x00005d10


	//   ....[22]....
        /*009c*/ 	.word	0x00005e10


	//   ....[23]....
        /*00a0*/ 	.word	0x00005e80


	//   ....[24]....
        /*00a4*/ 	.word	0x00005f50


	//   ....[25]....
        /*00a8*/ 	.word	0x000060e0


	//   ....[26]....
        /*00ac*/ 	.word	0x00006100


	//   ....[27]....
        /*00b0*/ 	.word	0x000061f0


	//----- nvinfo : EIATTR_COOP_GROUP_MASK_REGIDS
	.align		4
.L_39:
        /*00b4*/ 	.byte	0x04, 0x29
        /*00b6*/ 	.short	(.L_41 - .L_40)


	//   ....[0]....
.L_40:
        /*00b8*/ 	.word	0xffffffff


	//   ....[1]....
        /*00bc*/ 	.word	0xffffffff


	//   ....[2]....
        /*00c0*/ 	.word	0xffffffff


	//   ....[3]....
        /*00c4*/ 	.word	0xffffffff


	//   ....[4]....
        /*00c8*/ 	.word	0xffffffff


	//   ....[5]....
        /*00cc*/ 	.word	0xffffffff


	//   ....[6]....
        /*00d0*/ 	.word	0xffffffff


	//   ....[7]....
        /*00d4*/ 	.word	0xffffffff


	//   ....[8]....
        /*00d8*/ 	.word	0xffffffff


	//   ....[9]....
        /*00dc*/ 	.word	0xffffffff


	//   ....[10]....
        /*00e0*/ 	.word	0xffffffff


	//   ....[11]....
        /*00e4*/ 	.word	0xffffffff


	//   ....[12]....
        /*00e8*/ 	.word	0xffffffff


	//   ....[13]....
        /*00ec*/ 	.word	0xffffffff


	//----- nvinfo : EIATTR_COOP_GROUP_INSTR_OFFSETS
	.align		4
.L_41:
        /*00f0*/ 	.byte	0x04, 0x28
        /*00f2*/ 	.short	(.L_43 - .L_42)


	//   ....[0]....
.L_42:
        /*00f4*/ 	.word	0x00000080


	//   ....[1]....
        /*00f8*/ 	.word	0x00000540


	//   ....[2]....
        /*00fc*/ 	.word	0x000006d0


	//   ....[3]....
        /*0100*/ 	.word	0x00000870


	//   ....[4]....
        /*0104*/ 	.word	0x00000970


	//   ....[5]....
        /*0108*/ 	.word	0x00000ae0


	//   ....[6]....
        /*010c*/ 	.word	0x00000c40


	//   ....[7]....
        /*0110*/ 	.word	0x00000df0


	//   ....[8]....
        /*0114*/ 	.word	0x000026b0


	//   ....[9]....
        /*0118*/ 	.word	0x00003430


	//   ....[10]....
        /*011c*/ 	.word	0x00003640


	//   ....[11]....
        /*0120*/ 	.word	0x00003670


	//   ....[12]....
        /*0124*/ 	.word	0x000048a0


	//   ....[13]....
        /*0128*/ 	.word	0x00004ad0


	//----- nvinfo : EIATTR_VRC_CTA_INIT_COUNT
	.align		4
.L_43:
        /*012c*/ 	.byte	0x02, 0x4a
        /*012e*/ 	.byte	0x80
	.zero		1


	//----- nvinfo : EIATTR_SYSCALL_OFFSETS
	.align		4
        /*0130*/ 	.byte	0x04, 0x46
        /*0132*/ 	.short	(.L_45 - .L_44)


	//   ....[0]....
.L_44:
        /*0134*/ 	.word	0x00006d10


	//   ....[1]....
        /*0138*/ 	.word	0x00006e00


	//   ....[2]....
        /*013c*/ 	.word	0x00007710


	//   ....[3]....
        /*0140*/ 	.word	0x00007880


	//   ....[4]....
        /*0144*/ 	.word	0x000085a0


	//   ....[5]....
        /*0148*/ 	.word	0x00008710


	//   ....[6]....
        /*014c*/ 	.word	0x00009420


	//   ....[7]....
        /*0150*/ 	.word	0x00009590


	//   ....[8]....
        /*0154*/ 	.word	0x0000a2d0


	//   ....[9]....
        /*0158*/ 	.word	0x0000a440


	//   ....[10]....
        /*015c*/ 	.word	0x0000b1a0


	//   ....[11]....
        /*0160*/ 	.word	0x0000b310


	//   ....[12]....
        /*0164*/ 	.word	0x0000c070


	//   ....[13]....
        /*0168*/ 	.word	0x0000c1e0


	//   ....[14]....
        /*016c*/ 	.word	0x0000cf40


	//   ....[15]....
        /*0170*/ 	.word	0x0000d0b0


	//   ....[16]....
        /*0174*/ 	.word	0x0000dda0


	//   ....[17]....
        /*0178*/ 	.word	0x0000df10


	//----- nvinfo : EIATTR_MBARRIER_INSTR_OFFSETS
	.align		4
.L_45:
        /*017c*/ 	.byte	0x04, 0x39
        /*017e*/ 	.short	(.L_47 - .L_46)


	//   ....[0]....
.L_46:
        /*0180*/ 	.word	0x00000660
        /*0184*/ 	.word	0x000000ff
        /*0188*/ 	.word	0x00000000
        /*018c*/ 	.short	0x0100
        /*018e*/ 	.byte	0x04
	.zero		1


	//   ....[1]....
        /*0190*/ 	.word	0x00000670
        /*0194*/ 	.word	0x000000ff
        /*0198*/ 	.word	0x00000018
        /*019c*/ 	.short	0x0100
        /*019e*/ 	.byte	0x04
	.zero		1


	//   ....[2]....
        /*01a0*/ 	.word	0x00000680
        /*01a4*/ 	.word	0x000000ff
        /*01a8*/ 	.word	0x00000008
        /*01ac*/ 	.short	0x0100
        /*01ae*/ 	.byte	0x04
	.zero		1


	//   ....[3]....
        /*01b0*/ 	.word	0x00000690
        /*01b4*/ 	.word	0x000000ff
        /*01b8*/ 	.word	0x00000020
        /*01bc*/ 	.short	0x0100
        /*01be*/ 	.byte	0x04
	.zero		1


	//   ....[4]....
        /*01c0*/ 	.word	0x000006a0
        /*01c4*/ 	.word	0x000000ff
        /*01c8*/ 	.word	0x00000010
        /*01cc*/ 	.short	0x0100
        /*01ce*/ 	.byte	0x04
	.zero		1


	//   ....[5]....
        /*01d0*/ 	.word	0x000006b0
        /*01d4*/ 	.word	0x000000ff
        /*01d8*/ 	.word	0x00000028
        /*01dc*/ 	.short	0x0100
        /*01de*/ 	.byte	0x04
	.zero		1


	//   ....[6]....
        /*01e0*/ 	.word	0x000007e0
        /*01e4*/ 	.word	0x000000ff
        /*01e8*/ 	.word	0x00000030
        /*01ec*/ 	.short	0x0100
        /*01ee*/ 	.byte	0x04
	.zero		1


	//   ....[7]....
        /*01f0*/ 	.word	0x000007f0
        /*01f4*/ 	.word	0x000000ff
        /*01f8*/ 	.word	0x00000050
        /*01fc*/ 	.short	0x0100
        /*01fe*/ 	.byte	0x04
	.zero		1


	//   ....[8]....
        /*0200*/ 	.word	0x00000800
        /*0204*/ 	.word	0x000000ff
        /*0208*/ 	.word	0x00000038
        /*020c*/ 	.short	0x0100
        /*020e*/ 	.byte	0x04
	.zero		1


	//   ....[9]....
        /*0210*/ 	.word	0x00000810
        /*0214*/ 	.word	0x000000ff
        /*0218*/ 	.word	0x00000058
        /*021c*/ 	.short	0x0100
        /*021e*/ 	.byte	0x04
	.zero		1


	//   ....[10]....
        /*0220*/ 	.word	0x00000820
        /*0224*/ 	.word	0x000000ff
        /*0228*/ 	.word	0x00000040
        /*022c*/ 	.short	0x0100
        /*022e*/ 	.byte	0x04
	.zero		1


	//   ....[11]....
        /*0230*/ 	.word	0x00000830
        /*0234*/ 	.word	0x000000ff
        /*0238*/ 	.word	0x00000060
        /*023c*/ 	.short	0x0100
        /*023e*/ 	.byte	0x04
	.zero		1


	//   ....[12]....
        /*0240*/ 	.word	0x00000840
        /*0244*/ 	.word	0x000000ff
        /*0248*/ 	.word	0x00000048
        /*024c*/ 	.short	0x0100
        /*024e*/ 	.byte	0x04
	.zero		1


	//   ....[13]....
        /*0250*/ 	.word	0x00000850
        /*0254*/ 	.word	0x000000ff
        /*0258*/ 	.word	0x00000068
        /*025c*/ 	.short	0x0100
        /*025e*/ 	.byte	0x04
	.zero		1


	//   ....[14]....
        /*0260*/ 	.word	0x00000940
        /*0264*/ 	.word	0x000000ff
        /*0268*/ 	.word	0x00000070
        /*026c*/ 	.short	0x0100
        /*026e*/ 	.byte	0x06
	.zero		1


	//   ....[15]....
        /*0270*/ 	.word	0x00000950
        /*0274*/ 	.word	0x000000ff
        /*0278*/ 	.word	0x00000078
        /*027c*/ 	.short	0x0100
        /*027e*/ 	.byte	0x06
	.zero		1


	//   ....[16]....
        /*0280*/ 	.word	0x00000a90
        /*0284*/ 	.word	0x000000ff
        /*0288*/ 	.word	0x00000080
        /*028c*/ 	.short	0x0100
        /*028e*/ 	.byte	0x06
	.zero		1


	//   ....[17]....
        /*0290*/ 	.word	0x00000aa0
        /*0294*/ 	.word	0x000000ff
        /*0298*/ 	.word	0x00000090
        /*029c*/ 	.short	0x0100
        /*029e*/ 	.byte	0x06
	.zero		1


	//   ....[18]....
        /*02a0*/ 	.word	0x00000ab0
        /*02a4*/ 	.word	0x000000ff
        /*02a8*/ 	.word	0x00000088
        /*02ac*/ 	.short	0x0100
        /*02ae*/ 	.byte	0x06
	.zero		1


	//   ....[19]....
        /*02b0*/ 	.word	0x00000ac0
        /*02b4*/ 	.word	0x000000ff
        /*02b8*/ 	.word	0x00000098
        /*02bc*/ 	.short	0x0100
        /*02be*/ 	.byte	0x06
	.zero		1


	//   ....[20]....
        /*02c0*/ 	.word	0x00000bf0
        /*02c4*/ 	.word	0x000000ff
        /*02c8*/ 	.word	0x000000a0
        /*02cc*/ 	.short	0x0100
        /*02ce*/ 	.byte	0x04
	.zero		1


	//   ....[21]....
        /*02d0*/ 	.word	0x00000c00
        /*02d4*/ 	.word	0x000000ff
        /*02d8*/ 	.word	0x000000b0
        /*02dc*/ 	.short	0x0100
        /*02de*/ 	.byte	0x04
	.zero		1


	//   ....[22]....
        /*02e0*/ 	.word	0x00000c10
        /*02e4*/ 	.word	0x000000ff
        /*02e8*/ 	.word	0x000000a8
        /*02ec*/ 	.short	0x0100
        /*02ee*/ 	.byte	0x04
	.zero		1


	//   ....[23]....
        /*02f0*/ 	.word	0x00000c20
        /*02f4*/ 	.word	0x000000ff
        /*02f8*/ 	.word	0x000000b8
        /*02fc*/ 	.short	0x0100
        /*02fe*/ 	.byte	0x04
	.zero		1


	//   ....[24]....
        /*0300*/ 	.word	0x00000d10
        /*0304*/ 	.word	0x000000ff
        /*0308*/ 	.word	0x000000c0
        /*030c*/ 	.short	0x0100
        /*030e*/ 	.byte	0x04
	.zero		1


	//   ....[25]....
        /*0310*/ 	.word	0x00000d20
        /*0314*/ 	.word	0x000000ff
        /*0318*/ 	.word	0x000000d0
        /*031c*/ 	.short	0x0100
        /*031e*/ 	.byte	0x04
	.zero		1


	//   ....[26]....
        /*0320*/ 	.word	0x00000d30
        /*0324*/ 	.word	0x000000ff
        /*0328*/ 	.word	0x000000c8
        /*032c*/ 	.short	0x0100
        /*032e*/ 	.byte	0x04
	.zero		1


	//   ....[27]....
        /*0330*/ 	.word	0x00000d40
        /*0334*/ 	.word	0x000000ff
        /*0338*/ 	.word	0x000000d8
        /*033c*/ 	.short	0x0100
        /*033e*/ 	.byte	0x04
	.zero		1


	//   ....[28]....
        /*0340*/ 	.word	0x00001a10
        /*0344*/ 	.word	0x00000002
        /*0348*/ 	.word	0x000000d0
        /*034c*/ 	.short	0x010a
        /*034e*/ 	.byte	0xff
	.zero		1


	//   ....[29]....
        /*0350*/ 	.word	0x00001a40
        /*0354*/ 	.word	0x00000002
        /*0358*/ 	.word	0x000000c0
        /*035c*/ 	.short	0x0101
        /*035e*/ 	.byte	0xff
	.zero		1


	//   ....[30]....
        /*0360*/ 	.word	0x00001b20
        /*0364*/ 	.word	0x000000ff
        /*0368*/ 	.word	0x00000018
        /*036c*/ 	.short	0x010a
        /*036e*/ 	.byte	0x04
	.zero		1


	//   ....[31]....
        /*0370*/ 	.word	0x00001bb0
        /*0374*/ 	.word	0x000000ff
        /*0378*/ 	.word	0x00000018
        /*037c*/ 	.short	0x010a
        /*037e*/ 	.byte	0x31
	.zero		1


	//   ....[32]....
        /*0380*/ 	.word	0x00001cf0
        /*0384*/ 	.word	0x000000ff
        /*0388*/ 	.word	0x00000018
        /*038c*/ 	.short	0x010a
        /*038e*/ 	.byte	0x04
	.zero		1


	//   ....[33]....
        /*0390*/ 	.word	0x000020f0
        /*0394*/ 	.word	0x000000ff
        /*0398*/ 	.word	0x00000078
        /*039c*/ 	.short	0x0101
        /*039e*/ 	.byte	0x07
	.zero		1


	//   ....[34]....
        /*03a0*/ 	.word	0x00002110
        /*03a4*/ 	.word	0x000000ff
        /*03a8*/ 	.word	0x00000018
        /*03ac*/ 	.short	0x010a
        /*03ae*/ 	.byte	0x04
	.zero		1


	//   ....[35]....
        /*03b0*/ 	.word	0x00002190
        /*03b4*/ 	.word	0x000000ff
        /*03b8*/ 	.word	0x00000018
        /*03bc*/ 	.short	0x010a
        /*03be*/ 	.byte	0x31
	.zero		1


	//   ....[36]....
        /*03c0*/ 	.word	0x000022d0
        /*03c4*/ 	.word	0x000000ff
        /*03c8*/ 	.word	0x00000018
        /*03cc*/ 	.short	0x010a
        /*03ce*/ 	.byte	0x04
	.zero		1


	//   ....[37]....
        /*03d0*/ 	.word	0x000026e0
        /*03d4*/ 	.word	0x00000002
        /*03d8*/ 	.word	0x00000080
        /*03dc*/ 	.short	0x010a
        /*03de*/ 	.byte	0xff
	.zero		1


	//   ....[38]....
        /*03e0*/ 	.word	0x000027a0
        /*03e4*/ 	.word	0x00000002
        /*03e8*/ 	.word	0x00000000
        /*03ec*/ 	.short	0x0101
        /*03ee*/ 	.byte	0xff
	.zero		1


	//   ....[39]....
        /*03f0*/ 	.word	0x00002d40
        /*03f4*/ 	.word	0x000000ff
        /*03f8*/ 	.word	0x00000000
        /*03fc*/ 	.short	0x010a
        /*03fe*/ 	.byte	0x04
	.zero		1


	//   ....[40]....
        /*0400*/ 	.word	0x00002dd0
        /*0404*/ 	.word	0x000000ff
        /*0408*/ 	.word	0x00000000
        /*040c*/ 	.short	0x010a
        /*040e*/ 	.byte	0x05
	.zero		1


	//   ....[41]....
        /*0410*/ 	.word	0x00002e70
        /*0414*/ 	.word	0x00000000
        /*0418*/ 	.word	0x00000000
        /*041c*/ 	.short	0x010a
        /*041e*/ 	.byte	0xff
	.zero		1


	//   ....[42]....
        /*0420*/ 	.word	0x00002f90
        /*0424*/ 	.word	0x00000000
        /*0428*/ 	.word	0x000000c0
        /*042c*/ 	.short	0x010a
        /*042e*/ 	.byte	0xff
	.zero		1


	//   ....[43]....
        /*0430*/ 	.word	0x00003000
        /*0434*/ 	.word	0x00000000
        /*0438*/ 	.word	0x00000000
        /*043c*/ 	.short	0x0101
        /*043e*/ 	.byte	0xff
	.zero		1


	//   ....[44]....
        /*0440*/ 	.word	0x00003020
        /*0444*/ 	.word	0x000000ff
        /*0448*/ 	.word	0x00000090
        /*044c*/ 	.short	0x010a
        /*044e*/ 	.byte	0x04
	.zero		1


	//   ....[45]....
        /*0450*/ 	.word	0x00003140
        /*0454*/ 	.word	0x00000000
        /*0458*/ 	.word	0x00000080
        /*045c*/ 	.short	0x010a
        /*045e*/ 	.byte	0xff
	.zero		1


	//   ....[46]....
        /*0460*/ 	.word	0x00003240
        /*0464*/ 	.word	0x00000000
        /*0468*/ 	.word	0x00000000
        /*046c*/ 	.short	0x0101
        /*046e*/ 	.byte	0xff
	.zero		1


	//   ....[47]....
        /*0470*/ 	.word	0x000032d0
        /*0474*/ 	.word	0x000000ff
        /*0478*/ 	.word	0x00000090
        /*047c*/ 	.short	0x0106
        /*047e*/ 	.byte	0x04
	.zero		1


	//   ....[48]....
        /*0480*/ 	.word	0x000032f0
        /*0484*/ 	.word	0x000000ff
        /*0488*/ 	.word	0x00000090
        /*048c*/ 	.short	0x010a
        /*048e*/ 	.byte	0x04
	.zero		1


	//   ....[49]....
        /*0490*/ 	.word	0x00003380
        /*0494*/ 	.word	0x000000ff
        /*0498*/ 	.word	0x00000090
        /*049c*/ 	.short	0x0106
        /*049e*/ 	.byte	0x07
	.zero		1


	//   ....[50]....
        /*04a0*/ 	.word	0x000033c0
        /*04a4*/ 	.word	0x00000000
        /*04a8*/ 	.word	0x00000090
        /*04ac*/ 	.short	0x010a
        /*04ae*/ 	.byte	0xff
	.zero		1


	//   ....[51]....
        /*04b0*/ 	.word	0x00003ee0
        /*04b4*/ 	.word	0x00000000
        /*04b8*/ 	.word	0x00000080
        /*04bc*/ 	.short	0x010a
        /*04be*/ 	.byte	0xff
	.zero		1


	//   ....[52]....
        /*04c0*/ 	.word	0x00004010
        /*04c4*/ 	.word	0x00000003
        /*04c8*/ 	.word	0x00000000
        /*04cc*/ 	.short	0x0101
        /*04ce*/ 	.byte	0xff
	.zero		1


	//   ....[53]....
        /*04d0*/ 	.word	0x00004020
        /*04d4*/ 	.word	0x000000ff
        /*04d8*/ 	.word	0x00000000
        /*04dc*/ 	.short	0x010a
        /*04de*/ 	.byte	0x04
	.zero		1


	//   ....[54]....
        /*04e0*/ 	.word	0x00004040
        /*04e4*/ 	.word	0x000000ff
        /*04e8*/ 	.word	0x000000b0
        /*04ec*/ 	.short	0x010a
        /*04ee*/ 	.byte	0x06
	.zero		1


	//   ....[55]....
        /*04f0*/ 	.word	0x00004110
        /*04f4*/ 	.word	0x000000ff
        /*04f8*/ 	.word	0x00000000
        /*04fc*/ 	.short	0x010a
        /*04fe*/ 	.byte	0x07
	.zero		1


	//   ....[56]....
        /*0500*/ 	.word	0x00004290
        /*0504*/ 	.word	0x000000ff
        /*0508*/ 	.word	0x00000000
        /*050c*/ 	.short	0x010a
        /*050e*/ 	.byte	0x04
	.zero		1


	//   ....[57]....
        /*0510*/ 	.word	0x000047e0
        /*0514*/ 	.word	0x000000ff
        /*0518*/ 	.word	0x00000000
        /*051c*/ 	.short	0x010a
        /*051e*/ 	.byte	0x04
	.zero		1


	//   ....[58]....
        /*0520*/ 	.word	0x00004880
        /*0524*/ 	.word	0x000000ff
        /*0528*/ 	.word	0x00000000
        /*052c*/ 	.short	0x010a
        /*052e*/ 	.byte	0x04
	.zero		1


	//   ....[59]....
        /*0530*/ 	.word	0x00004c90
        /*0534*/ 	.word	0x00000000
        /*0538*/ 	.word	0x00000080
        /*053c*/ 	.short	0x010a
        /*053e*/ 	.byte	0xff
	.zero		1


	//   ....[60]....
        /*0540*/ 	.word	0x00004dd0
        /*0544*/ 	.word	0x00000000
        /*0548*/ 	.word	0x00000000
        /*054c*/ 	.short	0x0101
        /*054e*/ 	.byte	0xff
	.zero		1


	//   ....[61]....
        /*0550*/ 	.word	0x000050f0
        /*0554*/ 	.word	0x000000ff
        /*0558*/ 	.word	0x00000078
        /*055c*/ 	.short	0x010a
        /*055e*/ 	.byte	0x04
	.zero		1


	//   ....[62]....
        /*0560*/ 	.word	0x00005270
        /*0564*/ 	.word	0x000000ff
        /*0568*/ 	.word	0x00000050
        /*056c*/ 	.short	0x010a
        /*056e*/ 	.byte	0x04
	.zero		1


	//   ....[63]....
        /*0570*/ 	.word	0x00005450
        /*0574*/ 	.word	0x000000ff
        /*0578*/ 	.word	0x00000030
        /*057c*/ 	.short	0x010b
        /*057e*/ 	.byte	0x04
	.zero		1


	//   ....[64]....
        /*0580*/ 	.word	0x00005460
        /*0584*/ 	.word	0x000000ff
        /*0588*/ 	.word	0x00000000
        /*058c*/ 	.short	0x0101
        /*058e*/ 	.byte	0x0d
	.zero		1


	//   ....[65]....
        /*0590*/ 	.word	0x00005470
        /*0594*/ 	.word	0x000000ff
        /*0598*/ 	.word	0x00000058
        /*059c*/ 	.short	0x010a
        /*059e*/ 	.byte	0x04
	.zero		1


	//   ....[66]....
        /*05a0*/ 	.word	0x00005630
        /*05a4*/ 	.word	0x000000ff
        /*05a8*/ 	.word	0x00000038
        /*05ac*/ 	.short	0x010b
        /*05ae*/ 	.byte	0x04
	.zero		1


	//   ....[67]....
        /*05b0*/ 	.word	0x00005640
        /*05b4*/ 	.word	0x000000ff
        /*05b8*/ 	.word	0x00000000
        /*05bc*/ 	.short	0x0101
        /*05be*/ 	.byte	0x0e
	.zero		1


	//   ....[68]....
        /*05c0*/ 	.word	0x00005650
        /*05c4*/ 	.word	0x000000ff
        /*05c8*/ 	.word	0x00000060
        /*05cc*/ 	.short	0x010a
        /*05ce*/ 	.byte	0x04
	.zero		1


	//   ....[69]....
        /*05d0*/ 	.word	0x00005810
        /*05d4*/ 	.word	0x000000ff
        /*05d8*/ 	.word	0x00000040
        /*05dc*/ 	.short	0x010b
        /*05de*/ 	.byte	0x04
	.zero		1


	//   ....[70]....
        /*05e0*/ 	.word	0x00005820
        /*05e4*/ 	.word	0x000000ff
        /*05e8*/ 	.word	0x00000000
        /*05ec*/ 	.short	0x0101
        /*05ee*/ 	.byte	0x0f
	.zero		1


	//   ....[71]....
        /*05f0*/ 	.word	0x00005830
        /*05f4*/ 	.word	0x000000ff
        /*05f8*/ 	.word	0x00000068
        /*05fc*/ 	.short	0x010a
        /*05fe*/ 	.byte	0x04
	.zero		1


	//   ....[72]....
        /*0600*/ 	.word	0x00005a00
        /*0604*/ 	.word	0x000000ff
        /*0608*/ 	.word	0x00000048
        /*060c*/ 	.short	0x010b
        /*060e*/ 	.byte	0x04
	.zero		1


	//   ....[73]....
        /*0610*/ 	.word	0x00005a10
        /*0614*/ 	.word	0x000000ff
        /*0618*/ 	.word	0x00000000
        /*061c*/ 	.short	0x0101
        /*061e*/ 	.byte	0x15
	.zero		1


	//   ....[74]....
        /*0620*/ 	.word	0x00005a20
        /*0624*/ 	.word	0x000000ff
        /*0628*/ 	.word	0x00000050
        /*062c*/ 	.short	0x010a
        /*062e*/ 	.byte	0x04
	.zero		1


	//   ....[75]....
        /*0630*/ 	.word	0x00005be0
        /*0634*/ 	.word	0x000000ff
        /*0638*/ 	.word	0x00000030
        /*063c*/ 	.short	0x010b
        /*063e*/ 	.byte	0x04
	.zero		1


	//   ....[76]....
        /*0640*/ 	.word	0x00005bf0
        /*0644*/ 	.word	0x000000ff
        /*0648*/ 	.word	0x00000000
        /*064c*/ 	.short	0x0101
        /*064e*/ 	.byte	0x0d
	.zero		1


	//   ....[77]....
        /*0650*/ 	.word	0x00005c00
        /*0654*/ 	.word	0x000000ff
        /*0658*/ 	.word	0x00000058
        /*065c*/ 	.short	0x010a
        /*065e*/ 	.byte	0x04
	.zero		1


	//   ....[78]....
        /*0660*/ 	.word	0x00005db0
        /*0664*/ 	.word	0x000000ff
        /*0668*/ 	.word	0x00000038
        /*066c*/ 	.short	0x010b
        /*066e*/ 	.byte	0x04
	.zero		1


	//   ....[79]....
        /*0670*/ 	.word	0x00005dc0
        /*0674*/ 	.word	0x000000ff
        /*0678*/ 	.word	0x00000000
        /*067c*/ 	.short	0x0101
        /*067e*/ 	.byte	0x0e
	.zero		1


	//   ....[80]....
        /*0680*/ 	.word	0x00005dd0
        /*0684*/ 	.word	0x000000ff
        /*0688*/ 	.word	0x00000060
        /*068c*/ 	.short	0x010a
        /*068e*/ 	.byte	0x04
	.zero		1


	//   ....[81]....
        /*0690*/ 	.word	0x00005fc0
        /*0694*/ 	.word	0x000000ff
        /*0698*/ 	.word	0x00000040
        /*069c*/ 	.short	0x010b
        /*069e*/ 	.byte	0x04
	.zero		1


	//   ....[82]....
        /*06a0*/ 	.word	0x00006030
        /*06a4*/ 	.word	0x000000ff
        /*06a8*/ 	.word	0x00000000
        /*06ac*/ 	.short	0x0101
        /*06ae*/ 	.byte	0x0f
	.zero		1


	//   ....[83]....
        /*06b0*/ 	.word	0x00006040
        /*06b4*/ 	.word	0x000000ff
        /*06b8*/ 	.word	0x00000068
        /*06bc*/ 	.short	0x010a
        /*06be*/ 	.byte	0x04
	.zero		1


	//   ....[84]....
        /*06c0*/ 	.word	0x000062c0
        /*06c4*/ 	.word	0x000000ff
        /*06c8*/ 	.word	0x00000048
        /*06cc*/ 	.short	0x010b
        /*06ce*/ 	.byte	0x04
	.zero		1


	//   ....[85]....
        /*06d0*/ 	.word	0x000062e0
        /*06d4*/ 	.word	0x000000ff
        /*06d8*/ 	.word	0x00000000
        /*06dc*/ 	.short	0x0101
        /*06de*/ 	.byte	0x15
	.zero		1


	//   ....[86]....
        /*06e0*/ 	.word	0x00006350
        /*06e4*/ 	.word	0x000000ff
        /*06e8*/ 	.word	0x00000050
        /*06ec*/ 	.short	0x010a
        /*06ee*/ 	.byte	0x04
	.zero		1


	//   ....[87]....
        /*06f0*/ 	.word	0x00006370
        /*06f4*/ 	.word	0x000000ff
        /*06f8*/ 	.word	0x00000058
        /*06fc*/ 	.short	0x010a
        /*06fe*/ 	.byte	0x04
	.zero		1


	//   ....[88]....
        /*0700*/ 	.word	0x00006390
        /*0704*/ 	.word	0x000000ff
        /*0708*/ 	.word	0x00000060
        /*070c*/ 	.short	0x010a
        /*070e*/ 	.byte	0x04
	.zero		1


	//   ....[89]....
        /*0710*/ 	.word	0x000063e0
        /*0714*/ 	.word	0x00000002
        /*0718*/ 	.word	0x00000068
        /*071c*/ 	.short	0x010a
        /*071e*/ 	.byte	0xff
	.zero		1


	//   ....[90]....
        /*0720*/ 	.word	0x000066f0
        /*0724*/ 	.word	0x00000000
        /*0728*/ 	.word	0x00000080
        /*072c*/ 	.short	0x010a
        /*072e*/ 	.byte	0xff
	.zero		1


	//   ....[91]....
        /*0730*/ 	.word	0x00006800
        /*0734*/ 	.word	0x00000000
        /*0738*/ 	.word	0x00000000
        /*073c*/ 	.short	0x0101
        /*073e*/ 	.byte	0xff
	.zero		1


	//   ....[92]....
        /*0740*/ 	.word	0x00007260
        /*0744*/ 	.word	0x000000ff
        /*0748*/ 	.word	0x00000030
        /*074c*/ 	.short	0x010a
        /*074e*/ 	.byte	0x24
	.zero		1


	//   ....[93]....
        /*0750*/ 	.word	0x00007270
        /*0754*/ 	.word	0x0000003a
        /*0758*/ 	.word	0x000000a0
        /*075c*/ 	.short	0x010a
        /*075e*/ 	.byte	0xff
	.zero		1


	//   ....[94]....
        /*0760*/ 	.word	0x000073e0
        /*0764*/ 	.word	0x000000ff
        /*0768*/ 	.word	0x00000030
        /*076c*/ 	.short	0x010a
        /*076e*/ 	.byte	0x24
	.zero		1


	//   ....[95]....
        /*0770*/ 	.word	0x000074c0
        /*0774*/ 	.word	0x0000003a
        /*0778*/ 	.word	0x000000a0
        /*077c*/ 	.short	0x010a
        /*077e*/ 	.byte	0xff
	.zero		1


	//   ....[96]....
        /*0780*/ 	.word	0x000082b0
        /*0784*/ 	.word	0x00000000
        /*0788*/ 	.word	0x00000000
        /*078c*/ 	.short	0x0101
        /*078e*/ 	.byte	0xff
	.zero		1


	//   ....[97]....
        /*0790*/ 	.word	0x000082c0
        /*0794*/ 	.word	0x00000002
        /*0798*/ 	.word	0x00000030
        /*079c*/ 	.short	0x010a
        /*079e*/ 	.byte	0xff
	.zero		1


	//   ....[98]....
        /*07a0*/ 	.word	0x00008380
        /*07a4*/ 	.word	0x00000002
        /*07a8*/ 	.word	0x00000030
        /*07ac*/ 	.short	0x010a
        /*07ae*/ 	.byte	0xff
	.zero		1


	//   ....[99]....
        /*07b0*/ 	.word	0x00009160
        /*07b4*/ 	.word	0x00000078
        /*07b8*/ 	.word	0x00000000
        /*07bc*/ 	.short	0x0101
        /*07be*/ 	.byte	0xff
	.zero		1


	//   ....[100]....
        /*07c0*/ 	.word	0x00009180
        /*07c4*/ 	.word	0x00000000
        /*07c8*/ 	.word	0x00000030
        /*07cc*/ 	.short	0x010a
        /*07ce*/ 	.byte	0xff
	.zero		1


	//   ....[101]....
        /*07d0*/ 	.word	0x00009230
        /*07d4*/ 	.word	0x00000000
        /*07d8*/ 	.word	0x00000030
        /*07dc*/ 	.short	0x010a
        /*07de*/ 	.byte	0xff
	.zero		1


	//   ....[102]....
        /*07e0*/ 	.word	0x00009fa0
        /*07e4*/ 	.word	0x00000078
        /*07e8*/ 	.word	0x00000000
        /*07ec*/ 	.short	0x0101
        /*07ee*/ 	.byte	0xff
	.zero		1


	//   ....[103]....
        /*07f0*/ 	.word	0x00009fc0
        /*07f4*/ 	.word	0x00000000
        /*07f8*/ 	.word	0x00000030
        /*07fc*/ 	.short	0x010a
        /*07fe*/ 	.byte	0xff
	.zero		1


	//   ....[104]....
        /*0800*/ 	.word	0x0000a070
        /*0804*/ 	.word	0x00000000
        /*0808*/ 	.word	0x00000030
        /*080c*/ 	.short	0x010a
        /*080e*/ 	.byte	0xff
	.zero		1


	//   ....[105]....
        /*0810*/ 	.word	0x0000ae90
        /*0814*/ 	.word	0x00000075
        /*0818*/ 	.word	0x00000000
        /*081c*/ 	.short	0x0101
        /*081e*/ 	.byte	0xff
	.zero		1


	//   ....[106]....
        /*0820*/ 	.word	0x0000aeb0
        /*0824*/ 	.word	0x00000000
        /*0828*/ 	.word	0x00000030
        /*082c*/ 	.short	0x010a
        /*082e*/ 	.byte	0xff
	.zero		1


	//   ....[107]....
        /*0830*/ 	.word	0x0000af60
        /*0834*/ 	.word	0x00000000
        /*0838*/ 	.word	0x00000030
        /*083c*/ 	.short	0x010a
        /*083e*/ 	.byte	0xff
	.zero		1


	//   ....[108]....
        /*0840*/ 	.word	0x0000bd30
        /*0844*/ 	.word	0x00000075
        /*0848*/ 	.word	0x00000000
        /*084c*/ 	.short	0x0101
        /*084e*/ 	.byte	0xff
	.zero		1


	//   ....[109]....
        /*0850*/ 	.word	0x0000bd50
        /*0854*/ 	.word	0x00000000
        /*0858*/ 	.word	0x00000030
        /*085c*/ 	.short	0x010a
        /*085e*/ 	.byte	0xff
	.zero		1


	//   ....[110]....
        /*0860*/ 	.word	0x0000be00
        /*0864*/ 	.word	0x00000000
        /*0868*/ 	.word	0x00000030
        /*086c*/ 	.short	0x010a
        /*086e*/ 	.byte	0xff
	.zero		1


	//   ....[111]....
        /*0870*/ 	.word	0x0000cc30
        /*0874*/ 	.word	0x00000075
        /*0878*/ 	.word	0x00000000
        /*087c*/ 	.short	0x0101
        /*087e*/ 	.byte	0xff
	.zero		1


	//   ....[112]....
        /*0880*/ 	.word	0x0000cc50
        /*0884*/ 	.word	0x00000000
        /*0888*/ 	.word	0x00000030
        /*088c*/ 	.short	0x010a
        /*088e*/ 	.byte	0xff
	.zero		1


	//   ....[113]....
        /*0890*/ 	.word	0x0000cd00
        /*0894*/ 	.word	0x00000000
        /*0898*/ 	.word	0x00000030
        /*089c*/ 	.short	0x010a
        /*089e*/ 	.byte	0xff
	.zero		1


	//   ....[114]....
        /*08a0*/ 	.word	0x0000dab0
        /*08a4*/ 	.word	0x00000075
        /*08a8*/ 	.word	0x00000000
        /*08ac*/ 	.short	0x0101
        /*08ae*/ 	.byte	0xff
	.zero		1


	//   ....[115]....
        /*08b0*/ 	.word	0x0000dad0
        /*08b4*/ 	.word	0x00000000
        /*08b8*/ 	.word	0x00000030
        /*08bc*/ 	.short	0x010a
        /*08be*/ 	.byte	0xff
	.zero		1


	//   ....[116]....
        /*08c0*/ 	.word	0x0000db80
        /*08c4*/ 	.word	0x00000000
        /*08c8*/ 	.word	0x00000030
        /*08cc*/ 	.short	0x010a
        /*08ce*/ 	.byte	0xff
	.zero		1


	//   ....[117]....
        /*08d0*/ 	.word	0x0000e3f0
        /*08d4*/ 	.word	0x000000ff
        /*08d8*/ 	.word	0x00000000
        /*08dc*/ 	.short	0x0101
        /*08de*/ 	.byte	0x04
	.zero		1


	//   ....[118]....
        /*08e0*/ 	.word	0x0000e980
        /*08e4*/ 	.word	0x00000000
        /*08e8*/ 	.word	0x00000000
        /*08ec*/ 	.short	0x0101
        /*08ee*/ 	.byte	0xff
	.zero		1


	//   ....[119]....
        /*08f0*/ 	.word	0x0000ec30
        /*08f4*/ 	.word	0x000000ff
        /*08f8*/ 	.word	0x00000000
        /*08fc*/ 	.short	0x0101
        /*08fe*/ 	.byte	0x04
	.zero		1


	//   ....[120]....
        /*0900*/ 	.word	0x0000ec50
        /*0904*/ 	.word	0x00000002
        /*0908*/ 	.word	0x000000d0
        /*090c*/ 	.short	0x010a
        /*090e*/ 	.byte	0xff
	.zero		1


	//   ....[121]....
        /*0910*/ 	.word	0x0000ecb0
        /*0914*/ 	.word	0x00000002
        /*0918*/ 	.word	0x00000018
        /*091c*/ 	.short	0x010a
        /*091e*/ 	.byte	0xff
	.zero		1


	//   ....[122]....
        /*0920*/ 	.word	0x0000ed10
        /*0924*/ 	.word	0x00000002
        /*0928*/ 	.word	0x00000018
        /*092c*/ 	.short	0x010a
        /*092e*/ 	.byte	0xff
	.zero		1


	//   ....[123]....
        /*0930*/ 	.word	0x0000ed60
        /*0934*/ 	.word	0x00000002
        /*0938*/ 	.word	0x00000080
        /*093c*/ 	.short	0x010a
        /*093e*/ 	.byte	0xff
	.zero		1


	//   ....[124]....
        /*0940*/ 	.word	0x0000edc0
        /*0944*/ 	.word	0x00000000
        /*0948*/ 	.word	0x00000000
        /*094c*/ 	.short	0x010a
        /*094e*/ 	.byte	0xff
	.zero		1


	//   ....[125]....
        /*0950*/ 	.word	0x0000ee20
        /*0954*/ 	.word	0x00000000
        /*0958*/ 	.word	0x00000000
        /*095c*/ 	.short	0x010a
        /*095e*/ 	.byte	0xff
	.zero		1


	//   ....[126]....
        /*0960*/ 	.word	0x0000ee70
        /*0964*/ 	.word	0x00000000
        /*0968*/ 	.word	0x000000c0
        /*096c*/ 	.short	0x010a
        /*096e*/ 	.byte	0xff
	.zero		1


	//   ....[127]....
        /*0970*/ 	.word	0x0000eed0
        /*0974*/ 	.word	0x00000000
        /*0978*/ 	.word	0x00000090
        /*097c*/ 	.short	0x010a
        /*097e*/ 	.byte	0xff
	.zero		1


	//   ....[128]....
        /*0980*/ 	.word	0x0000ef20
        /*0984*/ 	.word	0x00000000
        /*0988*/ 	.word	0x00000080
        /*098c*/ 	.short	0x010a
        /*098e*/ 	.byte	0xff
	.zero		1


	//   ....[129]....
        /*0990*/ 	.word	0x0000ef80
        /*0994*/ 	.word	0x00000000
        /*0998*/ 	.word	0x00000090
        /*099c*/ 	.short	0x010a
        /*099e*/ 	.byte	0xff
	.zero		1


	//   ....[130]....
        /*09a0*/ 	.word	0x0000efd0
        /*09a4*/ 	.word	0x00000000
        /*09a8*/ 	.word	0x00000080
        /*09ac*/ 	.short	0x010a
        /*09ae*/ 	.byte	0xff
	.zero		1


	//   ....[131]....
        /*09b0*/ 	.word	0x0000f040
        /*09b4*/ 	.word	0x00000002
        /*09b8*/ 	.word	0x000000b0
        /*09bc*/ 	.short	0x010a
        /*09be*/ 	.byte	0xff
	.zero		1


	//   ....[132]....
        /*09c0*/ 	.word	0x0000f0a0
        /*09c4*/ 	.word	0x00000000
        /*09c8*/ 	.word	0x00000000
        /*09cc*/ 	.short	0x010a
        /*09ce*/ 	.byte	0xff
	.zero		1


	//   ....[133]....
        /*09d0*/ 	.word	0x0000f100
        /*09d4*/ 	.word	0x00000000
        /*09d8*/ 	.word	0x00000000
        /*09dc*/ 	.short	0x010a
        /*09de*/ 	.byte	0xff
	.zero		1


	//   ....[134]....
        /*09e0*/ 	.word	0x0000f160
        /*09e4*/ 	.word	0x00000000
        /*09e8*/ 	.word	0x00000000
        /*09ec*/ 	.short	0x010a
        /*09ee*/ 	.byte	0xff
	.zero		1


	//   ....[135]....
        /*09f0*/ 	.word	0x0000f1b0
        /*09f4*/ 	.word	0x00000000
        /*09f8*/ 	.word	0x00000080
        /*09fc*/ 	.short	0x010a
        /*09fe*/ 	.byte	0xff
	.zero		1


	//   ....[136]....
        /*0a00*/ 	.word	0x0000f210
        /*0a04*/ 	.word	0x00000000
        /*0a08*/ 	.word	0x00000078
        /*0a0c*/ 	.short	0x010a
        /*0a0e*/ 	.byte	0xff
	.zero		1


	//   ....[137]....
        /*0a10*/ 	.word	0x0000f270
        /*0a14*/ 	.word	0x00000000
        /*0a18*/ 	.word	0x00000050
        /*0a1c*/ 	.short	0x010a
        /*0a1e*/ 	.byte	0xff
	.zero		1


	//   ....[138]....
        /*0a20*/ 	.word	0x0000f2d0
        /*0a24*/ 	.word	0x00000000
        /*0a28*/ 	.word	0x00000058
        /*0a2c*/ 	.short	0x010a
        /*0a2e*/ 	.byte	0xff
	.zero		1


	//   ....[139]....
        /*0a30*/ 	.word	0x0000f330
        /*0a34*/ 	.word	0x00000000
        /*0a38*/ 	.word	0x00000060
        /*0a3c*/ 	.short	0x010a
        /*0a3e*/ 	.byte	0xff
	.zero		1


	//   ....[140]....
        /*0a40*/ 	.word	0x0000f390
        /*0a44*/ 	.word	0x00000000
        /*0a48*/ 	.word	0x00000068
        /*0a4c*/ 	.short	0x010a
        /*0a4e*/ 	.byte	0xff
	.zero		1


	//   ....[141]....
        /*0a50*/ 	.word	0x0000f3f0
        /*0a54*/ 	.word	0x00000000
        /*0a58*/ 	.word	0x00000050
        /*0a5c*/ 	.short	0x010a
        /*0a5e*/ 	.byte	0xff
	.zero		1


	//   ....[142]....
        /*0a60*/ 	.word	0x0000f450
        /*0a64*/ 	.word	0x00000000
        /*0a68*/ 	.word	0x00000058
        /*0a6c*/ 	.short	0x010a
        /*0a6e*/ 	.byte	0xff
	.zero		1


	//   ....[143]....
        /*0a70*/ 	.word	0x0000f4b0
        /*0a74*/ 	.word	0x00000000
        /*0a78*/ 	.word	0x00000060
        /*0a7c*/ 	.short	0x010a
        /*0a7e*/ 	.byte	0xff
	.zero		1


	//   ....[144]....
        /*0a80*/ 	.word	0x0000f510
        /*0a84*/ 	.word	0x00000000
        /*0a88*/ 	.word	0x00000068
        /*0a8c*/ 	.short	0x010a
        /*0a8e*/ 	.byte	0xff
	.zero		1


	//   ....[145]....
        /*0a90*/ 	.word	0x0000f570
        /*0a94*/ 	.word	0x00000000
        /*0a98*/ 	.word	0x00000050
        /*0a9c*/ 	.short	0x010a
        /*0a9e*/ 	.byte	0xff
	.zero		1


	//   ....[146]....
        /*0aa0*/ 	.word	0x0000f5d0
        /*0aa4*/ 	.word	0x00000000
        /*0aa8*/ 	.word	0x00000058
        /*0aac*/ 	.short	0x010a
        /*0aae*/ 	.byte	0xff
	.zero		1


	//   ....[147]....
        /*0ab0*/ 	.word	0x0000f630
        /*0ab4*/ 	.word	0x00000002
        /*0ab8*/ 	.word	0x00000060
        /*0abc*/ 	.short	0x010a
        /*0abe*/ 	.byte	0xff
	.zero		1


	//   ....[148]....
        /*0ac0*/ 	.word	0x0000f680
        /*0ac4*/ 	.word	0x00000000
        /*0ac8*/ 	.word	0x00000080
        /*0acc*/ 	.short	0x010a
        /*0ace*/ 	.byte	0xff
	.zero		1


	//   ....[149]....
        /*0ad0*/ 	.word	0x0000f6e0
        /*0ad4*/ 	.word	0x00000004
        /*0ad8*/ 	.word	0x00000030
        /*0adc*/ 	.short	0x010a
        /*0ade*/ 	.byte	0xff
	.zero		1


	//   ....[150]....
        /*0ae0*/ 	.word	0x0000f730
        /*0ae4*/ 	.word	0x0000003a
        /*0ae8*/ 	.word	0x000000a0
        /*0aec*/ 	.short	0x010a
        /*0aee*/ 	.byte	0xff
	.zero		1


	//   ....[151]....
        /*0af0*/ 	.word	0x0000f780
        /*0af4*/ 	.word	0x00000002
        /*0af8*/ 	.word	0x00000030
        /*0afc*/ 	.short	0x010a
        /*0afe*/ 	.byte	0xff
	.zero		1


	//   ....[152]....
        /*0b00*/ 	.word	0x0000f7d0
        /*0b04*/ 	.word	0x00000000
        /*0b08*/ 	.word	0x00000030
        /*0b0c*/ 	.short	0x010a
        /*0b0e*/ 	.byte	0xff
	.zero		1


	//   ....[153]....
        /*0b10*/ 	.word	0x0000f820
        /*0b14*/ 	.word	0x00000000
        /*0b18*/ 	.word	0x00000030
        /*0b1c*/ 	.short	0x010a
        /*0b1e*/ 	.byte	0xff
	.zero		1


	//   ....[154]....
        /*0b20*/ 	.word	0x0000f870
        /*0b24*/ 	.word	0x00000000
        /*0b28*/ 	.word	0x00000030
        /*0b2c*/ 	.short	0x010a
        /*0b2e*/ 	.byte	0xff
	.zero		1


	//   ....[155]....
        /*0b30*/ 	.word	0x0000f8c0
        /*0b34*/ 	.word	0x00000000
        /*0b38*/ 	.word	0x00000030
        /*0b3c*/ 	.short	0x010a
        /*0b3e*/ 	.byte	0xff
	.zero		1


	//   ....[156]....
        /*0b40*/ 	.word	0x0000f910
        /*0b44*/ 	.word	0x00000000
        /*0b48*/ 	.word	0x00000030
        /*0b4c*/ 	.short	0x010a
        /*0b4e*/ 	.byte	0xff
	.zero		1


	//   ....[157]....
        /*0b50*/ 	.word	0x0000f960
        /*0b54*/ 	.word	0x00000000
        /*0b58*/ 	.word	0x00000030
        /*0b5c*/ 	.short	0x010a
        /*0b5e*/ 	.byte	0xff
	.zero		1


	//----- nvinfo : EIATTR_NUM_MBARRIERS
	.align		4
.L_47:
        /*0b60*/ 	.byte	0x03, 0x38
        /*0b62*/ 	.short	0x001c


	//----- nvinfo : EIATTR_EXIT_INSTR_OFFSETS
	.align		4
        /*0b64*/ 	.byte	0x04, 0x1c
        /*0b66*/ 	.short	(.L_49 - .L_48)


	//   ....[0]....
.L_48:
        /*0b68*/ 	.word	0x00002ea0


	//   ....[1]....
        /*0b6c*/ 	.word	0x00003390


	//   ....[2]....
        /*0b70*/ 	.word	0x000033f0


	//   ....[3]....
        /*0b74*/ 	.word	0x00004ae0


	//   ....[4]....
        /*0b78*/ 	.word	0x00006410


	//   ....[5]....
        /*0b7c*/ 	.word	0x00006450


	//   ....[6]....
        /*0b80*/ 	.word	0x0000eb20


	//   ....[7]....
        /*0b84*/ 	.word	0x0000eba0


	//   ....[8]....
        /*0b88*/ 	.word	0x0000ebd0


	//   ....[9]....
        /*0b8c*/ 	.word	0x0000ec40


	//----- nvinfo : EIATTR_MAX_THREADS
	.align		4
.L_49:
        /*0b90*/ 	.byte	0x04, 0x05
        /*0b92*/ 	.short	(.L_51 - .L_50)
.L_50:
        /*0b94*/ 	.word	0x00000100
        /*0b98*/ 	.word	0x00000001
        /*0b9c*/ 	.word	0x00000001


	//----- nvinfo : EIATTR_CRS_STACK_SIZE
	.align		4
.L_51:
        /*0ba0*/ 	.byte	0x04, 0x1e
        /*0ba2*/ 	.short	(.L_53 - .L_52)
.L_52:
        /*0ba4*/ 	.word	0x00000000


	//----- nvinfo : EIATTR_CBANK_PARAM_SIZE
	.align		4
.L_53:
        /*0ba8*/ 	.byte	0x03, 0x19
        /*0baa*/ 	.short	0x0c00


	//----- nvinfo : EIATTR_PARAM_CBANK
	.align		4
        /*0bac*/ 	.byte	0x04, 0x0a
        /*0bae*/ 	.short	(.L_55 - .L_54)
	.align		4
.L_54:
        /*0bb0*/ 	.word	index@(.nv.constant0._ZN7cutlass13device_kernelINS_4gemm6kernel13GemmUniversalIN4cute5tupleIJiiiiEEENS1_10collective13CollectiveMmaINS1_46MainloopSm100TmaUmmaWarpSpecializedBlockScaledILi3ELi2ELi2ENS5_IJNS4_1CILi2EEESB_NSA_ILi1EEEEEEEENS5_IJNSA_ILi128EEESF_NSA_ILi256EEEEEENS5_IJNS_12float_e5m2_tENS_13float_ue8m0_tEEEENS5_IJNS5_IJlSC_lEEENS4_6LayoutINS5_IJNS5_IJNS5_IJNSA_ILi32EEENSA_ILi4EEEEEEiEEESQ_NS5_IJSC_iEEEEEENS5_IJNS5_IJNS5_IJNSA_ILi16EEESO_EEEiEEENS5_IJNS5_IJNSA_ILi0EEESC_EEENSA_ILi512EEEEEENS5_IJSW_iEEEEEEEEEEESK_S13_NS4_8TiledMMAINS4_8MMA_AtomIJNS4_21SM100_MMA_MXF8F6F4_SSISI_SI_fSJ_Li128ELi128ELNS4_4UMMA5MajorE0ELS18_0ELNS17_7ScaleInE0ELS19_0EEEEEENSM_INS5_IJSC_SC_SC_EEENS5_IJSW_SW_SW_EEEEENS5_IJNS4_10UnderscoreES1F_S1F_EEEEENS5_IJNS4_23SM90_TMA_LOAD_MULTICASTES1I_EEENS5_IJNS4_14ComposedLayoutINS4_7SwizzleILi3ELi4ELi3EEENS4_18smem_ptr_flag_bitsILi8EEENSM_INS5_IJNSA_ILi8EEESF_EEENS5_IJSF_SC_EEEEEEENSM_INS5_IJNS5_IJNS5_IJSP_SC_EEENS5_IJSN_SC_EEEEEESC_NS5_IJSO_SB_EEEEEENS5_IJNS5_IJNS5_IJSU_SY_EEESX_EEESW_NS5_IJSC_SY_EEEEEEEEEEEvNS4_8identityES1J_S24_vS25_EENS_8epilogue10collective18CollectiveEpilogueINS27_23Sm100TmaWarpSpecializedILi4ELi2ELi16ELb1ELb0EEEJNS5_IJNSA_ILi64EEESF_SG_EEENS5_IJNSM_IS2C_SC_EENSM_INS5_IJST_SB_EEENS5_IJSC_S2C_EEEEEEEENS_10bfloat16_tESL_S2J_SL_NS27_6fusion15FusionCallbacksIS2B_NS2K_17LinearCombinationIS2J_fS2J_fLNS_15FloatRoundStyleE2EEES2D_S2I_JEEENS4_5SM1004TMEM4LOAD26SM100_TMEM_LOAD_32dp32b16xENS4_13SM90_TMA_LOADENS1K_INS1L_ILi1ELi4ELi3EEENS1N_ILi16EEENSM_INS5_IJS1P_ST_EEENS5_IJST_SC_EEEEEEENS4_39AutoVectorizingCopyWithAssumedAlignmentILi128EEENS4_14SM90_TMA_STOREES30_S32_S32_EEEvvEEEEvNT_6ParamsE)
        /*0bb4*/ 	.short	0x0380
        /*0bb6*/ 	.short	0x0c00


	//----- nvinfo : EIATTR_SW_WAR
	.align		4
.L_55:
        /*0bb8*/ 	.byte	0x04, 0x36
        /*0bba*/ 	.short	(.L_57 - .L_56)
.L_56:
        /*0bbc*/ 	.word	0x00000008
.L_57:


//--------------------- .nv.callgraph             --------------------------
	.section	.nv.callgraph,"",@"SHT_CUDA_CALLGRAPH"
	.align	4
	.sectionentsize	8
	.align		4
        /*0000*/ 	.word	0x00000000
	.align		4
        /*0004*/ 	.word	0xffffffff
	.align		4
        /*0008*/ 	.word	index@(_ZN7cutlass13device_kernelINS_4gemm6kernel13GemmUniversalIN4cute5tupleIJiiiiEEENS1_10collective13CollectiveMmaINS1_46MainloopSm100TmaUmmaWarpSpecializedBlockScaledILi3ELi2ELi2ENS5_IJNS4_1CILi2EEESB_NSA_ILi1EEEEEEEENS5_IJNSA_ILi128EEESF_NSA_ILi256EEEEEENS5_IJNS_12float_e5m2_tENS_13float_ue8m0_tEEEENS5_IJNS5_IJlSC_lEEENS4_6LayoutINS5_IJNS5_IJNS5_IJNSA_ILi32EEENSA_ILi4EEEEEEiEEESQ_NS5_IJSC_iEEEEEENS5_IJNS5_IJNS5_IJNSA_ILi16EEESO_EEEiEEENS5_IJNS5_IJNSA_ILi0EEESC_EEENSA_ILi512EEEEEENS5_IJSW_iEEEEEEEEEEESK_S13_NS4_8TiledMMAINS4_8MMA_AtomIJNS4_21SM100_MMA_MXF8F6F4_SSISI_SI_fSJ_Li128ELi128ELNS4_4UMMA5MajorE0ELS18_0ELNS17_7ScaleInE0ELS19_0EEEEEENSM_INS5_IJSC_SC_SC_EEENS5_IJSW_SW_SW_EEEEENS5_IJNS4_10UnderscoreES1F_S1F_EEEEENS5_IJNS4_23SM90_TMA_LOAD_MULTICASTES1I_EEENS5_IJNS4_14ComposedLayoutINS4_7SwizzleILi3ELi4ELi3EEENS4_18smem_ptr_flag_bitsILi8EEENSM_INS5_IJNSA_ILi8EEESF_EEENS5_IJSF_SC_EEEEEEENSM_INS5_IJNS5_IJNS5_IJSP_SC_EEENS5_IJSN_SC_EEEEEESC_NS5_IJSO_SB_EEEEEENS5_IJNS5_IJNS5_IJSU_SY_EEESX_EEESW_NS5_IJSC_SY_EEEEEEEEEEEvNS4_8identityES1J_S24_vS25_EENS_8epilogue10collective18CollectiveEpilogueINS27_23Sm100TmaWarpSpecializedILi4ELi2ELi16ELb1ELb0EEEJNS5_IJNSA_ILi64EEESF_SG_EEENS5_IJNSM_IS2C_SC_EENSM_INS5_IJST_SB_EEENS5_IJSC_S2C_EEEEEEEENS_10bfloat16_tESL_S2J_SL_NS27_6fusion15FusionCallbacksIS2B_NS2K_17LinearCombinationIS2J_fS2J_fLNS_15FloatRoundStyleE2EEES2D_S2I_JEEENS4_5SM1004TMEM4LOAD26SM100_TMEM_LOAD_32dp32b16xENS4_13SM90_TMA_LOADENS1K_INS1L_ILi1ELi4ELi3EEENS1N_ILi16EEENSM_INS5_IJS1P_ST_EEENS5_IJST_SC_EEEEEEENS4_39AutoVectorizingCopyWithAssumedAlignmentILi128EEENS4_14SM90_TMA_STOREES30_S32_S32_EEEvvEEEEvNT_6ParamsE)
	.align		4
        /*000c*/ 	.word	index@(__assertfail)
	.align		4
        /*0010*/ 	.word	0x00000000
	.align		4
        /*0014*/ 	.word	0xfffffffe
	.align		4
        /*0018*/ 	.word	0x00000000
	.align		4
        /*001c*/ 	.word	0xfffffffd
	.align		4
        /*0020*/ 	.word	0x00000000
	.align		4
        /*0024*/ 	.word	0xfffffffc


//--------------------- .nv.constant4             --------------------------
	.section	.nv.constant4,"a",@progbits
	.align	8
	.align		8
.nv.constant4:
        /*0000*/ 	.dword	__assertfail
	.align		8
        /*0008*/ 	.dword	__unnamed_1
	.align		8
        /*0010*/ 	.dword	__unnamed_2
	.align		8
        /*0018*/ 	.dword	_ZN40_INTERNAL_b0a8d120_4_k_cu_c110436c_215084cuda3std3__45__cpo5beginE
	.align		8
        /*0020*/ 	.dword	_ZN40_INTERNAL_b0a8d120_4_k_cu_c110436c_215084cuda3std3__45__cpo3endE
	.align		8
        /*0028*/ 	.dword	_ZN40_INTERNAL_b0a8d120_4_k_cu_c110436c_215084cuda3std3__45__cpo6cbeginE
	.align		8
        /*0030*/ 	.dword	_ZN40_INTERNAL_b0a8d120_4_k_cu_c110436c_215084cuda3std3__45__cpo4cendE
	.align		8
        /*0038*/ 	.dword	_ZN40_INTERNAL_b0a8d120_4_k_cu_c110436c_215084cuda3std3__442_GLOBAL__N__b0a8d120_4_k_cu_c110436c_215086ignoreE
	.align		8
        /*0040*/ 	.dword	_ZN40_INTERNAL_b0a8d120_4_k_cu_c110436c_215084cuda3std3__419piecewise_constructE
	.align		8
        /*0048*/ 	.dword	_ZN40_INTERNAL_b0a8d120_4_k_cu_c110436c_215084cuda3std3__48in_placeE
	.align		8
        /*0050*/ 	.dword	_ZN40_INTERNAL_b0a8d120_4_k_cu_c110436c_215084cuda3std6ranges3__45__cpo4swapE
	.align		8
        /*0058*/ 	.dword	_ZN40_INTERNAL_b0a8d120_4_k_cu_c110436c_215084cuda3std6ranges3__45__cpo9iter_moveE
	.align		8
        /*0060*/ 	.dword	_ZN40_INTERNAL_b0a8d120_4_k_cu_c110436c_215084cute7productE
	.align		8
        /*0068*/ 	.dword	_ZN40_INTERNAL_b0a8d120_4_k_cu_c110436c_215084cute1_E
	.align		8
        /*0070*/ 	.dword	$str$25
	.align		8
        /*0078*/ 	.dword	$str$26
	.align		8
        /*0080*/ 	.dword	$str$27
	.align		8
        /*0088*/ 	.dword	$str$28


//--------------------- .text._ZN7cutlass13device_kernelINS_4gemm6kernel13GemmUniversalIN4cute5tupleIJiiiiEEENS1_10collective13CollectiveMmaINS1_46MainloopSm100TmaUmmaWarpSpecializedBlockScaledILi3ELi2ELi2ENS5_IJNS4_1CILi2EEESB_NSA_ILi1EEEEEEEENS5_IJNSA_ILi128EEESF_NSA_ILi256EEEEEENS5_IJNS_12float_e5m2_tENS_13float_ue8m0_tEEEENS5_IJNS5_IJlSC_lEEENS4_6LayoutINS5_IJNS5_IJNS5_IJNSA_ILi32EEENSA_ILi4EEEEEEiEEESQ_NS5_IJSC_iEEEEEENS5_IJNS5_IJNS5_IJNSA_ILi16EEESO_EEEiEEENS5_IJNS5_IJNSA_ILi0EEESC_EEENSA_ILi512EEEEEENS5_IJSW_iEEEEEEEEEEESK_S13_NS4_8TiledMMAINS4_8MMA_AtomIJNS4_21SM100_MMA_MXF8F6F4_SSISI_SI_fSJ_Li128ELi128ELNS4_4UMMA5MajorE0ELS18_0ELNS17_7ScaleInE0ELS19_0EEEEEENSM_INS5_IJSC_SC_SC_EEENS5_IJSW_SW_SW_EEEEENS5_IJNS4_10UnderscoreES1F_S1F_EEEEENS5_IJNS4_23SM90_TMA_LOAD_MULTICASTES1I_EEENS5_IJNS4_14ComposedLayoutINS4_7SwizzleILi3ELi4ELi3EEENS4_18smem_ptr_flag_bitsILi8EEENSM_INS5_IJNSA_ILi8EEESF_EEENS5_IJSF_SC_EEEEEEENSM_INS5_IJNS5_IJNS5_IJSP_SC_EEENS5_IJSN_SC_EEEEEESC_NS5_IJSO_SB_EEEEEENS5_IJNS5_IJNS5_IJSU_SY_EEESX_EEESW_NS5_IJSC_SY_EEEEEEEEEEEvNS4_8identityES1J_S24_vS25_EENS_8epilogue10collective18CollectiveEpilogueINS27_23Sm100TmaWarpSpecializedILi4ELi2ELi16ELb1ELb0EEEJNS5_IJNSA_ILi64EEESF_SG_EEENS5_IJNSM_IS2C_SC_EENSM_INS5_IJST_SB_EEENS5_IJSC_S2C_EEEEEEEENS_10bfloat16_tESL_S2J_SL_NS27_6fusion15FusionCallbacksIS2B_NS2K_17LinearCombinationIS2J_fS2J_fLNS_15FloatRoundStyleE2EEES2D_S2I_JEEENS4_5SM1004TMEM4LOAD26SM100_TMEM_LOAD_32dp32b16xENS4_13SM90_TMA_LOADENS1K_INS1L_ILi1ELi4ELi3EEENS1N_ILi16EEENSM_INS5_IJS1P_ST_EEENS5_IJST_SC_EEEEEEENS4_39AutoVectorizingCopyWithAssumedAlignmentILi128EEENS4_14SM90_TMA_STOREES30_S32_S32_EEEvvEEEEvNT_6ParamsE --------------------------
	.section	.text._ZN7cutlass13device_kernelINS_4gemm6kernel13GemmUniversalIN4cute5tupleIJiiiiEEENS1_10collective13CollectiveMmaINS1_46MainloopSm100TmaUmmaWarpSpecializedBlockScaledILi3ELi2ELi2ENS5_IJNS4_1CILi2EEESB_NSA_ILi1EEEEEEEENS5_IJNSA_ILi128EEESF_NSA_ILi256EEEEEENS5_IJNS_12float_e5m2_tENS_13float_ue8m0_tEEEENS5_IJNS5_IJlSC_lEEENS4_6LayoutINS5_IJNS5_IJNS5_IJNSA_ILi32EEENSA_ILi4EEEEEEiEEESQ_NS5_IJSC_iEEEEEENS5_IJNS5_IJNS5_IJNSA_ILi16EEESO_EEEiEEENS5_IJNS5_IJNSA_ILi0EEESC_EEENSA_ILi512EEEEEENS5_IJSW_iEEEEEEEEEEESK_S13_NS4_8TiledMMAINS4_8MMA_AtomIJNS4_21SM100_MMA_MXF8F6F4_SSISI_SI_fSJ_Li128ELi128ELNS4_4UMMA5MajorE0ELS18_0ELNS17_7ScaleInE0ELS19_0EEEEEENSM_INS5_IJSC_SC_SC_EEENS5_IJSW_SW_SW_EEEEENS5_IJNS4_10UnderscoreES1F_S1F_EEEEENS5_IJNS4_23SM90_TMA_LOAD_MULTICASTES1I_EEENS5_IJNS4_14ComposedLayoutINS4_7SwizzleILi3ELi4ELi3EEENS4_18smem_ptr_flag_bitsILi8EEENSM_INS5_IJNSA_ILi8EEESF_EEENS5_IJSF_SC_EEEEEEENSM_INS5_IJNS5_IJNS5_IJSP_SC_EEENS5_IJSN_SC_EEEEEESC_NS5_IJSO_SB_EEEEEENS5_IJNS5_IJNS5_IJSU_SY_EEESX_EEESW_NS5_IJSC_SY_EEEEEEEEEEEvNS4_8identityES1J_S24_vS25_EENS_8epilogue10collective18CollectiveEpilogueINS27_23Sm100TmaWarpSpecializedILi4ELi2ELi16ELb1ELb0EEEJNS5_IJNSA_ILi64EEESF_SG_EEENS5_IJNSM_IS2C_SC_EENSM_INS5_IJST_SB_EEENS5_IJSC_S2C_EEEEEEEENS_10bfloat16_tESL_S2J_SL_NS27_6fusion15FusionCallbacksIS2B_NS2K_17LinearCombinationIS2J_fS2J_fLNS_15FloatRoundStyleE2EEES2D_S2I_JEEENS4_5SM1004TMEM4LOAD26SM100_TMEM_LOAD_32dp32b16xENS4_13SM90_TMA_LOADENS1K_INS1L_ILi1ELi4ELi3EEENS1N_ILi16EEENSM_INS5_IJS1P_ST_EEENS5_IJST_SC_EEEEEEENS4_39AutoVectorizingCopyWithAssumedAlignmentILi128EEENS4_14SM90_TMA_STOREES30_S32_S32_EEEvvEEEEvNT_6ParamsE,"ax",@progbits
	.align	128
.text._ZN7cutlass13device_kernelINS_4gemm6kernel13GemmUniversalIN4cute5tupleIJiiiiEEENS1_10collective13CollectiveMmaINS1_46MainloopSm100TmaUmmaWarpSpecializedBlockScaledILi3ELi2ELi2ENS5_IJNS4_1CILi2EEESB_NSA_ILi1EEEEEEEENS5_IJNSA_ILi128EEESF_NSA_ILi256EEEEEENS5_IJNS_12float_e5m2_tENS_13float_ue8m0_tEEEENS5_IJNS5_IJlSC_lEEENS4_6LayoutINS5_IJNS5_IJNS5_IJNSA_ILi32EEENSA_ILi4EEEEEEiEEESQ_NS5_IJSC_iEEEEEENS5_IJNS5_IJNS5_IJNSA_ILi16EEESO_EEEiEEENS5_IJNS5_IJNSA_ILi0EEESC_EEENSA_ILi512EEEEEENS5_IJSW_iEEEEEEEEEEESK_S13_NS4_8TiledMMAINS4_8MMA_AtomIJNS4_21SM100_MMA_MXF8F6F4_SSISI_SI_fSJ_Li128ELi128ELNS4_4UMMA5MajorE0ELS18_0ELNS17_7ScaleInE0ELS19_0EEEEEENSM_INS5_IJSC_SC_SC_EEENS5_IJSW_SW_SW_EEEEENS5_IJNS4_10UnderscoreES1F_S1F_EEEEENS5_IJNS4_23SM90_TMA_LOAD_MULTICASTES1I_EEENS5_IJNS4_14ComposedLayoutINS4_7SwizzleILi3ELi4ELi3EEENS4_18smem_ptr_flag_bitsILi8EEENSM_INS5_IJNSA_ILi8EEESF_EEENS5_IJSF_SC_EEEEEEENSM_INS5_IJNS5_IJNS5_IJSP_SC_EEENS5_IJSN_SC_EEEEEESC_NS5_IJSO_SB_EEEEEENS5_IJNS5_IJNS5_IJSU_SY_EEESX_EEESW_NS5_IJSC_SY_EEEEEEEEEEEvNS4_8identityES1J_S24_vS25_EENS_8epilogue10collective18CollectiveEpilogueINS27_23Sm100TmaWarpSpecializedILi4ELi2ELi16ELb1ELb0EEEJNS5_IJNSA_ILi64EEESF_SG_EEENS5_IJNSM_IS2C_SC_EENSM_INS5_IJST_SB_EEENS5_IJSC_S2C_EEEEEEEENS_10bfloat16_tESL_S2J_SL_NS27_6fusion15FusionCallbacksIS2B_NS2K_17LinearCombinationIS2J_fS2J_fLNS_15FloatRoundStyleE2EEES2D_S2I_JEEENS4_5SM1004TMEM4LOAD26SM100_TMEM_LOAD_32dp32b16xENS4_13SM90_TMA_LOADENS1K_INS1L_ILi1ELi4ELi3EEENS1N_ILi16EEENSM_INS5_IJS1P_ST_EEENS5_IJST_SC_EEEEEEENS4_39AutoVectorizingCopyWithAssumedAlignmentILi128EEENS4_14SM90_TMA_STOREES30_S32_S32_EEEvvEEEEvNT_6ParamsE:
        .type           _ZN7cutlass13device_kernelINS_4gemm6kernel13GemmUniversalIN4cute5tupleIJiiiiEEENS1_10collective13CollectiveMmaINS1_46MainloopSm100TmaUmmaWarpSpecializedBlockScaledILi3ELi2ELi2ENS5_IJNS4_1CILi2EEESB_NSA_ILi1EEEEEEEENS5_IJNSA_ILi128EEESF_NSA_ILi256EEEEEENS5_IJNS_12float_e5m2_tENS_13float_ue8m0_tEEEENS5_IJNS5_IJlSC_lEEENS4_6LayoutINS5_IJNS5_IJNS5_IJNSA_ILi32EEENSA_ILi4EEEEEEiEEESQ_NS5_IJSC_iEEEEEENS5_IJNS5_IJNS5_IJNSA_ILi16EEESO_EEEiEEENS5_IJNS5_IJNSA_ILi0EEESC_EEENSA_ILi512EEEEEENS5_IJSW_iEEEEEEEEEEESK_S13_NS4_8TiledMMAINS4_8MMA_AtomIJNS4_21SM100_MMA_MXF8F6F4_SSISI_SI_fSJ_Li128ELi128ELNS4_4UMMA5MajorE0ELS18_0ELNS17_7ScaleInE0ELS19_0EEEEEENSM_INS5_IJSC_SC_SC_EEENS5_IJSW_SW_SW_EEEEENS5_IJNS4_10UnderscoreES1F_S1F_EEEEENS5_IJNS4_23SM90_TMA_LOAD_MULTICASTES1I_EEENS5_IJNS4_14ComposedLayoutINS4_7SwizzleILi3ELi4ELi3EEENS4_18smem_ptr_flag_bitsILi8EEENSM_INS5_IJNSA_ILi8EEESF_EEENS5_IJSF_SC_EEEEEEENSM_INS5_IJNS5_IJNS5_IJSP_SC_EEENS5_IJSN_SC_EEEEEESC_NS5_IJSO_SB_EEEEEENS5_IJNS5_IJNS5_IJSU_SY_EEESX_EEESW_NS5_IJSC_SY_EEEEEEEEEEEvNS4_8identityES1J_S24_vS25_EENS_8epilogue10collective18CollectiveEpilogueINS27_23Sm100TmaWarpSpecializedILi4ELi2ELi16ELb1ELb0EEEJNS5_IJNSA_ILi64EEESF_SG_EEENS5_IJNSM_IS2C_SC_EENSM_INS5_IJST_SB_EEENS5_IJSC_S2C_EEEEEEEENS_10bfloat16_tESL_S2J_SL_NS27_6fusion15FusionCallbacksIS2B_NS2K_17LinearCombinationIS2J_fS2J_fLNS_15FloatRoundStyleE2EEES2D_S2I_JEEENS4_5SM1004TMEM4LOAD26SM100_TMEM_LOAD_32dp32b16xENS4_13SM90_TMA_LOADENS1K_INS1L_ILi1ELi4ELi3EEENS1N_ILi16EEENSM_INS5_IJS1P_ST_EEENS5_IJST_SC_EEEEEEENS4_39AutoVectorizingCopyWithAssumedAlignmentILi128EEENS4_14SM90_TMA_STOREES30_S32_S32_EEEvvEEEEvNT_6ParamsE,@function
        .size           _ZN7cutlass13device_kernelINS_4gemm6kernel13GemmUniversalIN4cute5tupleIJiiiiEEENS1_10collective13CollectiveMmaINS1_46MainloopSm100TmaUmmaWarpSpecializedBlockScaledILi3ELi2ELi2ENS5_IJNS4_1CILi2EEESB_NSA_ILi1EEEEEEEENS5_IJNSA_ILi128EEESF_NSA_ILi256EEEEEENS5_IJNS_12float_e5m2_tENS_13float_ue8m0_tEEEENS5_IJNS5_IJlSC_lEEENS4_6LayoutINS5_IJNS5_IJNS5_IJNSA_ILi32EEENSA_ILi4EEEEEEiEEESQ_NS5_IJSC_iEEEEEENS5_IJNS5_IJNS5_IJNSA_ILi16EEESO_EEEiEEENS5_IJNS5_IJNSA_ILi0EEESC_EEENSA_ILi512EEEEEENS5_IJSW_iEEEEEEEEEEESK_S13_NS4_8TiledMMAINS4_8MMA_AtomIJNS4_21SM100_MMA_MXF8F6F4_SSISI_SI_fSJ_Li128ELi128ELNS4_4UMMA5MajorE0ELS18_0ELNS17_7ScaleInE0ELS19_0EEEEEENSM_INS5_IJSC_SC_SC_EEENS5_IJSW_SW_SW_EEEEENS5_IJNS4_10UnderscoreES1F_S1F_EEEEENS5_IJNS4_23SM90_TMA_LOAD_MULTICASTES1I_EEENS5_IJNS4_14ComposedLayoutINS4_7SwizzleILi3ELi4ELi3EEENS4_18smem_ptr_flag_bitsILi8EEENSM_INS5_IJNSA_ILi8EEESF_EEENS5_IJSF_SC_EEEEEEENSM_INS5_IJNS5_IJNS5_IJSP_SC_EEENS5_IJSN_SC_EEEEEESC_NS5_IJSO_SB_EEEEEENS5_IJNS5_IJNS5_IJSU_SY_EEESX_EEESW_NS5_IJSC_SY_EEEEEEEEEEEvNS4_8identityES1J_S24_vS25_EENS_8epilogue10collective18CollectiveEpilogueINS27_23Sm100TmaWarpSpecializedILi4ELi2ELi16ELb1ELb0EEEJNS5_IJNSA_ILi64EEESF_SG_EEENS5_IJNSM_IS2C_SC_EENSM_INS5_IJST_SB_EEENS5_IJSC_S2C_EEEEEEEENS_10bfloat16_tESL_S2J_SL_NS27_6fusion15FusionCallbacksIS2B_NS2K_17LinearCombinationIS2J_fS2J_fLNS_15FloatRoundStyleE2EEES2D_S2I_JEEENS4_5SM1004TMEM4LOAD26SM100_TMEM_LOAD_32dp32b16xENS4_13SM90_TMA_LOADENS1K_INS1L_ILi1ELi4ELi3EEENS1N_ILi16EEENSM_INS5_IJS1P_ST_EEENS5_IJST_SC_EEEEEEENS4_39AutoVectorizingCopyWithAssumedAlignmentILi128EEENS4_14SM90_TMA_STOREES30_S32_S32_EEEvvEEEEvNT_6ParamsE,(.L_x_238 - _ZN7cutlass13device_kernelINS_4gemm6kernel13GemmUniversalIN4cute5tupleIJiiiiEEENS1_10collective13CollectiveMmaINS1_46MainloopSm100TmaUmmaWarpSpecializedBlockScaledILi3ELi2ELi2ENS5_IJNS4_1CILi2EEESB_NSA_ILi1EEEEEEEENS5_IJNSA_ILi128EEESF_NSA_ILi256EEEEEENS5_IJNS_12float_e5m2_tENS_13float_ue8m0_tEEEENS5_IJNS5_IJlSC_lEEENS4_6LayoutINS5_IJNS5_IJNS5_IJNSA_ILi32EEENSA_ILi4EEEEEEiEEESQ_NS5_IJSC_iEEEEEENS5_IJNS5_IJNS5_IJNSA_ILi16EEESO_EEEiEEENS5_IJNS5_IJNSA_ILi0EEESC_EEENSA_ILi512EEEEEENS5_IJSW_iEEEEEEEEEEESK_S13_NS4_8TiledMMAINS4_8MMA_AtomIJNS4_21SM100_MMA_MXF8F6F4_SSISI_SI_fSJ_Li128ELi128ELNS4_4UMMA5MajorE0ELS18_0ELNS17_7ScaleInE0ELS19_0EEEEEENSM_INS5_IJSC_SC_SC_EEENS5_IJSW_SW_SW_EEEEENS5_IJNS4_10UnderscoreES1F_S1F_EEEEENS5_IJNS4_23SM90_TMA_LOAD_MULTICASTES1I_EEENS5_IJNS4_14ComposedLayoutINS4_7SwizzleILi3ELi4ELi3EEENS4_18smem_ptr_flag_bitsILi8EEENSM_INS5_IJNSA_ILi8EEESF_EEENS5_IJSF_SC_EEEEEEENSM_INS5_IJNS5_IJNS5_IJSP_SC_EEENS5_IJSN_SC_EEEEEESC_NS5_IJSO_SB_EEEEEENS5_IJNS5_IJNS5_IJSU_SY_EEESX_EEESW_NS5_IJSC_SY_EEEEEEEEEEEvNS4_8identityES1J_S24_vS25_EENS_8epilogue10collective18CollectiveEpilogueINS27_23Sm100TmaWarpSpecializedILi4ELi2ELi16ELb1ELb0EEEJNS5_IJNSA_ILi64EEESF_SG_EEENS5_IJNSM_IS2C_SC_EENSM_INS5_IJST_SB_EEENS5_IJSC_S2C_EEEEEEEENS_10bfloat16_tESL_S2J_SL_NS27_6fusion15FusionCallbacksIS2B_NS2K_17LinearCombinationIS2J_fS2J_fLNS_15FloatRoundStyleE2EEES2D_S2I_JEEENS4_5SM1004TMEM4LOAD26SM100_TMEM_LOAD_32dp32b16xENS4_13SM90_TMA_LOADENS1K_INS1L_ILi1ELi4ELi3EEENS1N_ILi16EEENSM_INS5_IJS1P_ST_EEENS5_IJST_SC_EEEEEEENS4_39AutoVectorizingCopyWithAssumedAlignmentILi128EEENS4_14SM90_TMA_STOREES30_S32_S32_EEEvvEEEEvNT_6ParamsE)
        .other          _ZN7cutlass13device_kernelINS_4gemm6kernel13GemmUniversalIN4cute5tupleIJiiiiEEENS1_10collective13CollectiveMmaINS1_46MainloopSm100TmaUmmaWarpSpecializedBlockScaledILi3ELi2ELi2ENS5_IJNS4_1CILi2EEESB_NSA_ILi1EEEEEEEENS5_IJNSA_ILi128EEESF_NSA_ILi256EEEEEENS5_IJNS_12float_e5m2_tENS_13float_ue8m0_tEEEENS5_IJNS5_IJlSC_lEEENS4_6LayoutINS5_IJNS5_IJNS5_IJNSA_ILi32EEENSA_ILi4EEEEEEiEEESQ_NS5_IJSC_iEEEEEENS5_IJNS5_IJNS5_IJNSA_ILi16EEESO_EEEiEEENS5_IJNS5_IJNSA_ILi0EEESC_EEENSA_ILi512EEEEEENS5_IJSW_iEEEEEEEEEEESK_S13_NS4_8TiledMMAINS4_8MMA_AtomIJNS4_21SM100_MMA_MXF8F6F4_SSISI_SI_fSJ_Li128ELi128ELNS4_4UMMA5MajorE0ELS18_0ELNS17_7ScaleInE0ELS19_0EEEEEENSM_INS5_IJSC_SC_SC_EEENS5_IJSW_SW_SW_EEEEENS5_IJNS4_10UnderscoreES1F_S1F_EEEEENS5_IJNS4_23SM90_TMA_LOAD_MULTICASTES1I_EEENS5_IJNS4_14ComposedLayoutINS4_7SwizzleILi3ELi4ELi3EEENS4_18smem_ptr_flag_bitsILi8EEENSM_INS5_IJNSA_ILi8EEESF_EEENS5_IJSF_SC_EEEEEEENSM_INS5_IJNS5_IJNS5_IJSP_SC_EEENS5_IJSN_SC_EEEEEESC_NS5_IJSO_SB_EEEEEENS5_IJNS5_IJNS5_IJSU_SY_EEESX_EEESW_NS5_IJSC_SY_EEEEEEEEEEEvNS4_8identityES1J_S24_vS25_EENS_8epilogue10collective18CollectiveEpilogueINS27_23Sm100TmaWarpSpecializedILi4ELi2ELi16ELb1ELb0EEEJNS5_IJNSA_ILi64EEESF_SG_EEENS5_IJNSM_IS2C_SC_EENSM_INS5_IJST_SB_EEENS5_IJSC_S2C_EEEEEEEENS_10bfloat16_tESL_S2J_SL_NS27_6fusion15FusionCallbacksIS2B_NS2K_17LinearCombinationIS2J_fS2J_fLNS_15FloatRoundStyleE2EEES2D_S2I_JEEENS4_5SM1004TMEM4LOAD26SM100_TMEM_LOAD_32dp32b16xENS4_13SM90_TMA_LOADENS1K_INS1L_ILi1ELi4ELi3EEENS1N_ILi16EEENSM_INS5_IJS1P_ST_EEENS5_IJST_SC_EEEEEEENS4_39AutoVectorizingCopyWithAssumedAlignmentILi128EEENS4_14SM90_TMA_STOREES30_S32_S32_EEEvvEEEEvNT_6ParamsE,@"STO_CUDA_ENTRY STV_DEFAULT"
_ZN7cutlass13device_kernelINS_4gemm6kernel13GemmUniversalIN4cute5tupleIJiiiiEEENS1_10collective13CollectiveMmaINS1_46MainloopSm100TmaUmmaWarpSpecializedBlockScaledILi3ELi2ELi2ENS5_IJNS4_1CILi2EEESB_NSA_ILi1EEEEEEEENS5_IJNSA_ILi128EEESF_NSA_ILi256EEEEEENS5_IJNS_12float_e5m2_tENS_13float_ue8m0_tEEEENS5_IJNS5_IJlSC_lEEENS4_6LayoutINS5_IJNS5_IJNS5_IJNSA_ILi32EEENSA_ILi4EEEEEEiEEESQ_NS5_IJSC_iEEEEEENS5_IJNS5_IJNS5_IJNSA_ILi16EEESO_EEEiEEENS5_IJNS5_IJNSA_ILi0EEESC_EEENSA_ILi512EEEEEENS5_IJSW_iEEEEEEEEEEESK_S13_NS4_8TiledMMAINS4_8MMA_AtomIJNS4_21SM100_MMA_MXF8F6F4_SSISI_SI_fSJ_Li128ELi128ELNS4_4UMMA5MajorE0ELS18_0ELNS17_7ScaleInE0ELS19_0EEEEEENSM_INS5_IJSC_SC_SC_EEENS5_IJSW_SW_SW_EEEEENS5_IJNS4_10UnderscoreES1F_S1F_EEEEENS5_IJNS4_23SM90_TMA_LOAD_MULTICASTES1I_EEENS5_IJNS4_14ComposedLayoutINS4_7SwizzleILi3ELi4ELi3EEENS4_18smem_ptr_flag_bitsILi8EEENSM_INS5_IJNSA_ILi8EEESF_EEENS5_IJSF_SC_EEEEEEENSM_INS5_IJNS5_IJNS5_IJSP_SC_EEENS5_IJSN_SC_EEEEEESC_NS5_IJSO_SB_EEEEEENS5_IJNS5_IJNS5_IJSU_SY_EEESX_EEESW_NS5_IJSC_SY_EEEEEEEEEEEvNS4_8identityES1J_S24_vS25_EENS_8epilogue10collective18CollectiveEpilogueINS27_23Sm100TmaWarpSpecializedILi4ELi2ELi16ELb1ELb0EEEJNS5_IJNSA_ILi64EEESF_SG_EEENS5_IJNSM_IS2C_SC_EENSM_INS5_IJST_SB_EEENS5_IJSC_S2C_EEEEEEEENS_10bfloat16_tESL_S2J_SL_NS27_6fusion15FusionCallbacksIS2B_NS2K_17LinearCombinationIS2J_fS2J_fLNS_15FloatRoundStyleE2EEES2D_S2I_JEEENS4_5SM1004TMEM4LOAD26SM100_TMEM_LOAD_32dp32b16xENS4_13SM90_TMA_LOADENS1K_INS1L_ILi1ELi4ELi3EEENS1N_ILi16EEENSM_INS5_IJS1P_ST_EEENS5_IJST_SC_EEEEEEENS4_39AutoVectorizingCopyWithAssumedAlignmentILi128EEENS4_14SM90_TMA_STOREES30_S32_S32_EEEvvEEEEvNT_6ParamsE:
[----:B------:R-:W1:Y:S01]  /*0000*/  LDC R1, c[0x0][0x37c] ;  /* 0x0000df00ff017b82 */ /* 0x000e620000000800 */
[----:B------:R-:W2:Y:S01]  /*0010*/  S2R R3, SR_TID.X ;  /* 0x0000000000037919 */ /* 0x000ea20000002100 */
[----:B------:R-:W3:Y:S01]  /*0020*/  LDCU.64 UR12, c[0x0][0xc90] ;  /* 0x00019200ff0c77ac */ /* 0x000ee20008000a00 */
[----:B------:R-:W-:Y:S02]  /*0030*/  PRMT R86, RZ, 0x7610, R86 ;  /* 0x00007610ff567816 */ /* 0x000fe40000000056 */
[----:B------:R-:W-:Y:S01]  /*0040*/  ELECT P5, URZ, PT ;  /* 0x0000000000ff782f */ /* 0x000fe200038a0000 */
[----:B---3--:R-:W-:-:S04]  /*0050*/  UISETP.NE.U32.AND UP0, UPT, UR12, URZ, UPT ;  /* 0x000000ff0c00728c */ /* 0x008fc8000bf05070 */
[----:B------:R-:W-:Y:S01]  /*0060*/  UISETP.NE.AND.EX UP0, UPT, UR13, URZ, UPT, UP0 ;  /* 0x000000ff0d00728c */ /* 0x000fe2000bf05300 */
[----:B--2---:R-:W-:-:S05]  /*0070*/  SHF.R.U32.HI R101, RZ, 0x5, R3 ;  /* 0x00000005ff657819 */ /* 0x004fca0000011603 */
[----:B------:R-:W2:Y:S02]  /*0080*/  SHFL.IDX PT, R0, R101, RZ, 0x1f ;  /* 0x00001fff65007589 */ /* 0x000ea400000e0000 */
[----:B--2---:R-:W-:Y:S01]  /*0090*/  R2UR UR21, R0 ;  /* 0x00000000001572ca */ /* 0x004fe200000e0000 */
[----:B-1----:R-:W-:-:S14]  /*00a0*/  BRA.U UP0, `(.L_x_0) ;  /* 0x0000000100307547 */ /* 0x002fdc000b800000 */
[----:B------:R-:W1:Y:S02]  /*00b0*/  LDCU.64 UR4, c[0x0][0xc88] ;  /* 0x00019100ff0477ac */ /* 0x000e640008000a00 */
[----:B-1----:R-:W-:-:S04]  /*00c0*/  UISETP.NE.U32.AND UP0, UPT, UR4, URZ, UPT ;  /* 0x000000ff0400728c */ /* 0x002fc8000bf05070 */
[----:B------:R-:W-:-:S09]  /*00d0*/  UISETP.NE.AND.EX UP0, UPT, UR5, URZ, UPT, UP0 ;  /* 0x000000ff0500728c */ /* 0x000fd2000bf05300 */
[----:B------:R-:W-:Y:S05]  /*00e0*/  BRA.U !UP0, `(.L_x_1) ;  /* 0x0000000108147547 */ /* 0x000fea000b800000 */
[----:B------:R-:W1:Y:S01]  /*00f0*/  LDC.64 R4, c[0x0][0xc88] ;  /* 0x00032200ff047b82 */ /* 0x000e620000000a00 */
[----:B------:R-:W1:Y:S02]  /*0100*/  LDCU.64 UR4, c[0x0][0x358] ;  /* 0x00006b00ff0477ac */ /* 0x000e640008000a00 */
[----:B-1----:R1:W5:Y:S01]  /*0110*/  LDG.E R53, desc[UR4][R4.64] ;  /* 0x0000000404357981 */ /* 0x002362000c1e1900 */
[----:B------:R-:W-:Y:S01]  /*0120*/  HFMA2 R86, -RZ, RZ, 0, 5.9604644775390625e-08 ;  /* 0x00000001ff567431 */ /* 0x000fe200000001ff */
[----:B------:R-:W-:Y:S05]  /*0130*/  BRA `(.L_x_0) ;  /* 0x00000000000c7947 */ /* 0x000fea0003800000 */
.L_x_1:
[----:B------:R-:W1:Y:S01]  /*0140*/  LDCU UR4, c[0x0][0xc80] ;  /* 0x00019000ff0477ac */ /* 0x000e620008000800 */
[----:B------:R-:W-:Y:S01]  /*0150*/  HFMA2 R86, -RZ, RZ, 0, 5.9604644775390625e-08 ;  /* 0x00000001ff567431 */ /* 0x000fe200000001ff */
[----:B-1----:R-:W-:-:S07]  /*0160*/  MOV R53, UR4 ;  /* 0x0000000400357c02 */ /* 0x002fce0008000f00 */
.L_x_0:
[----:B------:R-:W2:Y:S02]  /*0170*/  LDCU.64 UR4, c[0x0][0xcb0] ;  /* 0x00019600ff0477ac */ /* 0x000ea40008000a00 */
[----:B--2---:R-:W-:-:S04]  /*0180*/  UISETP.NE.U32.AND UP0, UPT, UR4, URZ, UPT ;  /* 0x000000ff0400728c */ /* 0x004fc8000bf05070 */
[----:B------:R-:W-:-:S09]  /*0190*/  UISETP.NE.AND.EX UP0, UPT, UR5, URZ, UPT, UP0 ;  /* 0x000000ff0500728c */ /* 0x000fd2000bf05300 */
[----:B------:R-:W-:Y:S05]  /*01a0*/  BRA.U UP0, `(.L_x_2) ;  /* 0x0000000100287547 */ /* 0x000fea000b800000 */
[----:B------:R-:W2:Y:S02]  /*01b0*/  LDCU.64 UR4, c[0x0][0xca8] ;  /* 0x00019500ff0477ac */ /* 0x000ea40008000a00 */
[----:B--2---:R-:W-:-:S04]  /*01c0*/  UISETP.NE.U32.AND UP0, UPT, UR4, URZ, UPT ;  /* 0x000000ff0400728c */ /* 0x004fc8000bf05070 */
[----:B------:R-:W-:-:S09]  /*01d0*/  UISETP.NE.AND.EX UP0, UPT, UR5, URZ, UPT, UP0 ;  /* 0x000000ff0500728c */ /* 0x000fd2000bf05300 */
[----:B------:R-:W-:Y:S05]  /*01e0*/  BRA.U !UP0, `(.L_x_3) ;  /* 0x0000000108107547 */ /* 0x000fea000b800000 */
[----:B-1----:R-:W1:Y:S01]  /*01f0*/  LDC.64 R4, c[0x0][0xca8] ;  /* 0x00032a00ff047b82 */ /* 0x002e620000000a00 */
[----:B------:R-:W1:Y:S02]  /*0200*/  LDCU.64 UR4, c[0x0][0x358] ;  /* 0x00006b00ff0477ac */ /* 0x000e640008000a00 */
[----:B-1----:R2:W5:Y:S01]  /*0210*/  LDG.E R52, desc[UR4][R4.64] ;  /* 0x0000000404347981 */ /* 0x002562000c1e1900 */
[----:B------:R-:W-:Y:S05]  /*0220*/  BRA `(.L_x_2) ;  /* 0x0000000000087947 */ /* 0x000fea0003800000 */
.L_x_3:
[----:B------:R-:W2:Y:S02]  /*0230*/  LDCU UR4, c[0x0][0xca0] ;  /* 0x00019400ff0477ac */ /* 0x000ea40008000800 */
[----:B--2---:R-:W-:Y:S02]  /*0240*/  MOV R52, UR4 ;  /* 0x0000000400347c02 */ /* 0x004fe40008000f00 */
.L_x_2:
[----:B------:R-:W-:Y:S01]  /*0250*/  IMAD.U32 R0, RZ, RZ, UR21 ;  /* 0x00000015ff007e24 */ /* 0x000fe2000f8e00ff */
[----:B------:R-:W-:Y:S04]  /*0260*/  BSSY.RECONVERGENT B0, `(.L_x_4) ;  /* 0x0000012000007945 */ /* 0x000fe80003800200 */
[C---:B------:R-:W-:Y:S02]  /*0270*/  ISETP.NE.OR P1, PT, R0.reuse, 0x1, !P5 ;  /* 0x000000010000780c */ /* 0x040fe40006f25670 */
[----:B------:R-:W-:-:S11]  /*0280*/  ISETP.NE.OR P0, PT, R0, 0x3, !P5 ;  /* 0x000000030000780c */ /* 0x000fd60006f05670 */
[----:B------:R-:W-:Y:S05]  /*0290*/  @P1 BRA `(.L_x_5) ;  /* 0x0000000000381947 */ /* 0x000fea0003800000 */
[----:B------:R-:W3:Y:S02]  /*02a0*/  LDCU.64 UR4, c[0x0][0x348] ;  /* 0x00006900ff0477ac */ /* 0x000ee40008000a00 */
[----:B---3--:R-:W-:Y:S02]  /*02b0*/  UIADD3 UR10, UP3, UPT, UR4, 0x80, URZ ;  /* 0x00000080040a7890 */ /* 0x008fe4000ff7e0ff */
[----:B------:R-:W-:Y:S02]  /*02c0*/  UIADD3 UR8, UP2, UPT, UR4, 0x180, URZ ;  /* 0x0000018004087890 */ /* 0x000fe4000ff5e0ff */
[----:B------:R-:W-:Y:S02]  /*02d0*/  UIADD3 UR6, UP1, UPT, UR4, 0x280, URZ ;  /* 0x0000028004067890 */ /* 0x000fe4000ff3e0ff */
[----:B------:R-:W-:Y:S02]  /*02e0*/  UIADD3 UR4, UP0, UPT, UR4, 0x380, URZ ;  /* 0x0000038004047890 */ /* 0x000fe4000ff1e0ff */
[----:B------:R-:W-:-:S02]  /*02f0*/  UIADD3.X UR11, UPT, UPT, URZ, UR5, URZ, UP3, !UPT ;  /* 0x00000005ff0b7290 */ /* 0x000fc40009ffe4ff */
[----:B------:R-:W-:Y:S02]  /*0300*/  UIADD3.X UR9, UPT, UPT, URZ, UR5, URZ, UP2, !UPT ;  /* 0x00000005ff097290 */ /* 0x000fe400097fe4ff */
[----:B------:R-:W-:Y:S02]  /*0310*/  UIADD3.X UR7, UPT, UPT, URZ, UR5, URZ, UP1, !UPT ;  /* 0x00000005ff077290 */ /* 0x000fe40008ffe4ff */
[----:B------:R-:W-:-:S03]  /*0320*/  UIADD3.X UR5, UPT, UPT, URZ, UR5, URZ, UP0, !UPT ;  /* 0x00000005ff057290 */ /* 0x000fc600087fe4ff */
[----:B------:R3:W-:Y:S02]  /*0330*/  UTMACCTL.PF [UR10] ;  /* 0x000000000a0079b9 */ /* 0x0007e40008040000 */
[----:B------:R3:W-:Y:S02]  /*0340*/  UTMACCTL.PF [UR8] ;  /* 0x00000000080079b9 */ /* 0x0007e40008040000 */
[----:B------:R3:W-:Y:S02]  /*0350*/  UTMACCTL.PF [UR6] ;  /* 0x00000000060079b9 */ /* 0x0007e40008040000 */
[----:B------:R3:W-:Y:S02]  /*0360*/  UTMACCTL.PF [UR4] ;  /* 0x00000000040079b9 */ /* 0x0007e40008040000 */
[----:B---3--:R-:W-:Y:S01]  /*0370*/  NOP ;  /* 0x0000000000007918 */ /* 0x008fe20000000000 */
.L_x_5:
[----:B------:R-:W-:Y:S05]  /*0380*/  BSYNC.RECONVERGENT B0 ;  /* 0x0000000000007941 */ /* 0x000fea0003800200 */
.L_x_4:
[----:B------:R-:W-:Y:S04]  /*0390*/  BSSY.RECONVERGENT B0, `(.L_x_6) ;  /* 0x000000a000007945 */ /* 0x000fe80003800200 */
[----:B------:R-:W-:Y:S05]  /*03a0*/  @P0 BRA `(.L_x_7) ;  /* 0x0000000000200947 */ /* 0x000fea0003800000 */
[----:B------:R-:W3:Y:S02]  /*03b0*/  LDCU.64 UR4, c[0x0][0x348] ;  /* 0x00006900ff0477ac */ /* 0x000ee40008000a00 */
[----:B---3--:R-:W-:Y:S02]  /*03c0*/  UIADD3 UR6, UP1, UPT, UR4, 0x980, URZ ;  /* 0x0000098004067890 */ /* 0x008fe4000ff3e0ff */
[----:B------:R-:W-:Y:S02]  /*03d0*/  UIADD3 UR4, UP0, UPT, UR4, 0xa80, URZ ;  /* 0x00000a8004047890 */ /* 0x000fe4000ff1e0ff */
[----:B------:R-:W-:Y:S02]  /*03e0*/  UIADD3.X UR7, UPT, UPT, URZ, UR5, URZ, UP1, !UPT ;  /* 0x00000005ff077290 */ /* 0x000fe40008ffe4ff */
[----:B------:R-:W-:-:S07]  /*03f0*/  UIADD3.X UR5, UPT, UPT, URZ, UR5, URZ, UP0, !UPT ;  /* 0x00000005ff057290 */ /* 0x000fce00087fe4ff */
[----:B------:R3:W-:Y:S02]  /*0400*/  UTMACCTL.PF [UR6] ;  /* 0x00000000060079b9 */ /* 0x0007e40008040000 */
[----:B------:R3:W-:Y:S02]  /*0410*/  UTMACCTL.PF [UR4] ;  /* 0x00000000040079b9 */ /* 0x0007e40008040000 */
[----:B---3--:R-:W-:Y:S01]  /*0420*/  NOP ;  /* 0x0000000000007918 */ /* 0x008fe20000000000 */
.L_x_7:
[----:B------:R-:W-:Y:S05]  /*0430*/  BSYNC.RECONVERGENT B0 ;  /* 0x0000000000007941 */ /* 0x000fea0003800200 */
.L_x_6:
[----:B------:R-:W3:Y:S01]  /*0440*/  LDCU.64 UR4, c[0x0][0xc88] ;  /* 0x00019100ff0477ac */ /* 0x000ee20008000a00 */
[----:B------:R-:W-:Y:S02]  /*0450*/  UISETP.EQ.U32.AND UP1, UPT, UR12, URZ, UPT ;  /* 0x000000ff0c00728c */ /* 0x000fe4000bf22070 */
[----:B------:R-:W-:Y:S02]  /*0460*/  UPLOP3.LUT UP5, UPT, UPT, UPT, UPT, 0x80, 0x8 ;  /* 0x000000000008789c */ /* 0x000fe40003faf070 */
[----:B---3--:R-:W-:-:S04]  /*0470*/  UISETP.NE.U32.AND UP0, UPT, UR4, URZ, UPT ;  /* 0x000000ff0400728c */ /* 0x008fc8000bf05070 */
[----:B------:R-:W-:-:S04]  /*0480*/  UISETP.NE.AND.EX UP0, UPT, UR5, URZ, UPT, UP0 ;  /* 0x000000ff0500728c */ /* 0x000fc8000bf05300 */
[----:B------:R-:W-:-:S04]  /*0490*/  UISETP.EQ.OR.EX UP2, UPT, UR13, URZ, !UP0, UP1 ;  /* 0x000000ff0d00728c */ /* 0x000fc8000c742710 */
[----:B------:R-:W-:-:S05]  /*04a0*/  UP2UR UR49, UPR, URZ, 0x4 ;  /* 0x00000004ff317883 */ /* 0x000fca0008000000 */
[----:B------:R-:W-:Y:S07]  /*04b0*/  BRA.U !UP2, `(.L_x_8) ;  /* 0x000000010a207547 */ /* 0x000fee000b800000 */
[----:B------:R-:W-:Y:S01]  /*04c0*/  UISETP.NE.U32.AND UP1, UPT, UR12, URZ, UPT ;  /* 0x000000ff0c00728c */ /* 0x000fe2000bf25070 */
[----:B-----5:R-:W-:Y:S01]  /*04d0*/  FSETP.NEU.AND P0, PT, R53, RZ, PT ;  /* 0x000000ff3500720b */ /* 0x020fe20003f0d000 */
[----:B------:R-:W-:Y:S02]  /*04e0*/  USEL UR4, URZ, 0xffffffff, UP0 ;  /* 0xffffffffff047887 */ /* 0x000fe40008000000 */
[----:B------:R-:W-:-:S10]  /*04f0*/  UISETP.NE.AND.EX UP1, UPT, UR13, URZ, UPT, UP1 ;  /* 0x000000ff0d00728c */ /* 0x000fd4000bf25310 */
[----:B------:R-:W-:Y:S01]  /*0500*/  VOTEU.ANY UP0, P0 ;  /* 0x0000000000ff7886 */ /* 0x000fe20000000100 */
[----:B------:R-:W-:-:S04]  /*0510*/  @!UP1 USEL UR4, URZ, 0xffffffff, UP0 ;  /* 0xffffffffff049887 */ /* 0x000fc80008000000 */
[----:B------:R-:W-:-:S04]  /*0520*/  ULOP3.LUT UR4, UR4, 0x1, URZ, 0xc0, !UPT ;  /* 0x0000000104047892 */ /* 0x000fc8000f8ec0ff */
[----:B------:R-:W-:-:S11]  /*0530*/  UISETP.NE.U32.AND UP5, UPT, UR4, 0x1, UPT ;  /* 0x000000010400788c */ /* 0x000fd6000bfa5070 */
.L_x_8:
[----:B------:R-:W3:Y:S01]  /*0540*/  SHFL.IDX PT, R2, R101, RZ, 0x1f ;  /* 0x00001fff65027589 */ /* 0x000ee200000e0000 */
[----:B------:R-:W-:-:S04]  /*0550*/  UISETP.NE.AND UP0, UPT, UR21, 0x2, UPT ;  /* 0x000000021500788c */ /* 0x000fc8000bf05270 */
[----:B------:R-:W-:Y:S01]  /*0560*/  USEL UR58, URZ, 0x1, UP0 ;  /* 0x00000001ff3a7887 */ /* 0x000fe20008000000 */
[----:B---3--:R-:W-:-:S13]  /*0570*/  ISETP.NE.AND P0, PT, R2, RZ, PT ;  /* 0x000000ff0200720c */ /* 0x008fda0003f05270 */
[----:B------:R-:W-:Y:S05]  /*0580*/  @P0 BRA `(.L_x_9) ;  /* 0x0000000000500947 */ /* 0x000fea0003800000 */
[----:B------:R-:W3:Y:S01]  /*0590*/  S2UR UR4, SR_CgaCtaId ;  /* 0x00000000000479c3 */ /* 0x000ee20000008800 */
[----:B------:R-:W-:Y:S01]  /*05a0*/  UMOV UR5, 0x400 ;  /* 0x0000040000057882 */ /* 0x000fe20000000000 */
[----:B------:R-:W-:Y:S01]  /*05b0*/  UMOV UR8, 0x1 ;  /* 0x0000000100087882 */ /* 0x000fe20000000000 */
[----:B------:R-:W-:Y:S01]  /*05c0*/  UMOV UR6, 0x3 ;  /* 0x0000000300067882 */ /* 0x000fe20000000000 */
[----:B------:R-:W-:-:S04]  /*05d0*/  UIADD3 UR8, UPT, UPT, -UR8, 0x100000, URZ ;  /* 0x0010000008087890 */ /* 0x000fc8000fffe1ff */
[----:B------:R-:W-:Y:S02]  /*05e0*/  USHF.L.U32 UR9, UR8, 0xb, URZ ;  /* 0x0000000b08097899 */ /* 0x000fe400080006ff */
[----:B------:R-:W-:Y:S02]  /*05f0*/  USHF.L.U32 UR8, UR8, 0x1, URZ ;  /* 0x0000000108087899 */ /* 0x000fe400080006ff */
[----:B------:R-:W-:-:S04]  /*0600*/  UIADD3 UR6, UPT, UPT, -UR6, 0x100000, URZ ;  /* 0x0010000006067890 */ /* 0x000fc8000fffe1ff */
[----:B------:R-:W-:Y:S02]  /*0610*/  USHF.L.U32 UR7, UR6, 0xb, URZ ;  /* 0x0000000b06077899 */ /* 0x000fe400080006ff */
[----:B------:R-:W-:Y:S01]  /*0620*/  USHF.L.U32 UR6, UR6, 0x1, URZ ;  /* 0x0000000106067899 */ /* 0x000fe200080006ff */
[----:B------:R-:W-:Y:S01]  /*0630*/  ELECT P0, URZ, PT ;  /* 0x0000000000ff782f */ /* 0x000fe20003800000 */
[----:B---3--:R-:W-:Y:S01]  /*0640*/  ULEA UR4, UR4, UR5, 0x18 ;  /* 0x0000000504047291 */ /* 0x008fe2000f8ec0ff */
[----:B------:R-:W3:Y:S11]  /*0650*/  FENCE.VIEW.ASYNC.S ;  /* 0x00000000000073c6 */ /* 0x000ef60000000000 */
[----:B---3--:R3:W4:Y:S01]  /*0660*/  SYNCS.EXCH.64 URZ, [UR4], UR8 ;  /* 0x0000000804ff75b2 */ /* 0x0087220008000100 */
[----:B------:R3:W1:Y:S01]  /*0670*/  SYNCS.EXCH.64 URZ, [UR4+0x18], UR6 ;  /* 0x0000180604ff75b2 */ /* 0x0006620008000100 */
[----:B------:R3:W1:Y:S01]  /*0680*/  SYNCS.EXCH.64 URZ, [UR4+0x8], UR8 ;  /* 0x0000080804ff75b2 */ /* 0x0006620008000100 */
[----:B------:R3:W1:Y:S01]  /*0690*/  SYNCS.EXCH.64 URZ, [UR4+0x20], UR6 ;  /* 0x0000200604ff75b2 */ /* 0x0006620008000100 */
[----:B------:R3:W1:Y:S01]  /*06a0*/  SYNCS.EXCH.64 URZ, [UR4+0x10], UR8 ;  /* 0x0000100804ff75b2 */ /* 0x0006620008000100 */
[----:B------:R3:W1:Y:S01]  /*06b0*/  SYNCS.EXCH.64 URZ, [UR4+0x28], UR6 ;  /* 0x0000280604ff75b2 */ /* 0x0006620008000100 */
[----:B------:R-:W-:Y:S01]  /*06c0*/  NOP ;  /* 0x0000000000007918 */ /* 0x000fe20000000000 */
.L_x_9:
[----:B------:R-:W2:Y:S01]  /*06d0*/  SHFL.IDX PT, R2, R101, RZ, 0x1f ;  /* 0x00001fff65027589 */ /* 0x000ea200000e0000 */
[----:B------:R-:W-:Y:S01]  /*06e0*/  NOP ;  /* 0x0000000000007918 */ /* 0x000fe20000000000 */
[----:B--2---:R-:W-:-:S13]  /*06f0*/  ISETP.NE.AND P0, PT, R2, 0x1, PT ;  /* 0x000000010200780c */ /* 0x004fda0003f05270 */
[----:B------:R-:W-:Y:S05]  /*0700*/  @P0 BRA `(.L_x_10) ;  /* 0x0000000000580947 */ /* 0x000fea0003800000 */
[----:B---3--:R-:W2:Y:S01]  /*0710*/  S2UR UR4, SR_CgaCtaId ;  /* 0x00000000000479c3 */ /* 0x008ea20000008800 */
        /* <DEDUP_REMOVED lines=10> */
[----:B--2---:R-:W-:Y:S01]  /*07c0*/  ULEA UR4, UR4, UR5, 0x18 ;  /* 0x0000000504047291 */ /* 0x004fe2000f8ec0ff */
[----:B------:R-:W2:Y:S11]  /*07d0*/  FENCE.VIEW.ASYNC.S ;  /* 0x00000000000073c6 */ /* 0x000eb60000000000 */
[----:B--2---:R2:W3:Y:S01]  /*07e0*/  SYNCS.EXCH.64 URZ, [UR4+0x30], UR8 ;  /* 0x0000300804ff75b2 */ /* 0x0044e20008000100 */
[----:B------:R2:W1:Y:S01]  /*07f0*/  SYNCS.EXCH.64 URZ, [UR4+0x50], UR6 ;  /* 0x0000500604ff75b2 */ /* 0x0004620008000100 */
[----:B------:R2:W1:Y:S01]  /*0800*/  SYNCS.EXCH.64 URZ, [UR4+0x38], UR8 ;  /* 0x0000380804ff75b2 */ /* 0x0004620008000100 */
[----:B------:R2:W1:Y:S01]  /*0810*/  SYNCS.EXCH.64 URZ, [UR4+0x58], UR6 ;  /* 0x0000580604ff75b2 */ /* 0x0004620008000100 */
[----:B------:R2:W1:Y:S01]  /*0820*/  SYNCS.EXCH.64 URZ, [UR4+0x40], UR8 ;  /* 0x0000400804ff75b2 */ /* 0x0004620008000100 */
[----:B------:R2:W1:Y:S01]  /*0830*/  SYNCS.EXCH.64 URZ, [UR4+0x60], UR6 ;  /* 0x0000600604ff75b2 */ /* 0x0004620008000100 */
[----:B------:R2:W1:Y:S01]  /*0840*/  SYNCS.EXCH.64 URZ, [UR4+0x48], UR8 ;  /* 0x0000480804ff75b2 */ /* 0x0004620008000100 */
[----:B------:R2:W1:Y:S01]  /*0850*/  SYNCS.EXCH.64 URZ, [UR4+0x68], UR6 ;  /* 0x0000680604ff75b2 */ /* 0x0004620008000100 */
[----:B------:R-:W-:Y:S01]  /*0860*/  NOP ;  /* 0x0000000000007918 */ /* 0x000fe20000000000 */
.L_x_10:
[----:B------:R-:W4:Y:S01]  /*0870*/  SHFL.IDX PT, R2, R101, RZ, 0x1f ;  /* 0x00001fff65027589 */ /* 0x000f2200000e0000 */
[----:B------:R-:W-:Y:S01]  /*0880*/  NOP ;  /* 0x0000000000007918 */ /* 0x000fe20000000000 */
[----:B----4-:R-:W-:-:S13]  /*0890*/  ISETP.NE.AND P0, PT, R2, 0x3, PT ;  /* 0x000000030200780c */ /* 0x010fda0003f05270 */
[----:B------:R-:W-:Y:S05]  /*08a0*/  @P0 BRA `(.L_x_11) ;  /* 0x0000000000300947 */ /* 0x000fea0003800000 */
[----:B--23--:R-:W2:Y:S01]  /*08b0*/  S2UR UR4, SR_CgaCtaId ;  /* 0x00000000000479c3 */ /* 0x00cea20000008800 */
[----:B------:R-:W-:Y:S01]  /*08c0*/  UMOV UR6, 0x400 ;  /* 0x0000040000067882 */ /* 0x000fe20000000000 */
[----:B------:R-:W-:Y:S01]  /*08d0*/  UMOV UR5, 0x20 ;  /* 0x0000002000057882 */ /* 0x000fe20000000000 */
[----:B------:R-:W-:Y:S01]  /*08e0*/  ELECT P0, URZ, PT ;  /* 0x0000000000ff782f */ /* 0x000fe20003800000 */
[----:B--2---:R-:W-:Y:S02]  /*08f0*/  ULEA UR6, UR4, UR6, 0x18 ;  /* 0x0000000604067291 */ /* 0x004fe4000f8ec0ff */
[----:B------:R-:W-:-:S04]  /*0900*/  UIADD3 UR4, UPT, UPT, -UR5, 0x100000, URZ ;  /* 0x0010000005047890 */ /* 0x000fc8000fffe1ff */
[----:B------:R-:W-:Y:S02]  /*0910*/  USHF.L.U32 UR5, UR4, 0xb, URZ ;  /* 0x0000000b04057899 */ /* 0x000fe400080006ff */
[----:B------:R-:W-:Y:S01]  /*0920*/  USHF.L.U32 UR4, UR4, 0x1, URZ ;  /* 0x0000000104047899 */ /* 0x000fe200080006ff */
[----:B------:R-:W2:Y:S11]  /*0930*/  FENCE.VIEW.ASYNC.S ;  /* 0x00000000000073c6 */ /* 0x000eb60000000000 */
[----:B--2---:R4:W2:Y:S01]  /*0940*/  SYNCS.EXCH.64 URZ, [UR6+0x70], UR4 ;  /* 0x0000700406ff75b2 */ /* 0x0048a20008000100 */
[----:B------:R4:W3:Y:S02]  /*0950*/  SYNCS.EXCH.64 URZ, [UR6+0x78], UR4 ;  /* 0x0000780406ff75b2 */ /* 0x0008e40008000100 */
[----:B----4-:R-:W-:Y:S01]  /*0960*/  NOP ;  /* 0x0000000000007918 */ /* 0x010fe20000000000 */
.L_x_11:
[----:B------:R-:W4:Y:S01]  /*0970*/  SHFL.IDX PT, R2, R101, RZ, 0x1f ;  /* 0x00001fff65027589 */ /* 0x000f2200000e0000 */
[----:B------:R-:W-:Y:S01]  /*0980*/  NOP ;  /* 0x0000000000007918 */ /* 0x000fe20000000000 */
[----:B----4-:R-:W-:-:S13]  /*0990*/  ISETP.NE.AND P0, PT, R2, 0x4, PT ;  /* 0x000000040200780c */ /* 0x010fda0003f05270 */
[----:B------:R-:W-:Y:S05]  /*09a0*/  @P0 BRA `(.L_x_12) ;  /* 0x00000000004c0947 */ /* 0x000fea0003800000 */
[----:B--23--:R-:W2:Y:S01]  /*09b0*/  S2UR UR6, SR_CgaCtaId ;  /* 0x00000000000679c3 */ /* 0x00cea20000008800 */
[----:B------:R-:W-:Y:S01]  /*09c0*/  UMOV UR4, 0x3a0 ;  /* 0x000003a000047882 */ /* 0x000fe20000000000 */
[----:B------:R-:W-:Y:S01]  /*09d0*/  UMOV UR5, 0x400 ;  /* 0x0000040000057882 */ /* 0x000fe20000000000 */
[----:B------:R-:W-:Y:S01]  /*09e0*/  USEL UR4, UR4, 0x320, UP5 ;  /* 0x0000032004047887 */ /* 0x000fe2000a800000 */
[----:B------:R-:W-:Y:S01]  /*09f0*/  UMOV UR8, 0x1 ;  /* 0x0000000100087882 */ /* 0x000fe20000000000 */
[----:B------:R-:W-:Y:S01]  /*0a00*/  ELECT P0, URZ, PT ;  /* 0x0000000000ff782f */ /* 0x000fe20003800000 */
[----:B------:R-:W-:-:S04]  /*0a10*/  UIADD3 UR8, UPT, UPT, -UR8, 0x100000, URZ ;  /* 0x0010000008087890 */ /* 0x000fc8000fffe1ff */
[----:B------:R-:W-:Y:S02]  /*0a20*/  USHF.L.U32 UR9, UR8, 0xb, URZ ;  /* 0x0000000b08097899 */ /* 0x000fe400080006ff */
[----:B------:R-:W-:Y:S02]  /*0a30*/  USHF.L.U32 UR8, UR8, 0x1, URZ ;  /* 0x0000000108087899 */ /* 0x000fe400080006ff */
[----:B--2---:R-:W-:Y:S02]  /*0a40*/  ULEA UR6, UR6, UR5, 0x18 ;  /* 0x0000000506067291 */ /* 0x004fe4000f8ec0ff */
[----:B------:R-:W-:-:S04]  /*0a50*/  UIADD3 UR4, UPT, UPT, -UR4, 0x100000, URZ ;  /* 0x0010000004047890 */ /* 0x000fc8000fffe1ff */
[----:B------:R-:W-:Y:S02]  /*0a60*/  USHF.L.U32 UR5, UR4, 0xb, URZ ;  /* 0x0000000b04057899 */ /* 0x000fe400080006ff */
[----:B------:R-:W-:Y:S01]  /*0a70*/  USHF.L.U32 UR4, UR4, 0x1, URZ ;  /* 0x0000000104047899 */ /* 0x000fe200080006ff */
[----:B------:R-:W2:Y:S03]  /*0a80*/  FENCE.VIEW.ASYNC.S ;  /* 0x00000000000073c6 */ /* 0x000ea60000000000 */
[----:B--2---:R4:W2:Y:S08]  /*0a90*/  SYNCS.EXCH.64 URZ, [UR6+0x80], UR8 ;  /* 0x0000800806ff75b2 */ /* 0x0048b00008000100 */
[----:B------:R4:W3:Y:S01]  /*0aa0*/  SYNCS.EXCH.64 URZ, [UR6+0x90], UR4 ;  /* 0x0000900406ff75b2 */ /* 0x0008e20008000100 */
[----:B------:R4:W1:Y:S01]  /*0ab0*/  SYNCS.EXCH.64 URZ, [UR6+0x88], UR8 ;  /* 0x0000880806ff75b2 */ /* 0x0008620008000100 */
[----:B------:R4:W1:Y:S02]  /*0ac0*/  SYNCS.EXCH.64 URZ, [UR6+0x98], UR4 ;  /* 0x0000980406ff75b2 */ /* 0x0008640008000100 */
[----:B----4-:R-:W-:Y:S01]  /*0ad0*/  NOP ;  /* 0x0000000000007918 */ /* 0x010fe20000000000 */
.L_x_12:
[----:B------:R-:W4:Y:S01]  /*0ae0*/  SHFL.IDX PT, R2, R101, RZ, 0x1f ;  /* 0x00001fff65027589 */ /* 0x000f2200000e0000 */
[----:B------:R-:W-:Y:S01]  /*0af0*/  NOP ;  /* 0x0000000000007918 */ /* 0x000fe20000000000 */
[----:B----4-:R-:W-:-:S13]  /*0b00*/  ISETP.NE.AND P0, PT, R2, 0x5, PT ;  /* 0x000000050200780c */ /* 0x010fda0003f05270 */
[----:B------:R-:W-:Y:S05]  /*0b10*/  @P0 BRA `(.L_x_13) ;  /* 0x0000000000480947 */ /* 0x000fea0003800000 */
[----:B--23--:R-:W2:Y:S01]  /*0b20*/  S2UR UR4, SR_CgaCtaId ;  /* 0x00000000000479c3 */ /* 0x00cea20000008800 */
        /* <DEDUP_REMOVED lines=12> */
[----:B--2---:R4:W2:Y:S01]  /*0bf0*/  SYNCS.EXCH.64 URZ, [UR4+0xa0], UR8 ;  /* 0x0000a00804ff75b2 */ /* 0x0048a20008000100 */
[----:B------:R4:W3:Y:S01]  /*0c00*/  SYNCS.EXCH.64 URZ, [UR4+0xb0], UR6 ;  /* 0x0000b00604ff75b2 */ /* 0x0008e20008000100 */
[----:B------:R4:W1:Y:S01]  /*0c10*/  SYNCS.EXCH.64 URZ, [UR4+0xa8], UR8 ;  /* 0x0000a80804ff75b2 */ /* 0x0008620008000100 */
[----:B------:R4:W1:Y:S02]  /*0c20*/  SYNCS.EXCH.64 URZ, [UR4+0xb8], UR6 ;  /* 0x0000b80604ff75b2 */ /* 0x0008640008000100 */
[----:B----4-:R-:W-:Y:S01]  /*0c30*/  NOP ;  /* 0x0000000000007918 */ /* 0x010fe20000000000 */
.L_x_13:
[----:B------:R-:W4:Y:S01]  /*0c40*/  SHFL.IDX PT, R2, R101, RZ, 0x1f ;  /* 0x00001fff65027589 */ /* 0x000f2200000e0000 */
[----:B------:R-:W1:Y:S01]  /*0c50*/  S2UR UR63, SR_CgaCtaId ;  /* 0x00000000003f79c3 */ /* 0x000e620000008800 */
[----:B------:R-:W-:Y:S01]  /*0c60*/  NOP ;  /* 0x0000000000007918 */ /* 0x000fe20000000000 */
[----:B----4-:R-:W-:-:S13]  /*0c70*/  ISETP.NE.AND P0, PT, R2, 0x3, PT ;  /* 0x000000030200780c */ /* 0x010fda0003f05270 */
[----:B-1----:R-:W-:Y:S05]  /*0c80*/  @P0 BRA `(.L_x_14) ;  /* 0x0000000000340947 */ /* 0x002fea0003800000 */
[----:B--23--:R-:W-:Y:S01]  /*0c90*/  UMOV UR4, 0x400 ;  /* 0x0000040000047882 */ /* 0x00cfe20000000000 */
[----:B------:R-:W-:Y:S01]  /*0ca0*/  UMOV UR6, 0x20 ;  /* 0x0000002000067882 */ /* 0x000fe20000000000 */
[----:B------:R-:W-:Y:S02]  /*0cb0*/  ULEA UR4, UR63, UR4, 0x18 ;  /* 0x000000043f047291 */ /* 0x000fe4000f8ec0ff */
[----:B------:R-:W-:-:S04]  /*0cc0*/  UIADD3 UR6, UPT, UPT, -UR6, 0x100000, URZ ;  /* 0x0010000006067890 */ /* 0x000fc8000fffe1ff */
[----:B------:R-:W-:Y:S02]  /*0cd0*/  USHF.L.U32 UR7, UR6, 0xb, URZ ;  /* 0x0000000b06077899 */ /* 0x000fe400080006ff */
[----:B------:R-:W-:Y:S01]  /*0ce0*/  USHF.L.U32 UR6, UR6, 0x1, URZ ;  /* 0x0000000106067899 */ /* 0x000fe200080006ff */
[----:B------:R-:W-:Y:S01]  /*0cf0*/  ELECT P0, URZ, PT ;  /* 0x0000000000ff782f */ /* 0x000fe20003800000 */
[----:B------:R-:W1:Y:S10]  /*0d00*/  FENCE.VIEW.ASYNC.S ;  /* 0x00000000000073c6 */ /* 0x000e740000000000 */
[----:B-1----:R1:W4:Y:S01]  /*0d10*/  SYNCS.EXCH.64 URZ, [UR4+0xc0], UR6 ;  /* 0x0000c00604ff75b2 */ /* 0x0023220008000100 */
[----:B------:R1:W2:Y:S01]  /*0d20*/  SYNCS.EXCH.64 URZ, [UR4+0xd0], UR6 ;  /* 0x0000d00604ff75b2 */ /* 0x0002a20008000100 */
[----:B------:R1:W3:Y:S01]  /*0d30*/  SYNCS.EXCH.64 URZ, [UR4+0xc8], UR6 ;  /* 0x0000c80604ff75b2 */ /* 0x0002e20008000100 */
[----:B------:R1:W1:Y:S01]  /*0d40*/  SYNCS.EXCH.64 URZ, [UR4+0xd8], UR6 ;  /* 0x0000d80604ff75b2 */ /* 0x0002620008000100 */
[----:B------:R-:W-:Y:S01]  /*0d50*/  NOP ;  /* 0x0000000000007918 */ /* 0x000fe20000000000 */
.L_x_14:
[----:B-123--:R-:W1:Y:S01]  /*0d60*/  LDCU UR4, c[0x0][0x36c] ;  /* 0x00006d80ff0477ac */ /* 0x00ee620008000800 */
[----:B------:R-:W-:Y:S01]  /*0d70*/  ISETP.NE.OR P5, PT, R0, 0x2, !P5 ;  /* 0x000000020000780c */ /* 0x000fe20006fa5670 */
[----:B------:R-:W-:Y:S01]  /*0d80*/  NOP ;  /* 0x0000000000007918 */ /* 0x000fe20000000000 */
[----:B------:R-:W-:Y:S01]  /*0d90*/  LOP3.LUT R2, R3, 0x1f, RZ, 0xc0, !PT ;  /* 0x0000001f03027812 */ /* 0x000fe200078ec0ff */
[----:B------:R-:W-:Y:S02]  /*0da0*/  UISETP.NE.AND UP4, UPT, UR21, URZ, UPT ;  /* 0x000000ff1500728c */ /* 0x000fe4000bf85270 */
[----:B-1----:R-:W-:-:S09]  /*0db0*/  UISETP.EQ.U32.AND UP2, UPT, UR4, 0x1, UPT ;  /* 0x000000010400788c */ /* 0x002fd2000bf42070 */
[----:B------:R-:W-:Y:S05]  /*0dc0*/  BRA.U !UP2, `(.L_x_15) ;  /* 0x000000010a087547 */ /* 0x000fea000b800000 */
[----:B----4-:R-:W-:Y:S01]  /*0dd0*/  UCGABAR_ARV ;  /* 0x00000000000079c7 */ /* 0x010fe20008000000 */
[----:B------:R-:W-:Y:S05]  /*0de0*/  BRA `(.L_x_16) ;  /* 0x0000000000047947 */ /* 0x000fea0003800000 */
.L_x_15:
[----:B----4-:R-:W-:Y:S01]  /*0df0*/  NOP ;  /* 0x0000000000007918 */ /* 0x010fe20000000000 */
.L_x_16:
[----:B------:R-:W1:Y:S01]  /*0e00*/  S2UR UR20, SR_CTAID.X ;  /* 0x00000000001479c3 */ /* 0x000e620000002500 */
[----:B------:R-:W-:-:S05]  /*0e10*/  CS2R.32 R88, SR_CgaSize ;  /* 0x0000000000587805 */ /* 0x000fca0000008a00 */
[----:B------:R-:W-:-:S05]  /*0e20*/  IMAD R88, R88, -0xa0, RZ ;  /* 0xffffff6058587824 */ /* 0x000fca00078e02ff */
[----:B------:R-:W-:-:S14]  /*0e30*/  R2UR UR5, R88 ;  /* 0x00000000580572ca */ /* 0x000fdc00000e0000 */
[----:B------:R-:W2:Y:S01]  /*0e40*/  LDCU UR5, c[0x0][UR5+0x2b0] ;  /* 0x00005600050577ac */ /* 0x000ea20008000800 */
[----:B------:R-:W-:-:S05]  /*0e50*/  CS2R.32 R88, SR_CgaSize ;  /* 0x0000000000587805 */ /* 0x000fca0000008a00 */
[----:B------:R-:W-:-:S05]  /*0e60*/  IMAD R88, R88, -0xa0, RZ ;  /* 0xffffff6058587824 */ /* 0x000fca00078e02ff */
[----:B------:R-:W-:-:S14]  /*0e70*/  R2UR UR4, R88 ;  /* 0x00000000580472ca */ /* 0x000fdc00000e0000 */
[----:B------:R-:W3:Y:S01]  /*0e80*/  LDCU UR4, c[0x0][UR4+0x2b4] ;  /* 0x00005680040477ac */ /* 0x000ee20008000800 */
[----:B------:R-:W4:Y:S01]  /*0e90*/  S2UR UR12, SR_CTAID.Y ;  /* 0x00000000000c79c3 */ /* 0x000f220000002600 */
[----:B------:R-:W-:-:S05]  /*0ea0*/  CS2R.32 R88, SR_CgaSize ;  /* 0x0000000000587805 */ /* 0x000fca0000008a00 */
[----:B------:R-:W-:-:S05]  /*0eb0*/  IMAD R88, R88, -0xa0, RZ ;  /* 0xffffff6058587824 */ /* 0x000fca00078e02ff */
[----:B------:R-:W-:-:S14]  /*0ec0*/  R2UR UR7, R88 ;  /* 0x00000000580772ca */ /* 0x000fdc00000e0000 */
[----:B------:R-:W3:Y:S01]  /*0ed0*/  LDCU UR7, c[0x0][UR7+0x2a0] ;  /* 0x00005400070777ac */ /* 0x000ee20008000800 */
[----:B------:R-:W-:-:S05]  /*0ee0*/  CS2R.32 R88, SR_CgaSize ;  /* 0x0000000000587805 */ /* 0x000fca0000008a00 */
[----:B------:R-:W-:-:S05]  /*0ef0*/  IMAD R88, R88, -0xa0, RZ ;  /* 0xffffff6058587824 */ /* 0x000fca00078e02ff */
[----:B------:R-:W-:-:S14]  /*0f00*/  R2UR UR8, R88 ;  /* 0x00000000580872ca */ /* 0x000fdc00000e0000 */
[----:B------:R-:W3:Y:S01]  /*0f10*/  LDCU UR8, c[0x0][UR8+0x2a4] ;  /* 0x00005480080877ac */ /* 0x000ee20008000800 */
[----:B------:R-:W3:Y:S01]  /*0f20*/  LDC R43, c[0x0][0xf24] ;  /* 0x0003c900ff2b7b82 */ /* 0x000ee20000000800 */
[----:B------:R-:W-:Y:S02]  /*0f30*/  ULOP3.LUT UR67, UR63, 0x1, URZ, 0xc0, !UPT ;  /* 0x000000013f437892 */ /* 0x000fe4000f8ec0ff */
[----:B------:R-:W-:Y:S02]  /*0f40*/  USHF.R.U32.HI UR53, URZ, 0x1, UR63 ;  /* 0x00000001ff357899 */ /* 0x000fe4000801163f */
[----:B------:R-:W-:Y:S02]  /*0f50*/  UISETP.GT.U32.AND UP1, UPT, UR67, 0xffff, UPT ;  /* 0x0000ffff4300788c */ /* 0x000fe4000bf24070 */
[----:B------:R-:W-:Y:S01]  /*0f60*/  USHF.L.U32 UR61, UR63, 0xc, URZ ;  /* 0x0000000c3f3d7899 */ /* 0x000fe200080006ff */
[----:B-1----:R-:W-:Y:S01]  /*0f70*/  I2FP.F32.U32 R4, UR20 ;  /* 0x0000001400047c45 */ /* 0x002fe20008201000 */
[----:B------:R-:W-:-:S02]  /*0f80*/  USHF.L.U32 UR60, UR63, 0xd, URZ ;  /* 0x0000000d3f3c7899 */ /* 0x000fc400080006ff */
[----:B------:R-:W-:Y:S02]  /*0f90*/  USHF.L.U32 UR59, UR63, 0x8, URZ ;  /* 0x000000083f3b7899 */ /* 0x000fe400080006ff */
[----:B--2---:R-:W-:Y:S01]  /*0fa0*/  FMUL R4, R4, UR5 ;  /* 0x0000000504047c20 */ /* 0x004fe20008400000 */
[----:B------:R-:W1:Y:S01]  /*0fb0*/  LDCU UR26, c[0x0][0xf24] ;  /* 0x0001e480ff1a77ac */ /* 0x000e620008000800 */
[----:B----4-:R-:W-:Y:S01]  /*0fc0*/  I2FP.F32.U32 R0, UR12 ;  /* 0x0000000c00007c45 */ /* 0x010fe20008201000 */
[----:B------:R-:W2:Y:S03]  /*0fd0*/  LDCU UR28, c[0x0][0xf30] ;  /* 0x0001e600ff1c77ac */ /* 0x000ea60008000800 */
[----:B------:R-:W4:Y:S01]  /*0fe0*/  F2I.U32.TRUNC.NTZ R4, R4 ;  /* 0x0000000400047305 */ /* 0x000f22000020f000 */
[----:B---3--:R-:W-:Y:S01]  /*0ff0*/  FMUL R0, R0, UR4 ;  /* 0x0000000400007c20 */ /* 0x008fe20008400000 */
[----:B------:R-:W-:-:S02]  /*1000*/  ULOP3.LUT UR4, UR63, 0x2, URZ, 0xc0, !UPT ;  /* 0x000000023f047892 */ /* 0x000fc4000f8ec0ff */
[----:B------:R-:W-:Y:S02]  /*1010*/  USHF.L.U32 UR37, UR63, 0x9, URZ ;  /* 0x000000093f257899 */ /* 0x000fe400080006ff */
[----:B------:R-:W-:Y:S02]  /*1020*/  UISETP.GT.U32.AND UP0, UPT, UR4, 0xffff, UPT ;  /* 0x0000ffff0400788c */ /* 0x000fe4000bf04070 */
[----:B------:R-:W3:Y:S01]  /*1030*/  F2I.U32.TRUNC.NTZ R0, R0 ;  /* 0x0000000000007305 */ /* 0x000ee2000020f000 */
[----:B------:R-:W-:Y:S01]  /*1040*/  UMOV UR30, 0x5 ;  /* 0x00000005001e7882 */ /* 0x000fe20000000000 */
[----:B------:R-:W-:Y:S02]  /*1050*/  USEL UR46, UR67, 0xffff, !UP1 ;  /* 0x0000ffff432e7887 */ /* 0x000fe4000c800000 */
[----:B------:R-:W-:Y:S01]  /*1060*/  USEL UR45, UR4, 0xffff, !UP0 ;  /* 0x0000ffff042d7887 */ /* 0x000fe2000c000000 */
[----:B----4-:R-:W-:Y:S02]  /*1070*/  R2UR UR5, R4 ;  /* 0x00000000040572ca */ /* 0x010fe400000e0000 */
[----:B---3--:R-:W-:-:S02]  /*1080*/  R2UR UR6, R0 ;  /* 0x00000000000672ca */ /* 0x008fc400000e0000 */
[----:B------:R-:W-:-:S09]  /*1090*/  PRMT R0, RZ, 0x7610, R0 ;  /* 0x00007610ff007816 */ /* 0x000fd20000000000 */
[----:B------:R-:W-:-:S04]  /*10a0*/  UIADD3 UR5, UPT, UPT, -UR5, URZ, URZ ;  /* 0x000000ff05057290 */ /* 0x000fc8000fffe1ff */
[----:B------:R-:W-:Y:S02]  /*10b0*/  UIMAD UR5, UR7, UR5, UR20 ;  /* 0x00000005070572a4 */ /* 0x000fe4000f8e0214 */
[----:B------:R-:W-:-:S04]  /*10c0*/  UIADD3 UR4, UPT, UPT, -UR6, URZ, URZ ;  /* 0x000000ff06047290 */ /* 0x000fc8000fffe1ff */
[----:B------:R-:W-:Y:S01]  /*10d0*/  IMAD.U32 R88, RZ, RZ, UR5 ;  /* 0x00000005ff587e24 */ /* 0x000fe2000f8e00ff */
[----:B------:R-:W-:-:S06]  /*10e0*/  UIMAD UR4, UR8, UR4, UR12 ;  /* 0x00000004080472a4 */ /* 0x000fcc000f8e020c */
[----:B------:R-:W-:Y:S01]  /*10f0*/  IMAD.U32 R87, RZ, RZ, UR4 ;  /* 0x00000004ff577e24 */ /* 0x000fe2000f8e00ff */
[----:B-12---:R-:W-:Y:S06]  /*1100*/  BRA.U UP4, `(.L_x_17) ;  /* 0x0000000104447547 */ /* 0x006fec000b800000 */
[----:B------:R-:W-:Y:S02]  /*1110*/  R2UR UR4, R87 ;  /* 0x00000000570472ca */ /* 0x000fe400000e0000 */
[----:B------:R-:W-:-:S11]  /*1120*/  R2UR UR6, R88 ;  /* 0x00000000580672ca */ /* 0x000fd600000e0000 */
[----:B------:R-:W-:Y:S02]  /*1130*/  UISETP.NE.AND UP0, UPT, UR4, URZ, UPT ;  /* 0x000000ff0400728c */ /* 0x000fe4000bf05270 */
[----:B------:R-:W-:Y:S02]  /*1140*/  UISETP.NE.AND UP1, UPT, UR4, 0x1, UPT ;  /* 0x000000010400788c */ /* 0x000fe4000bf25270 */
[----:B------:R-:W-:Y:S02]  /*1150*/  UISETP.NE.AND UP3, UPT, UR6, URZ, UP0 ;  /* 0x000000ff0600728c */ /* 0x000fe40008765270 */
[----:B------:R-:W-:Y:S02]  /*1160*/  USEL UR4, URZ, 0x2, UP0 ;  /* 0x00000002ff047887 */ /* 0x000fe40008000000 */
[----:B------:R-:W-:Y:S02]  /*1170*/  USEL UR8, URZ, 0x1, UP3 ;  /* 0x00000001ff087887 */ /* 0x000fe40009800000 */
[----:B------:R-:W-:-:S02]  /*1180*/  UISETP.NE.AND UP3, UPT, UR6, URZ, UPT ;  /* 0x000000ff0600728c */ /* 0x000fc4000bf65270 */
[----:B------:R-:W-:Y:S02]  /*1190*/  USEL UR5, URZ, 0x4, UP1 ;  /* 0x00000004ff057887 */ /* 0x000fe40008800000 */
[----:B------:R-:W-:Y:S02]  /*11a0*/  UISETP.NE.AND UP0, UPT, UR6, 0x1, UPT ;  /* 0x000000010600788c */ /* 0x000fe4000bf05270 */
[----:B------:R-:W-:Y:S02]  /*11b0*/  USEL UR6, URZ, 0x8, UP1 ;  /* 0x00000008ff067887 */ /* 0x000fe40008800000 */
[----:B------:R-:W-:Y:S02]  /*11c0*/  USEL UR7, UR5, 0x4, UP3 ;  /* 0x0000000405077887 */ /* 0x000fe40009800000 */
[----:B------:R-:W-:Y:S02]  /*11d0*/  USEL UR4, UR4, 0x2, UP0 ;  /* 0x0000000204047887 */ /* 0x000fe40008000000 */
[----:B------:R-:W-:-:S02]  /*11e0*/  USEL UR5, UR6, 0x8, UP0 ;  /* 0x0000000806057887 */ /* 0x000fc40008000000 */
[----:B------:R-:W-:-:S04]  /*11f0*/  UIADD3 UR4, UPT, UPT, UR4, UR7, UR8 ;  /* 0x0000000704047290 */ /* 0x000fc8000fffe008 */
[----:B------:R-:W-:-:S06]  /*1200*/  UIADD3 UR4, UPT, UPT, UR4, UR5, URZ ;  /* 0x0000000504047290 */ /* 0x000fcc000fffe0ff */
[----:B------:R-:W-:-:S07]  /*1210*/  IMAD.U32 R0, RZ, RZ, UR4 ;  /* 0x00000004ff007e24 */ /* 0x000fce000f8e00ff */
.L_x_17:
[----:B------:R-:W1:Y:S01]  /*1220*/  S2UR UR52, SR_CTAID.Z ;  /* 0x00000000003479c3 */ /* 0x000e620000002700 */
[----:B------:R-:W-:Y:S01]  /*1230*/  UISETP.GE.AND UP0, UPT, UR26, 0x1, UPT ;  /* 0x000000011a00788c */ /* 0x000fe2000bf06270 */
[----:B------:R-:W-:-:S08]  /*1240*/  UMOV UR29, 0x3 ;  /* 0x00000003001d7882 */ /* 0x000fd00000000000 */
[----:B------:R-:W-:Y:S05]  /*1250*/  BRA.U !UP0, `(.L_x_18) ;  /* 0x0000000108d47547 */ /* 0x000fea000b800000 */
[----:B------:R-:W2:Y:S01]  /*1260*/  LDCU.128 UR16, c[0x0][0xf10] ;  /* 0x0001e200ff1077ac */ /* 0x000ea20008000c00 */
[----:B------:R-:W3:Y:S01]  /*1270*/  LDCU UR6, c[0x0][0x370] ;  /* 0x00006e00ff0677ac */ /* 0x000ee20008000800 */
[----:B------:R-:W4:Y:S01]  /*1280*/  LDCU UR5, c[0x0][0x374] ;  /* 0x00006e80ff0577ac */ /* 0x000f220008000800 */
[----:B------:R-:W1:Y:S01]  /*1290*/  LDCU UR27, c[0x0][0xf0c] ;  /* 0x0001e180ff1b77ac */ /* 0x000e620008000800 */
[----:B------:R-:W1:Y:S01]  /*12a0*/  LDCU UR4, c[0x0][0xf20] ;  /* 0x0001e400ff0477ac */ /* 0x000e620008000800 */
[----:B------:R-:W1:Y:S01]  /*12b0*/  LDCU.64 UR8, c[0x0][0xf28] ;  /* 0x0001e500ff0877ac */ /* 0x000e620008000a00 */
[----:B--2---:R-:W-:Y:S02]  /*12c0*/  UISETP.NE.AND UP1, UPT, UR18, 0x1, UPT ;  /* 0x000000011200788c */ /* 0x004fe4000bf25270 */
[----:B----4-:R-:W-:Y:S02]  /*12d0*/  UIMAD.WIDE.U32 UR10, UR5, UR19, URZ ;  /* 0x00000013050a72a5 */ /* 0x010fe4000f8e00ff */
[----:B---3--:R-:W-:-:S02]  /*12e0*/  UIMAD.WIDE.U32 UR22, UR6, UR16, URZ ;  /* 0x00000010061672a5 */ /* 0x008fc4000f8e00ff */
[----:B-1----:R-:W-:Y:S02]  /*12f0*/  UISETP.NE.AND UP3, UPT, UR27, 0x1, UPT ;  /* 0x000000011b00788c */ /* 0x002fe4000bf65270 */
[----:B------:R-:W-:Y:S01]  /*1300*/  UISETP.NE.AND UP0, UPT, UR26, 0x1, UPT ;  /* 0x000000011a00788c */ /* 0x000fe2000bf05270 */
[----:B------:R-:W-:Y:S02]  /*1310*/  UMOV UR10, UR11 ;  /* 0x0000000b000a7c82 */ /* 0x000fe40008000000 */
[----:B------:R-:W-:Y:S01]  /*1320*/  UMOV UR22, UR23 ;  /* 0x0000001700167c82 */ /* 0x000fe20008000000 */
[----:B------:R-:W-:Y:S02]  /*1330*/  @UP1 USHF.R.U32.HI UR5, URZ, UR4, UR10 ;  /* 0x00000004ff051299 */ /* 0x000fe4000801160a */
[----:B------:R-:W-:Y:S02]  /*1340*/  UIMAD.WIDE.U32 UR24, UR12, UR19, URZ ;  /* 0x000000130c1872a5 */ /* 0x000fe4000f8e00ff */
[----:B------:R-:W-:-:S02]  /*1350*/  UIMAD.WIDE.U32 UR10, UR5, UR8, URZ ;  /* 0x00000008050a72a5 */ /* 0x000fc4000f8e00ff */
[----:B------:R-:W-:Y:S02]  /*1360*/  @UP3 USHF.R.U32.HI UR6, URZ, UR17, UR22 ;  /* 0x00000011ff063299 */ /* 0x000fe40008011616 */
[----:B------:R-:W-:Y:S02]  /*1370*/  UIMAD.WIDE.U32 UR14, UR20, UR16, URZ ;  /* 0x00000010140e72a5 */ /* 0x000fe4000f8e00ff */
[----:B------:R-:W-:Y:S01]  /*1380*/  UIMAD.WIDE.U32 UR22, UR6, UR8, URZ ;  /* 0x00000008061672a5 */ /* 0x000fe2000f8e00ff */
[----:B------:R-:W-:Y:S01]  /*1390*/  UMOV UR24, UR25 ;  /* 0x0000001900187c82 */ /* 0x000fe20008000000 */
[----:B------:R-:W-:Y:S01]  /*13a0*/  UMOV UR10, UR11 ;  /* 0x0000000b000a7c82 */ /* 0x000fe20008000000 */
[----:B------:R-:W-:Y:S02]  /*13b0*/  USHF.R.U32.HI UR24, URZ, UR4, UR24 ;  /* 0x00000004ff187299 */ /* 0x000fe40008011618 */
[----:B------:R-:W-:Y:S02]  /*13c0*/  @UP0 USHF.R.U32.HI UR5, URZ, UR9, UR10 ;  /* 0x00000009ff050299 */ /* 0x000fe4000801160a */
[----:B------:R-:W-:Y:S01]  /*13d0*/  UMOV UR7, UR23 ;  /* 0x0000001700077c82 */ /* 0x000fe20008000000 */
[----:B------:R-:W-:Y:S01]  /*13e0*/  UMOV UR14, UR15 ;  /* 0x0000000f000e7c82 */ /* 0x000fe20008000000 */
[----:B------:R-:W-:-:S02]  /*13f0*/  @UP0 USHF.R.U32.HI UR6, URZ, UR9, UR7 ;  /* 0x00000009ff060299 */ /* 0x000fc40008011607 */
[----:B------:R-:W-:Y:S02]  /*1400*/  USHF.R.U32.HI UR14, URZ, UR17, UR14 ;  /* 0x00000011ff0e7299 */ /* 0x000fe4000801160e */
[----:B------:R-:W-:Y:S02]  /*1410*/  USEL UR4, UR12, UR24, !UP1 ;  /* 0x000000180c047287 */ /* 0x000fe4000c800000 */
[----:B------:R-:W-:Y:S02]  /*1420*/  UIMAD UR7, UR5, UR26, URZ ;  /* 0x0000001a050772a4 */ /* 0x000fe4000f8e02ff */
[----:B------:R-:W-:Y:S02]  /*1430*/  USEL UR5, UR20, UR14, !UP3 ;  /* 0x0000000e14057287 */ /* 0x000fe4000d800000 */
[----:B------:R-:W-:Y:S02]  /*1440*/  UIMAD UR13, UR6, UR26, URZ ;  /* 0x0000001a060d72a4 */ /* 0x000fe4000f8e02ff */
[----:B------:R-:W-:-:S02]  /*1450*/  UISETP.GE.AND UP1, UPT, UR4, UR7, UPT ;  /* 0x000000070400728c */ /* 0x000fc4000bf26270 */
[----:B------:R-:W-:Y:S02]  /*1460*/  UIMAD.WIDE.U32 UR10, UR4, UR8, URZ ;  /* 0x00000008040a72a5 */ /* 0x000fe4000f8e00ff */
[----:B------:R-:W-:Y:S02]  /*1470*/  UISETP.GE.OR UP1, UPT, UR5, UR13, UP1 ;  /* 0x0000000d0500728c */ /* 0x000fe40008f26670 */
[----:B------:R-:W-:Y:S02]  /*1480*/  UIMAD.WIDE.U32 UR14, UR5, UR8, URZ ;  /* 0x00000008050e72a5 */ /* 0x000fe4000f8e00ff */
[----:B------:R-:W-:Y:S01]  /*1490*/  UIADD3 UR7, UPT, UPT, -UR4, URZ, URZ ;  /* 0x000000ff04077290 */ /* 0x000fe2000fffe1ff */
[----:B------:R-:W-:Y:S01]  /*14a0*/  UMOV UR8, UR11 ;  /* 0x0000000b00087c82 */ /* 0x000fe20008000000 */
[----:B------:R-:W-:Y:S02]  /*14b0*/  UIADD3 UR10, UPT, UPT, -UR5, URZ, URZ ;  /* 0x000000ff050a7290 */ /* 0x000fe4000fffe1ff */
[----:B------:R-:W-:-:S02]  /*14c0*/  USHF.R.U32.HI UR8, URZ, UR9, UR8 ;  /* 0x00000009ff087299 */ /* 0x000fc40008011608 */
[----:B------:R-:W-:Y:S02]  /*14d0*/  UIMAD UR12, UR18, UR7, UR12 ;  /* 0x00000007120c72a4 */ /* 0x000fe4000f8e020c */
[----:B------:R-:W-:Y:S01]  /*14e0*/  USEL UR8, UR4, UR8, !UP0 ;  /* 0x0000000804087287 */ /* 0x000fe2000c000000 */
[----:B------:R-:W-:Y:S01]  /*14f0*/  @!UP1 UMOV UR7, UR15 ;  /* 0x0000000f00079c82 */ /* 0x000fe20008000000 */
[----:B------:R-:W-:Y:S02]  /*1500*/  UIMAD UR20, UR27, UR10, UR20 ;  /* 0x0000000a1b1472a4 */ /* 0x000fe4000f8e0214 */
[----:B------:R-:W-:Y:S02]  /*1510*/  @!UP1 USHF.R.U32.HI UR7, URZ, UR9, UR7 ;  /* 0x00000009ff079299 */ /* 0x000fe40008011607 */
[----:B------:R-:W-:Y:S02]  /*1520*/  UIADD3 UR9, UPT, UPT, -UR8, URZ, URZ ;  /* 0x000000ff08097290 */ /* 0x000fe4000fffe1ff */
[----:B------:R-:W-:-:S02]  /*1530*/  @!UP1 USEL UR7, UR5, UR7, !UP0 ;  /* 0x0000000705079287 */ /* 0x000fc4000c000000 */
[----:B------:R-:W-:Y:S02]  /*1540*/  UIMAD UR9, UR26, UR9, UR4 ;  /* 0x000000091a0972a4 */ /* 0x000fe4000f8e0204 */
[----:B------:R-:W-:Y:S02]  /*1550*/  @!UP1 UIADD3 UR8, UPT, UPT, UR8, -UR7, URZ ;  /* 0x8000000708089290 */ /* 0x000fe4000fffe0ff */
[----:B------:R-:W-:Y:S02]  /*1560*/  @!UP1 UIMAD UR6, UR9, UR6, UR7 ;  /* 0x00000006090692a4 */ /* 0x000fe4000f8e0207 */
[----:B------:R-:W-:-:S04]  /*1570*/  @!UP1 UIMAD UR4, UR8, UR26, UR5 ;  /* 0x0000001a080492a4 */ /* 0x000fc8000f8e0205 */
[----:B------:R-:W-:Y:S01]  /*1580*/  UIMAD UR12, UR4, UR18, UR12 ;  /* 0x00000012040c72a4 */ /* 0x000fe2000f8e020c */
[----:B------:R-:W-:Y:S02]  /*1590*/  @!UP1 UMOV UR5, UR6 ;  /* 0x0000000600059c82 */ /* 0x000fe40008000000 */
[----:B------:R-:W-:-:S12]  /*15a0*/  UIMAD UR20, UR5, UR27, UR20 ;  /* 0x0000001b051472a4 */ /* 0x000fd8000f8e0214 */
.L_x_18:
[----:B------:R-:W-:Y:S02]  /*15b0*/  UISETP.NE.AND UP0, UPT, UR28, 0x1, UPT ;  /* 0x000000011c00788c */ /* 0x000fe4000bf05270 */
[----:B------:R-:W-:Y:S02]  /*15c0*/  ULOP3.LUT UR46, UR46, 0xffff, URZ, 0xc0, !UPT ;  /* 0x0000ffff2e2e7892 */ /* 0x000fe4000f8ec0ff */
[----:B------:R-:W-:Y:S02]  /*15d0*/  ULOP3.LUT UR45, UR45, 0xffff, URZ, 0xc0, !UPT ;  /* 0x0000ffff2d2d7892 */ /* 0x000fe4000f8ec0ff */
[----:B------:R-:W-:Y:S02]  /*15e0*/  UISETP.NE.AND UP3, UPT, UR21, 0x2, UPT ;  /* 0x000000021500788c */ /* 0x000fe4000bf65270 */
[----:B------:R-:W-:Y:S02]  /*15f0*/  ULOP3.LUT UR53, UR53, 0x1, URZ, 0xc0, !UPT ;  /* 0x0000000135357892 */ /* 0x000fe4000f8ec0ff */
[----:B------:R-:W-:-:S02]  /*1600*/  ULOP3.LUT UR61, UR61, 0x2000, URZ, 0xc0, !UPT ;  /* 0x000020003d3d7892 */ /* 0x000fc4000f8ec0ff */
[----:B------:R-:W-:Y:S02]  /*1610*/  ULOP3.LUT UR60, UR60, 0x2000, URZ, 0xc0, !UPT ;  /* 0x000020003c3c7892 */ /* 0x000fe4000f8ec0ff */
[----:B------:R-:W-:Y:S02]  /*1620*/  ULOP3.LUT UR59, UR59, 0x200, URZ, 0xc0, !UPT ;  /* 0x000002003b3b7892 */ /* 0x000fe4000f8ec0ff */
[----:B------:R-:W-:Y:S02]  /*1630*/  ULOP3.LUT UR37, UR37, 0x200, URZ, 0xc0, !UPT ;  /* 0x0000020025257892 */ /* 0x000fe4000f8ec0ff */
[----:B------:R-:W-:Y:S02]  /*1640*/  USHF.L.U32 UR46, UR30, UR46, URZ ;  /* 0x0000002e1e2e7299 */ /* 0x000fe400080006ff */
[----:B------:R-:W-:Y:S01]  /*1650*/  USHF.L.U32 UR45, UR29, UR45, URZ ;  /* 0x0000002d1d2d7299 */ /* 0x000fe200080006ff */
[----:B------:R-:W-:Y:S11]  /*1660*/  BRA.U UP0, `(.L_x_19) ;  /* 0x0000000100447547 */ /* 0x000ff6000b800000 */
[----:B------:R-:W2:Y:S01]  /*1670*/  LDCU.128 UR8, c[0x0][0xf10] ;  /* 0x0001e200ff0877ac */ /* 0x000ea20008000c00 */
[----:B------:R-:W3:Y:S01]  /*1680*/  LDCU UR13, c[0x0][0xf0c] ;  /* 0x0001e180ff0d77ac */ /* 0x000ee20008000800 */
[----:B------:R-:W4:Y:S01]  /*1690*/  LDCU UR14, c[0x0][0xf20] ;  /* 0x0001e400ff0e77ac */ /* 0x000f220008000800 */
[----:B--2---:R-:W-:Y:S02]  /*16a0*/  UIMAD.WIDE.U32 UR6, UR20, UR8, URZ ;  /* 0x00000008140672a5 */ /* 0x004fe4000f8e00ff */
[----:B------:R-:W-:Y:S02]  /*16b0*/  UIMAD.WIDE.U32 UR4, UR12, UR11, URZ ;  /* 0x0000000b0c0472a5 */ /* 0x000fe4000f8e00ff */
[----:B---3--:R-:W-:Y:S02]  /*16c0*/  UISETP.NE.AND UP1, UPT, UR13, 0x1, UPT ;  /* 0x000000010d00788c */ /* 0x008fe4000bf25270 */
[----:B------:R-:W-:Y:S01]  /*16d0*/  UISETP.NE.AND UP0, UPT, UR10, 0x1, UPT ;  /* 0x000000010a00788c */ /* 0x000fe2000bf05270 */
[----:B------:R-:W-:-:S02]  /*16e0*/  UMOV UR6, UR7 ;  /* 0x0000000700067c82 */ /* 0x000fc40008000000 */
[----:B------:R-:W-:Y:S01]  /*16f0*/  UMOV UR4, UR5 ;  /* 0x0000000500047c82 */ /* 0x000fe20008000000 */
[----:B------:R-:W-:Y:S02]  /*1700*/  USHF.R.U32.HI UR9, URZ, UR9, UR6 ;  /* 0x00000009ff097299 */ /* 0x000fe40008011606 */
[----:B----4-:R-:W-:Y:S02]  /*1710*/  USHF.R.U32.HI UR4, URZ, UR14, UR4 ;  /* 0x0000000eff047299 */ /* 0x010fe40008011604 */
[----:B------:R-:W-:Y:S02]  /*1720*/  USEL UR5, UR20, UR9, !UP1 ;  /* 0x0000000914057287 */ /* 0x000fe4000c800000 */
[----:B------:R-:W-:-:S04]  /*1730*/  USEL UR4, UR12, UR4, !UP0 ;  /* 0x000000040c047287 */ /* 0x000fc8000c000000 */
[----:B------:R-:W-:Y:S02]  /*1740*/  UIADD3 UR6, UPT, UPT, UR5, -UR4, URZ ;  /* 0x8000000405067290 */ /* 0x000fe4000fffe0ff */
[----:B------:R-:W-:Y:S02]  /*1750*/  UIADD3 UR4, UPT, UPT, -UR5, UR4, URZ ;  /* 0x0000000405047290 */ /* 0x000fe4000fffe1ff */
[----:B------:R-:W-:Y:S02]  /*1760*/  UIMAD UR12, UR6, UR10, UR12 ;  /* 0x0000000a060c72a4 */ /* 0x000fe4000f8e020c */
[----:B------:R-:W-:-:S12]  /*1770*/  UIMAD UR20, UR4, UR13, UR20 ;  /* 0x0000000d041472a4 */ /* 0x000fd8000f8e0214 */
.L_x_19:
[----:B------:R-:W-:Y:S05]  /*1780*/  BRA.U !UP2, `(.L_x_20) ;  /* 0x000000010a0c7547 */ /* 0x000fea000b800000 */
[----:B------:R-:W-:Y:S01]  /*1790*/  UCGABAR_WAIT ;  /* 0x0000000000007dc7 */ /* 0x000fe20008000000 */
[----:B------:R-:W-:Y:S01]  /*17a0*/  CCTL.IVALL ;  /* 0x00000000ff00798f */ /* 0x000fe20002000000 */
[----:B------:R-:W-:Y:S05]  /*17b0*/  BRA `(.L_x_21) ;  /* 0x0000000000047947 */ /* 0x000fea0003800000 */
.L_x_20:
[----:B------:R-:W-:Y:S06]  /*17c0*/  BAR.SYNC.DEFER_BLOCKING 0x0 ;  /* 0x0000000000007b1d */ /* 0x000fec0000010000 */
.L_x_21:
[----:B------:R-:W-:Y:S05]  /*17d0*/  BRA.U UP3, `(.L_x_22) ;  /* 0x0000001503b87547 */ /* 0x000fea000b800000 */
[----:B------:R-:W2:Y:S01]  /*17e0*/  LDCU UR6, c[0x0][0x38c] ;  /* 0x00007180ff0677ac */ /* 0x000ea20008000800 */
[----:B------:R-:W3:Y:S01]  /*17f0*/  LDC R8, c[0x0][0x370] ;  /* 0x0000dc00ff087b82 */ /* 0x000ee20000000800 */
[----:B------:R-:W-:Y:S01]  /*1800*/  PLOP3.LUT P1, PT, PT, PT, UP5, 0x80, 0x8 ;  /* 0x000000000008781c */ /* 0x000fe20003f2f058 */
[----:B------:R-:W-:Y:S01]  /*1810*/  IMAD.MOV.U32 R15, RZ, RZ, 0x1 ;  /* 0x00000001ff0f7424 */ /* 0x000fe200078e00ff */
[----:B------:R-:W-:Y:S01]  /*1820*/  ISETP.EQ.OR P4, PT, R2, RZ, P5 ;  /* 0x000000ff0200720c */ /* 0x000fe20002f82670 */
[----:B------:R-:W-:Y:S01]  /*1830*/  IMAD.MOV.U32 R14, RZ, RZ, RZ ;  /* 0x000000ffff0e7224 */ /* 0x000fe200078e00ff */
[----:B------:R-:W-:Y:S02]  /*1840*/  PLOP3.LUT P1, PT, P1, PT, PT, 0x8, 0x80 ;  /* 0x000000000080781c */ /* 0x000fe40000f2e170 */
[----:B------:R-:W-:Y:S01]  /*1850*/  CS2R R12, SRZ ;  /* 0x00000000000c7805 */ /* 0x000fe2000001ff00 */
[----:B------:R-:W-:Y:S01]  /*1860*/  IMAD.MOV.U32 R11, RZ, RZ, 0x1 ;  /* 0x00000001ff0b7424 */ /* 0x000fe200078e00ff */
[----:B------:R-:W4:Y:S01]  /*1870*/  LDC R0, c[0x0][0x374] ;  /* 0x0000dd00ff007b82 */ /* 0x000f220000000800 */
[----:B------:R-:W1:Y:S01]  /*1880*/  LDCU.64 UR54, c[0x0][0x348] ;  /* 0x00006900ff3677ac */ /* 0x000e620008000a00 */
[----:B------:R-:W-:Y:S01]  /*1890*/  UMOV UR29, URZ ;  /* 0x000000ff001d7c82 */ /* 0x000fe20008000000 */
[----:B--2---:R-:W-:-:S02]  /*18a0*/  UIADD3 UR5, UPT, UPT, UR6, 0xff, URZ ;  /* 0x000000ff06057890 */ /* 0x004fc4000fffe0ff */
[----:B------:R-:W-:Y:S02]  /*18b0*/  UIADD3 UR68, UPT, UPT, UR6, 0x1fe, URZ ;  /* 0x000001fe06447890 */ /* 0x000fe4000fffe0ff */
[----:B------:R-:W-:-:S04]  /*18c0*/  USHF.R.S32.HI UR4, URZ, 0x1f, UR5 ;  /* 0x0000001fff047899 */ /* 0x000fc80008011405 */
[----:B------:R-:W-:Y:S02]  /*18d0*/  ULEA.HI UR4, UR4, UR5, URZ, 0x8 ;  /* 0x0000000504047291 */ /* 0x000fe4000f8f40ff */
[----:B------:R-:W-:Y:S02]  /*18e0*/  UIADD3 UR5, UPT, UPT, UR6, -0x1, URZ ;  /* 0xffffffff06057890 */ /* 0x000fe4000fffe0ff */
[----:B------:R-:W-:Y:S02]  /*18f0*/  USHF.R.S32.HI UR65, URZ, 0x8, UR4 ;  /* 0x00000008ff417899 */ /* 0x000fe40008011404 */
[----:B------:R-:W-:Y:S02]  /*1900*/  UISETP.GE.U32.AND UP1, UPT, UR5, -0x1ff, UPT ;  /* 0xfffffe010500788c */ /* 0x000fe4000bf26070 */
[----:B------:R-:W-:-:S04]  /*1910*/  UISETP.LT.U32.AND UP0, UPT, UR65, 0x3, UPT ;  /* 0x000000034100788c */ /* 0x000fc8000bf01070 */
[----:B------:R-:W-:Y:S02]  /*1920*/  USEL UR64, UR65, 0x3, UP0 ;  /* 0x0000000341407887 */ /* 0x000fe40008000000 */
[----:B------:R-:W-:Y:S02]  /*1930*/  UISETP.NE.AND UP0, UPT, UR21, URZ, UPT ;  /* 0x000000ff1500728c */ /* 0x000fe4000bf05270 */
[----:B------:R-:W-:Y:S02]  /*1940*/  UIADD3 UR47, UPT, UPT, UR64, -0x1, URZ ;  /* 0xffffffff402f7890 */ /* 0x000fe4000fffe0ff */
[----:B------:R-:W-:Y:S02]  /*1950*/  @UP1 UIADD3 UR47, UPT, UPT, UR64, URZ, URZ ;  /* 0x000000ff402f1290 */ /* 0x000fe4000fffe0ff */
[----:B------:R-:W-:Y:S02]  /*1960*/  USEL UR58, UR58, 0x2, UP0 ;  /* 0x000000023a3a7887 */ /* 0x000fe40008000000 */
[----:B------:R-:W-:-:S02]  /*1970*/  UIADD3 UR66, UPT, UPT, UR65, -UR64, URZ ;  /* 0x8000004041427290 */ /* 0x000fc4000fffe0ff */
[----:B-1-3--:R-:W-:-:S12]  /*1980*/  UIADD3 UR47, UPT, UPT, UR47, 0x1, URZ ;  /* 0x000000012f2f7890 */ /* 0x00afd8000fffe0ff */
.L_x_46:
[----:B------:R-:W-:Y:S01]  /*1990*/  UISETP.NE.AND UP0, UPT, UR63, URZ, UPT ;  /* 0x000000ff3f00728c */ /* 0x000fe2000bf05270 */
[----:B------:R-:W1:Y:S08]  /*19a0*/  S2UR UR63, SR_CgaCtaId ;  /* 0x00000000003f79c3 */ /* 0x000e700000008800 */
[----:B------:R-:W-:Y:S05]  /*19b0*/  BRA.U UP0, `(.L_x_23) ;  /* 0x0000000100347547 */ /* 0x000fea000b800000 */
[----:B------:R-:W2:Y:S01]  /*19c0*/  S2R R2, SR_CgaCtaId ;  /* 0x0000000000027919 */ /* 0x000ea20000008800 */
[----:B------:R-:W-:-:S04]  /*19d0*/  MOV R3, 0x400 ;  /* 0x0000040000037802 */ /* 0x000fc80000000f00 */
[----:B--2---:R-:W-:Y:S02]  /*19e0*/  LEA R2, R2, R3, 0x18 ;  /* 0x0000000302027211 */ /* 0x004fe400078ec0ff */
[----:B------:R-:W-:-:S03]  /*19f0*/  SHF.L.U32 R3, R11, 0x1f, RZ ;  /* 0x0000001f0b037819 */ /* 0x000fc600000006ff */
[----:B------:R-:W-:-:S04]  /*1a00*/  IMAD R2, R12, 0x8, R2 ;  /* 0x000000080c027824 */ /* 0x000fc800078e0202 */
[----:B------:R-:W2:Y:S02]  /*1a10*/  SYNCS.PHASECHK.TRANS64.TRYWAIT P0, [R2+URZ+0xd0], R3 ;  /* 0x0000d003020075a7 */ /* 0x000ea400080011ff */
[----:B--2---:R-:W-:Y:S05]  /*1a20*/  @!P0 BRA `(.L_x_24) ;  /* 0x000000d000888947 */ /* 0x004fea0003800000 */
.L_x_191:
[----:B------:R-:W-:Y:S01]  /*1a30*/  VIADD R12, R12, 0x1 ;  /* 0x000000010c0c7836 */ /* 0x000fe20000000000 */
[----:B------:R2:W-:Y:S04]  /*1a40*/  SYNCS.ARRIVE.TRANS64.A1T0 RZ, [R2+URZ+0xc0], RZ ;  /* 0x0000c0ff02ff79a7 */ /* 0x0005e800081000ff */
[----:B------:R-:W-:-:S04]  /*1a50*/  ISETP.NE.AND P0, PT, R12, 0x2, PT ;  /* 0x000000020c00780c */ /* 0x000fc80003f05270 */
[----:B------:R-:W-:Y:S02]  /*1a60*/  SEL R12, R12, RZ, P0 ;  /* 0x000000ff0c0c7207 */ /* 0x000fe40000000000 */
[----:B--2---:R-:W-:-:S04]  /*1a70*/  SEL R2, RZ, 0x1, P0 ;  /* 0x00000001ff027807 */ /* 0x004fc80000000000 */
[----:B------:R-:W-:-:S07]  /*1a80*/  LOP3.LUT R11, R11, R2, RZ, 0x3c, !PT ;  /* 0x000000020b0b7212 */ /* 0x000fce00078e3cff */
.L_x_23:
[----:B------:R-:W-:Y:S01]  /*1a90*/  UMOV UR7, 0x400 ;  /* 0x0000040000077882 */ /* 0x000fe20000000000 */
[----:B------:R-:W-:Y:S01]  /*1aa0*/  SHF.L.U32 R2, R15, 0x1f, RZ ;  /* 0x0000001f0f027819 */ /* 0x000fe200000006ff */
[----:B-1----:R-:W-:Y:S02]  /*1ab0*/  ULEA UR7, UR63, UR7, 0x18 ;  /* 0x000000073f077291 */ /* 0x002fe4000f8ec0ff */
[----:B------:R-:W-:Y:S02]  /*1ac0*/  UISETP.GE.U32.AND UP0, UPT, UR68, 0x1ff, UPT ;  /* 0x000001ff4400788c */ /* 0x000fe4000bf06070 */
[----:B------:R-:W-:Y:S02]  /*1ad0*/  ULEA UR4, UR29, UR7, 0x3 ;  /* 0x000000071d047291 */ /* 0x000fe4000f8e18ff */
[----:B------:R-:W-:Y:S02]  /*1ae0*/  ULEA UR51, UR20, UR53, 0x1 ;  /* 0x0000003514337291 */ /* 0x000fe4000f8e08ff */
[----:B------:R-:W-:-:S02]  /*1af0*/  ULEA UR35, UR12, UR67, 0x1 ;  /* 0x000000430c237291 */ /* 0x000fc4000f8e08ff */
[----:B------:R-:W-:Y:S02]  /*1b00*/  USHF.L.U32 UR51, UR51, 0x6, URZ ;  /* 0x0000000633337899 */ /* 0x000fe400080006ff */
[----:B------:R-:W-:Y:S01]  /*1b10*/  USHF.L.U32 UR35, UR35, 0x6, URZ ;  /* 0x0000000623237899 */ /* 0x000fe200080006ff */
[----:B------:R1:W2:Y:S01]  /*1b20*/  SYNCS.PHASECHK.TRANS64.TRYWAIT P2, [UR4+0x18], R2 ;  /* 0x00001802ff0075a7 */ /* 0x0002a20008041104 */
[----:B------:R-:W-:Y:S01]  /*1b30*/  UMOV UR15, URZ ;  /* 0x000000ff000f7c82 */ /* 0x000fe20008000000 */
[----:B------:R-:W-:Y:S09]  /*1b40*/  BRA.U !UP0, `(.L_x_25) ;  /* 0x0000000508607547 */ /* 0x000ff2000b800000 */
[----:B------:R-:W-:Y:S01]  /*1b50*/  UMOV UR14, URZ ;  /* 0x000000ff000e7c82 */ /* 0x000fe20008000000 */
[----:B------:R-:W-:-:S05]  /*1b60*/  UMOV UR6, UR29 ;  /* 0x0000001d00067c82 */ /* 0x000fca0008000000 */
.L_x_33:
[----:B------:R-:W-:Y:S01]  /*1b70*/  ULEA UR49, UR6, UR7, 0x3 ;  /* 0x0000000706317291 */ /* 0x000fe2000f8e18ff */
[----:B--2---:R-:W-:Y:S01]  /*1b80*/  @!P5 MOV R3, 0x10800 ;  /* 0x000108000003d802 */ /* 0x004fe20000000f00 */
[----:B--23--:R-:W-:Y:S10]  /*1b90*/  @P2 BRA `(.L_x_26) ;  /* 0x00000000000c2947 */ /* 0x00cff40003800000 */
[----:B------:R-:W-:-:S04]  /*1ba0*/  SHF.L.U32 R4, R15, 0x1f, RZ ;  /* 0x0000001f0f047819 */ /* 0x000fc800000006ff */
[----:B------:R-:W2:Y:S02]  /*1bb0*/  SYNCS.PHASECHK.TRANS64.TRYWAIT P0, [UR49+0x18], R4 ;  /* 0x00001804ff0075a7 */ /* 0x000ea40008001131 */
[----:B--2---:R-:W-:Y:S05]  /*1bc0*/  @!P0 BRA `(.L_x_27) ;  /* 0x000000d000348947 */ /* 0x004fea0003800000 */
.L_x_26:
[----:B------:R2:W-:Y:S01]  /*1bd0*/  @!P5 SYNCS.ARRIVE.TRANS64 RZ, [UR49], R3 ;  /* 0x00000003ffffd9a7 */ /* 0x0005e20008000031 */
[----:B------:R-:W-:-:S04]  /*1be0*/  ULOP3.LUT UR4, UR58, 0x2, URZ, 0xfc, !UPT ;  /* 0x000000023a047892 */ /* 0x000fc8000f8efcff */
[----:B------:R-:W-:-:S09]  /*1bf0*/  UISETP.NE.AND UP0, UPT, UR4, 0x2, UPT ;  /* 0x000000020400788c */ /* 0x000fd2000bf05270 */
[----:B------:R-:W-:Y:S05]  /*1c00*/  BRA.U UP0, `(.L_x_28) ;  /* 0x0000000100047547 */ /* 0x000fea000b800000 */
[----:B------:R-:W-:Y:S05]  /*1c10*/  BPT.TRAP 0x1 ;  /* 0x000000040000795c */ /* 0x000fea0000300000 */
.L_x_28:
[----:B------:R-:W-:Y:S04]  /*1c20*/  BSSY.RECONVERGENT B0, `(.L_x_29) ;  /* 0x0000003000007945 */ /* 0x000fe80003800200 */
[----:B------:R-:W-:Y:S05]  /*1c30*/  @P4 BRA `(.L_x_30) ;  /* 0x0000000000044947 */ /* 0x000fea0003800000 */
[----:B------:R-:W-:Y:S05]  /*1c40*/  BPT.TRAP 0x1 ;  /* 0x000000040000795c */ /* 0x000fea0000300000 */
.L_x_30:
[----:B------:R-:W-:Y:S05]  /*1c50*/  BSYNC.RECONVERGENT B0 ;  /* 0x0000000000007941 */ /* 0x000fea0003800200 */
.L_x_29:
[----:B------:R-:W-:Y:S01]  /*1c60*/  UIADD3 UR4, UPT, UPT, UR6, 0x1, URZ ;  /* 0x0000000106047890 */ /* 0x000fe2000fffe0ff */
[----:B------:R-:W-:Y:S01]  /*1c70*/  BSSY.RECONVERGENT B0, `(.L_x_31) ;  /* 0x0000040000007945 */ /* 0x000fe20003800200 */
[----:B------:R-:W-:Y:S02]  /*1c80*/  ELECT P0, URZ, PT ;  /* 0x0000000000ff782f */ /* 0x000fe40003800000 */
[----:B------:R-:W-:-:S04]  /*1c90*/  UISETP.NE.AND UP0, UPT, UR4, 0x3, UPT ;  /* 0x000000030400788c */ /* 0x000fc8000bf05270 */
[----:B------:R-:W-:Y:S02]  /*1ca0*/  USEL UR5, URZ, 0x1, UP0 ;  /* 0x00000001ff057887 */ /* 0x000fe40008000000 */
[----:B------:R-:W-:-:S04]  /*1cb0*/  USEL UR29, UR4, URZ, UP0 ;  /* 0x000000ff041d7287 */ /* 0x000fc80008000000 */
[----:B------:R-:W-:Y:S01]  /*1cc0*/  ULEA UR4, UR29, UR7, 0x3 ;  /* 0x000000071d047291 */ /* 0x000fe2000f8e18ff */
[----:B------:R-:W-:-:S04]  /*1cd0*/  LOP3.LUT R15, R15, UR5, RZ, 0x3c, !PT ;  /* 0x000000050f0f7c12 */ /* 0x000fc8000f8e3cff */
[----:B-1----:R-:W-:-:S04]  /*1ce0*/  SHF.L.U32 R2, R15, 0x1f, RZ ;  /* 0x0000001f0f027819 */ /* 0x002fc800000006ff */
[----:B------:R1:W3:Y:S01]  /*1cf0*/  SYNCS.PHASECHK.TRANS64.TRYWAIT P2, [UR4+0x18], R2 ;  /* 0x00001802ff0075a7 */ /* 0x0002e20008041104 */
[----:B------:R-:W-:Y:S05]  /*1d00*/  @!P0 BRA `(.L_x_32) ;  /* 0x0000000000d88947 */ /* 0x000fea0003800000 */
[----:B------:R-:W-:Y:S02]  /*1d10*/  USHF.L.U32 UR9, UR6, 0xf, URZ ;  /* 0x0000000f06097899 */ /* 0x000fe400080006ff */
[----:B------:R-:W-:Y:S02]  /*1d20*/  UIADD3 UR4, UP3, UPT, UR54, 0x80, URZ ;  /* 0x0000008036047890 */ /* 0x000fe4000ff7e0ff */
[----:B------:R-:W-:Y:S02]  /*1d30*/  ULOP3.LUT UR40, UR9, UR61, URZ, 0xfc, !UPT ;  /* 0x0000003d09287292 */ /* 0x000fe4000f8efcff */
[----:B------:R-:W-:Y:S02]  /*1d40*/  USHF.L.U32 UR50, UR14, 0x8, URZ ;  /* 0x000000080e327899 */ /* 0x000fe400080006ff */
[----:B------:R-:W-:Y:S02]  /*1d50*/  UIADD3 UR40, UPT, UPT, UR7, UR40, URZ ;  /* 0x0000002807287290 */ /* 0x000fe4000fffe0ff */
[----:B------:R-:W-:-:S02]  /*1d60*/  UIADD3.X UR5, UPT, UPT, URZ, UR55, URZ, UP3, !UPT ;  /* 0x00000037ff057290 */ /* 0x000fc40009ffe4ff */
[----:B------:R-:W-:Y:S02]  /*1d70*/  UIADD3 UR48, UPT, UPT, UR40, 0x4300, URZ ;  /* 0x0000430028307890 */ /* 0x000fe4000fffe0ff */
[----:B------:R-:W-:Y:S02]  /*1d80*/  UPRMT UR15, URZ, 0x5410, UR46 ;  /* 0x00005410ff0f7896 */ /* 0x000fe4000800002e */
[----:B------:R-:W-:Y:S02]  /*1d90*/  UIADD3 UR42, UPT, UPT, UR50, 0x80, URZ ;  /* 0x00000080322a7890 */ /* 0x000fe4000fffe0ff */
[----:B------:R-:W-:Y:S02]  /*1da0*/  UIADD3 UR40, UPT, UPT, UR40, 0x8300, URZ ;  /* 0x0000830028287890 */ /* 0x000fe4000fffe0ff */
[----:B------:R-:W-:Y:S02]  /*1db0*/  ULOP3.LUT UR24, UR9, UR60, URZ, 0xfc, !UPT ;  /* 0x0000003c09187292 */ /* 0x000fe4000f8efcff */
[----:B------:R-:W-:Y:S01]  /*1dc0*/  USHF.L.U32 UR8, UR6, 0xa, URZ ;  /* 0x0000000a06087899 */ /* 0x000fe200080006ff */
[----:B------:R-:W-:Y:S01]  /*1dd0*/  UMOV UR56, 0x0 ;  /* 0x0000000000387882 */ /* 0x000fe20000000000 */
[----:B------:R-:W-:Y:S01]  /*1de0*/  UMOV UR57, 0x10000000 ;  /* 0x1000000000397882 */ /* 0x000fe20000000000 */
[----:B------:R-:W-:Y:S01]  /*1df0*/  UIADD3 UR22, UP2, UPT, UR54, 0x180, URZ ;  /* 0x0000018036167890 */ /* 0x000fe2000ff5e0ff */
[----:B------:R-:W-:Y:S01]  /*1e00*/  UTMALDG.3D.MULTICAST [UR48], [UR4], UR15, desc[UR56] ;  /* 0x00003830040073b4 */ /* 0x000fe2000801180f */
[----:B------:R-:W-:Y:S01]  /*1e10*/  UIADD3 UR24, UPT, UPT, UR7, UR24, URZ ;  /* 0x0000001807187290 */ /* 0x000fe2000fffe0ff */
[----:B------:R-:W-:Y:S01]  /*1e20*/  UMOV UR41, UR49 ;  /* 0x0000003100297c82 */ /* 0x000fe20008000000 */
[----:B------:R-:W-:Y:S01]  /*1e30*/  UMOV UR43, UR51 ;  /* 0x00000033002b7c82 */ /* 0x000fe20008000000 */
[----:B------:R-:W-:Y:S01]  /*1e40*/  UMOV UR44, UR52 ;  /* 0x00000034002c7c82 */ /* 0x000fe20008000000 */
[----:B------:R-:W-:-:S02]  /*1e50*/  USHF.L.U32 UR11, UR14, 0x1, URZ ;  /* 0x000000010e0b7899 */ /* 0x000fc400080006ff */
[----:B------:R-:W-:Y:S01]  /*1e60*/  UIADD3 UR38, UP1, UPT, UR54, 0x280, URZ ;  /* 0x0000028036267890 */ /* 0x000fe2000ff3e0ff */
[----:B------:R2:W-:Y:S01]  /*1e70*/  UTMALDG.3D.MULTICAST [UR40], [UR4], UR15, desc[UR56] ;  /* 0x00003828040073b4 */ /* 0x0005e2000801180f */
[----:B------:R-:W-:Y:S02]  /*1e80*/  ULOP3.LUT UR16, UR59, UR8, URZ, 0xfc, !UPT ;  /* 0x000000083b107292 */ /* 0x000fe4000f8efcff */
[----:B------:R-:W-:Y:S02]  /*1e90*/  UIADD3 UR30, UP0, UPT, UR54, 0x380, URZ ;  /* 0x00000380361e7890 */ /* 0x000fe4000ff1e0ff */
[----:B------:R-:W-:Y:S02]  /*1ea0*/  ULOP3.LUT UR8, UR8, UR37, URZ, 0xfc, !UPT ;  /* 0x0000002508087292 */ /* 0x000fe4000f8efcff */
[----:B------:R-:W-:Y:S02]  /*1eb0*/  UIADD3.X UR23, UPT, UPT, URZ, UR55, URZ, UP2, !UPT ;  /* 0x00000037ff177290 */ /* 0x000fe400097fe4ff */
[----:B------:R-:W-:-:S02]  /*1ec0*/  UIADD3 UR32, UPT, UPT, UR24, 0x1c300, URZ ;  /* 0x0001c30018207890 */ /* 0x000fc4000fffe0ff */
[----:B------:R-:W-:Y:S02]  /*1ed0*/  UIADD3 UR24, UPT, UPT, UR24, 0x20300, URZ ;  /* 0x0002030018187890 */ /* 0x000fe4000fffe0ff */
[----:B------:R-:W-:Y:S02]  /*1ee0*/  UIADD3.X UR39, UPT, UPT, URZ, UR55, URZ, UP1, !UPT ;  /* 0x00000037ff277290 */ /* 0x000fe40008ffe4ff */
[----:B------:R-:W-:Y:S02]  /*1ef0*/  ULOP3.LUT UR19, UR11, UR53, URZ, 0xfc, !UPT ;  /* 0x000000350b137292 */ /* 0x000fe4000f8efcff */
[----:B------:R-:W-:Y:S02]  /*1f00*/  UIADD3 UR16, UPT, UPT, UR7, 0x34300, UR16 ;  /* 0x0003430007107890 */ /* 0x000fe4000fffe010 */
[----:B------:R-:W-:Y:S02]  /*1f10*/  ULEA.HI UR11, UR37, UR11, URZ, 0x17 ;  /* 0x0000000b250b7291 */ /* 0x000fe4000f8fb8ff */
[----:B------:R-:W-:-:S02]  /*1f20*/  UIADD3 UR8, UPT, UPT, UR7, 0x34f00, UR8 ;  /* 0x00034f0007087890 */ /* 0x000fc4000fffe008 */
[----:B------:R-:W-:Y:S01]  /*1f30*/  UIADD3.X UR31, UPT, UPT, URZ, UR55, URZ, UP0, !UPT ;  /* 0x00000037ff1f7290 */ /* 0x000fe200087fe4ff */
[----:B------:R-:W-:Y:S01]  /*1f40*/  UMOV UR33, UR49 ;  /* 0x0000003100217c82 */ /* 0x000fe20008000000 */
[----:B------:R-:W-:Y:S01]  /*1f50*/  UMOV UR36, UR52 ;  /* 0x0000003400247c82 */ /* 0x000fe20008000000 */
[----:B------:R-:W-:Y:S01]  /*1f60*/  UMOV UR34, UR50 ;  /* 0x0000003200227c82 */ /* 0x000fe20008000000 */
[----:B------:R-:W-:Y:S01]  /*1f70*/  UMOV UR25, UR49 ;  /* 0x0000003100197c82 */ /* 0x000fe20008000000 */
[----:B------:R-:W-:Y:S01]  /*1f80*/  UMOV UR27, UR35 ;  /* 0x00000023001b7c82 */ /* 0x000fe20008000000 */
[----:B------:R-:W-:Y:S01]  /*1f90*/  UMOV UR28, UR52 ;  /* 0x00000034001c7c82 */ /* 0x000fe20008000000 */
[----:B------:R-:W-:Y:S01]  /*1fa0*/  UMOV UR18, URZ ;  /* 0x000000ff00127c82 */ /* 0x000fe20008000000 */
[----:B------:R-:W-:Y:S01]  /*1fb0*/  UMOV UR26, UR42 ;  /* 0x0000002a001a7c82 */ /* 0x000fe20008000000 */
[----:B------:R-:W-:Y:S01]  /*1fc0*/  UMOV UR17, UR49 ;  /* 0x0000003100117c82 */ /* 0x000fe20008000000 */
[----:B------:R-:W-:Y:S01]  /*1fd0*/  UMOV UR21, UR52 ;  /* 0x0000003400157c82 */ /* 0x000fe20008000000 */
[----:B------:R-:W-:Y:S01]  /*1fe0*/  UMOV UR9, UR49 ;  /* 0x0000003100097c82 */ /* 0x000fe20008000000 */
[----:B------:R-:W-:Y:S01]  /*1ff0*/  UMOV UR13, UR52 ;  /* 0x00000034000d7c82 */ /* 0x000fe20008000000 */
[----:B------:R-:W-:Y:S01]  /*2000*/  UMOV UR10, UR18 ;  /* 0x00000012000a7c82 */ /* 0x000fe20008000000 */
[----:B--2---:R-:W-:-:S09]  /*2010*/  UPRMT UR4, URZ, 0x5410, UR45 ;  /* 0x00005410ff047896 */ /* 0x004fd2000800002d */
[----:B------:R2:W-:Y:S01]  /*2020*/  UTMALDG.3D.MULTICAST [UR32], [UR22], UR4, desc[UR56] ;  /* 0x00003820160073b4 */ /* 0x0005e20008011804 */
[----:B------:R2:W-:Y:S01]  /*2030*/  UTMALDG.3D.MULTICAST [UR24], [UR22], UR4, desc[UR56] ;  /* 0x00003818160073b4 */ /* 0x0005e20008011804 */
[----:B------:R2:W-:Y:S01]  /*2040*/  UTMALDG.4D.MULTICAST [UR16], [UR38], UR15, desc[UR56] ;  /* 0x00003810260073b4 */ /* 0x0005e2000801980f */
[----:B------:R2:W-:Y:S02]  /*2050*/  UTMALDG.4D.MULTICAST [UR8], [UR30], UR4, desc[UR56] ;  /* 0x000038081e0073b4 */ /* 0x0005e40008019804 */
[----:B--2---:R-:W-:Y:S01]  /*2060*/  NOP ;  /* 0x0000000000007918 */ /* 0x004fe20000000000 */
.L_x_32:
[----:B------:R-:W-:Y:S05]  /*2070*/  BSYNC.RECONVERGENT B0 ;  /* 0x0000000000007941 */ /* 0x000fea0003800200 */
.L_x_31:
[----:B------:R-:W-:Y:S01]  /*2080*/  UIADD3 UR14, UPT, UPT, UR14, 0x1, URZ ;  /* 0x000000010e0e7890 */ /* 0x000fe2000fffe0ff */
[----:B------:R-:W-:Y:S01]  /*2090*/  UMOV UR6, UR29 ;  /* 0x0000001d00067c82 */ /* 0x000fe20008000000 */
[----:B------:R-:W-:Y:S02]  /*20a0*/  UMOV UR15, UR47 ;  /* 0x0000002f000f7c82 */ /* 0x000fe40008000000 */
[----:B------:R-:W-:-:S09]  /*20b0*/  UISETP.NE.AND UP0, UPT, UR14, UR47, UPT ;  /* 0x0000002f0e00728c */ /* 0x000fd2000bf05270 */
[----:B------:R-:W-:Y:S05]  /*20c0*/  BRA.U UP0, `(.L_x_33) ;  /* 0xfffffff900a87547 */ /* 0x000fea000b83ffff */
.L_x_25:
[----:B------:R-:W-:Y:S01]  /*20d0*/  ULEA UR4, UR29, UR7, 0x3 ;  /* 0x000000071d047291 */ /* 0x000fe2000f8e18ff */
[----:B-1----:R-:W-:Y:S01]  /*20e0*/  SHF.L.U32 R2, R15, 0x1f, RZ ;  /* 0x0000001f0f027819 */ /* 0x002fe200000006ff */
[----:B------:R-:W-:Y:S01]  /*20f0*/  @!P1 SYNCS.ARRIVE.TRANS64.A1T0 RZ, [UR7+0x78], RZ ;  /* 0x000078ffffff99a7 */ /* 0x000fe20008100007 */
[----:B------:R-:W-:-:S06]  /*2100*/  UISETP.GT.AND UP0, UPT, UR65, UR64, UPT ;  /* 0x000000404100728c */ /* 0x000fcc000bf04270 */
[----:B------:R1:W1:Y:S03]  /*2110*/  SYNCS.PHASECHK.TRANS64.TRYWAIT P1, [UR4+0x18], R2 ;  /* 0x00001802ff0075a7 */ /* 0x0002660008021104 */
[----:B------:R-:W-:Y:S05]  /*2120*/  BRA.U !UP0, `(.L_x_34) ;  /* 0x00000005085c7547 */ /* 0x000fea000b800000 */
[----:B------:R-:W-:Y:S01]  /*2130*/  UIADD3 UR62, UPT, UPT, UR66, UR15, URZ ;  /* 0x0000000f423e7290 */ /* 0x000fe2000fffe0ff */
[----:B------:R-:W-:-:S11]  /*2140*/  UMOV UR6, UR29 ;  /* 0x0000001d00067c82 */ /* 0x000fd60008000000 */
.L_x_42:
[----:B------:R-:W-:Y:S01]  /*2150*/  ULEA UR49, UR6, UR7, 0x3 ;  /* 0x0000000706317291 */ /* 0x000fe2000f8e18ff */
[----:B--2---:R-:W-:Y:S01]  /*2160*/  @!P5 MOV R3, 0x10800 ;  /* 0x000108000003d802 */ /* 0x004fe20000000f00 */
[----:B-1----:R-:W-:Y:S10]  /*2170*/  @P1 BRA `(.L_x_35) ;  /* 0x00000000000c1947 */ /* 0x002ff40003800000 */
[----:B------:R-:W-:-:S04]  /*2180*/  SHF.L.U32 R4, R15, 0x1f, RZ ;  /* 0x0000001f0f047819 */ /* 0x000fc800000006ff */
[----:B------:R-:W1:Y:S02]  /*2190*/  SYNCS.PHASECHK.TRANS64.TRYWAIT P0, [UR49+0x18], R4 ;  /* 0x00001804ff0075a7 */ /* 0x000e640008001131 */
[----:B-1----:R-:W-:Y:S05]  /*21a0*/  @!P0 BRA `(.L_x_36) ;  /* 0x000000c800d48947 */ /* 0x002fea0003800000 */
.L_x_35:
[----:B------:R2:W-:Y:S01]  /*21b0*/  @!P5 SYNCS.ARRIVE.TRANS64 RZ, [UR49], R3 ;  /* 0x00000003ffffd9a7 */ /* 0x0005e20008000031 */
[----:B------:R-:W-:-:S04]  /*21c0*/  ULOP3.LUT UR4, UR58, 0x2, URZ, 0xfc, !UPT ;  /* 0x000000023a047892 */ /* 0x000fc8000f8efcff */
[----:B------:R-:W-:-:S09]  /*21d0*/  UISETP.NE.AND UP0, UPT, UR4, 0x2, UPT ;  /* 0x000000020400788c */ /* 0x000fd2000bf05270 */
[----:B------:R-:W-:Y:S05]  /*21e0*/  BRA.U UP0, `(.L_x_37) ;  /* 0x0000000100047547 */ /* 0x000fea000b800000 */
[----:B------:R-:W-:Y:S05]  /*21f0*/  BPT.TRAP 0x1 ;  /* 0x000000040000795c */ /* 0x000fea0000300000 */
.L_x_37:
[----:B------:R-:W-:Y:S04]  /*2200*/  BSSY.RECONVERGENT B0, `(.L_x_38) ;  /* 0x0000003000007945 */ /* 0x000fe80003800200 */
[----:B------:R-:W-:Y:S05]  /*2210*/  @P4 BRA `(.L_x_39) ;  /* 0x0000000000044947 */ /* 0x000fea0003800000 */
[----:B------:R-:W-:Y:S05]  /*2220*/  BPT.TRAP 0x1 ;  /* 0x000000040000795c */ /* 0x000fea0000300000 */
.L_x_39:
[----:B------:R-:W-:Y:S05]  /*2230*/  BSYNC.RECONVERGENT B0 ;  /* 0x0000000000007941 */ /* 0x000fea0003800200 */
.L_x_38:
        /* <DEDUP_REMOVED lines=9> */
[----:B------:R1:W1:Y:S01]  /*22d0*/  SYNCS.PHASECHK.TRANS64.TRYWAIT P1, [UR4+0x18], R2 ;  /* 0x00001802ff0075a7 */ /* 0x0002620008021104 */
[----:B------:R-:W-:Y:S05]  /*22e0*/  @!P0 BRA `(.L_x_41) ;  /* 0x0000000000d88947 */ /* 0x000fea0003800000 */
[----:B------:R-:W-:Y:S02]  /*22f0*/  USHF.L.U32 UR10, UR6, 0xf, URZ ;  /* 0x0000000f060a7899 */ /* 0x000fe400080006ff */
[----:B------:R-:W-:Y:S02]  /*2300*/  UIADD3 UR4, UP3, UPT, UR54, 0x80, URZ ;  /* 0x0000008036047890 */ /* 0x000fe4000ff7e0ff */
[----:B------:R-:W-:Y:S02]  /*2310*/  ULOP3.LUT UR40, UR10, UR61, URZ, 0xfc, !UPT ;  /* 0x0000003d0a287292 */ /* 0x000fe4000f8efcff */
[----:B------:R-:W-:Y:S02]  /*2320*/  ULOP3.LUT UR24, UR10, UR60, URZ, 0xfc, !UPT ;  /* 0x0000003c0a187292 */ /* 0x000fe4000f8efcff */
[----:B------:R-:W-:Y:S02]  /*2330*/  USHF.L.U32 UR8, UR6, 0xa, URZ ;  /* 0x0000000a06087899 */ /* 0x000fe400080006ff */
[----:B------:R-:W-:-:S02]  /*2340*/  UIADD3 UR40, UPT, UPT, UR7, UR40, URZ ;  /* 0x0000002807287290 */ /* 0x000fc4000fffe0ff */
[----:B------:R-:W-:Y:S02]  /*2350*/  USHF.L.U32 UR50, UR15, 0x8, URZ ;  /* 0x000000080f327899 */ /* 0x000fe400080006ff */
[----:B------:R-:W-:Y:S02]  /*2360*/  UIADD3 UR22, UP2, UPT, UR54, 0x180, URZ ;  /* 0x0000018036167890 */ /* 0x000fe4000ff5e0ff */
[----:B------:R-:W-:Y:S02]  /*2370*/  UIADD3 UR24, UPT, UPT, UR7, UR24, URZ ;  /* 0x0000001807187290 */ /* 0x000fe4000fffe0ff */
[----:B------:R-:W-:Y:S02]  /*2380*/  USHF.L.U32 UR11, UR15, 0x1, URZ ;  /* 0x000000010f0b7899 */ /* 0x000fe400080006ff */
[----:B------:R-:W-:Y:S02]  /*2390*/  UIADD3 UR30, UP1, UPT, UR54, 0x280, URZ ;  /* 0x00000280361e7890 */ /* 0x000fe4000ff3e0ff */
[----:B------:R-:W-:-:S02]  /*23a0*/  UIADD3.X UR5, UPT, UPT, URZ, UR55, URZ, UP3, !UPT ;  /* 0x00000037ff057290 */ /* 0x000fc40009ffe4ff */
[----:B------:R-:W-:Y:S02]  /*23b0*/  ULOP3.LUT UR16, UR59, UR8, URZ, 0xfc, !UPT ;  /* 0x000000083b107292 */ /* 0x000fe4000f8efcff */
[----:B------:R-:W-:Y:S02]  /*23c0*/  UIADD3 UR48, UPT, UPT, UR40, 0x4300, URZ ;  /* 0x0000430028307890 */ /* 0x000fe4000fffe0ff */
[----:B------:R-:W-:Y:S02]  /*23d0*/  UPRMT UR10, URZ, 0x5410, UR46 ;  /* 0x00005410ff0a7896 */ /* 0x000fe4000800002e */
[----:B------:R-:W-:Y:S02]  /*23e0*/  UIADD3 UR42, UPT, UPT, UR50, 0x80, URZ ;  /* 0x00000080322a7890 */ /* 0x000fe4000fffe0ff */
[----:B------:R-:W-:Y:S02]  /*23f0*/  UIADD3 UR40, UPT, UPT, UR40, 0x8300, URZ ;  /* 0x0000830028287890 */ /* 0x000fe4000fffe0ff */
[----:B------:R-:W-:-:S02]  /*2400*/  UIADD3.X UR23, UPT, UPT, URZ, UR55, URZ, UP2, !UPT ;  /* 0x00000037ff177290 */ /* 0x000fc400097fe4ff */
[----:B------:R-:W-:Y:S02]  /*2410*/  UIADD3 UR32, UPT, UPT, UR24, 0x1c300, URZ ;  /* 0x0001c30018207890 */ /* 0x000fe4000fffe0ff */
[----:B------:R-:W-:Y:S02]  /*2420*/  UPRMT UR14, URZ, 0x5410, UR45 ;  /* 0x00005410ff0e7896 */ /* 0x000fe4000800002d */
[----:B------:R-:W-:Y:S02]  /*2430*/  UIADD3 UR38, UP0, UPT, UR54, 0x380, URZ ;  /* 0x0000038036267890 */ /* 0x000fe4000ff1e0ff */
[----:B------:R-:W-:Y:S02]  /*2440*/  ULOP3.LUT UR8, UR8, UR37, URZ, 0xfc, !UPT ;  /* 0x0000002508087292 */ /* 0x000fe4000f8efcff */
[----:B------:R-:W-:Y:S02]  /*2450*/  UIADD3 UR24, UPT, UPT, UR24, 0x20300, URZ ;  /* 0x0002030018187890 */ /* 0x000fe4000fffe0ff */
[----:B------:R-:W-:-:S02]  /*2460*/  UIADD3.X UR31, UPT, UPT, URZ, UR55, URZ, UP1, !UPT ;  /* 0x00000037ff1f7290 */ /* 0x000fc40008ffe4ff */
[----:B------:R-:W-:Y:S02]  /*2470*/  ULOP3.LUT UR19, UR11, UR53, URZ, 0xfc, !UPT ;  /* 0x000000350b137292 */ /* 0x000fe4000f8efcff */
[----:B------:R-:W-:Y:S01]  /*2480*/  UIADD3 UR16, UPT, UPT, UR7, 0x34300, UR16 ;  /* 0x0003430007107890 */ /* 0x000fe2000fffe010 */
[----:B------:R-:W-:Y:S01]  /*2490*/  UMOV UR56, 0x0 ;  /* 0x0000000000387882 */ /* 0x000fe20000000000 */
[----:B------:R-:W-:Y:S01]  /*24a0*/  UMOV UR57, 0x10000000 ;  /* 0x1000000000397882 */ /* 0x000fe20000000000 */
[----:B------:R-:W-:Y:S01]  /*24b0*/  ULEA.HI UR11, UR37, UR11, URZ, 0x17 ;  /* 0x0000000b250b7291 */ /* 0x000fe2000f8fb8ff */
[----:B------:R-:W-:Y:S01]  /*24c0*/  UTMALDG.3D.MULTICAST [UR48], [UR4], UR10, desc[UR56] ;  /* 0x00003830040073b4 */ /* 0x000fe2000801180a */
[----:B------:R-:W-:Y:S02]  /*24d0*/  UIADD3 UR8, UPT, UPT, UR7, 0x34f00, UR8 ;  /* 0x00034f0007087890 */ /* 0x000fe4000fffe008 */
[----:B------:R-:W-:Y:S01]  /*24e0*/  UIADD3.X UR39, UPT, UPT, URZ, UR55, URZ, UP0, !UPT ;  /* 0x00000037ff277290 */ /* 0x000fe200087fe4ff */
[----:B------:R-:W-:Y:S01]  /*24f0*/  UMOV UR41, UR49 ;  /* 0x0000003100297c82 */ /* 0x000fe20008000000 */
        /* <DEDUP_REMOVED lines=8> */
[----:B------:R-:W-:Y:S01]  /*2580*/  UTMALDG.3D.MULTICAST [UR40], [UR4], UR10, desc[UR56] ;  /* 0x00003828040073b4 */ /* 0x000fe2000801180a */
[----:B------:R-:W-:Y:S01]  /*2590*/  UMOV UR26, UR42 ;  /* 0x0000002a001a7c82 */ /* 0x000fe20008000000 */
[----:B------:R-:W-:Y:S01]  /*25a0*/  UMOV UR18, URZ ;  /* 0x000000ff00127c82 */ /* 0x000fe20008000000 */
[----:B------:R-:W-:Y:S01]  /*25b0*/  UMOV UR17, UR49 ;  /* 0x0000003100117c82 */ /* 0x000fe20008000000 */
[----:B------:R-:W-:Y:S01]  /*25c0*/  UMOV UR21, UR52 ;  /* 0x0000003400157c82 */ /* 0x000fe20008000000 */
[----:B------:R-:W-:Y:S01]  /*25d0*/  UMOV UR9, UR49 ;  /* 0x0000003100097c82 */ /* 0x000fe20008000000 */
[----:B------:R-:W-:Y:S01]  /*25e0*/  UMOV UR13, UR52 ;  /* 0x00000034000d7c82 */ /* 0x000fe20008000000 */
[----:B------:R-:W-:Y:S01]  /*25f0*/  UTMALDG.3D.MULTICAST [UR32], [UR22], UR14, desc[UR56] ;  /* 0x00003820160073b4 */ /* 0x000fe2000801180e */
[----:B------:R-:W-:Y:S01]  /*2600*/  UTMALDG.3D.MULTICAST [UR24], [UR22], UR14, desc[UR56] ;  /* 0x00003818160073b4 */ /* 0x000fe2000801180e */
[----:B------:R2:W-:Y:S02]  /*2610*/  UTMALDG.4D.MULTICAST [UR16], [UR30], UR10, desc[UR56] ;  /* 0x000038101e0073b4 */ /* 0x0005e4000801980a */
[----:B--2---:R-:W-:-:S02]  /*2620*/  UMOV UR10, UR18 ;  /* 0x00000012000a7c82 */ /* 0x004fc40008000000 */
[----:B------:R2:W-:Y:S02]  /*2630*/  UTMALDG.4D.MULTICAST [UR8], [UR38], UR14, desc[UR56] ;  /* 0x00003808260073b4 */ /* 0x0005e4000801980e */
[----:B--2---:R-:W-:Y:S01]  /*2640*/  NOP ;  /* 0x0000000000007918 */ /* 0x004fe20000000000 */
.L_x_41:
[----:B------:R-:W-:Y:S05]  /*2650*/  BSYNC.RECONVERGENT B0 ;  /* 0x0000000000007941 */ /* 0x000fea0003800200 */
.L_x_40:
[----:B------:R-:W-:Y:S01]  /*2660*/  UIADD3 UR15, UPT, UPT, UR15, 0x1, URZ ;  /* 0x000000010f0f7890 */ /* 0x000fe2000fffe0ff */
[----:B------:R-:W-:-:S03]  /*2670*/  UMOV UR6, UR29 ;  /* 0x0000001d00067c82 */ /* 0x000fc60008000000 */
[----:B------:R-:W-:-:S09]  /*2680*/  UISETP.NE.AND UP0, UPT, UR15, UR62, UPT ;  /* 0x0000003e0f00728c */ /* 0x000fd2000bf05270 */
[----:B------:R-:W-:Y:S05]  /*2690*/  BRA.U UP0, `(.L_x_42) ;  /* 0xfffffff900ac7547 */ /* 0x000fea000b83ffff */
.L_x_34:
[C---:B-1----:R-:W-:Y:S01]  /*26a0*/  LEA R2, R14.reuse, UR7, 0x3 ;  /* 0x000000070e027c11 */ /* 0x042fe2000f8e18ff */
[----:B------:R-:W-:Y:S01]  /*26b0*/  NOP ;  /* 0x0000000000007918 */ /* 0x000fe20000000000 */
[----:B--2---:R-:W-:Y:S02]  /*26c0*/  SHF.L.U32 R3, R13, 0x1f, RZ ;  /* 0x0000001f0d037819 */ /* 0x004fe400000006ff */
[----:B------:R-:W-:Y:S02]  /*26d0*/  LEA R4, R14, UR7, 0x4 ;  /* 0x000000070e047c11 */ /* 0x000fe4000f8e20ff */
[----:B------:R-:W1:Y:S02]  /*26e0*/  SYNCS.PHASECHK.TRANS64.TRYWAIT P0, [R2+URZ+0x80], R3 ;  /* 0x00008003020075a7 */ /* 0x000e6400080011ff */
[----:B-1----:R-:W-:Y:S05]  /*26f0*/  @!P0 BRA `(.L_x_43) ;  /* 0x000000c400988947 */ /* 0x002fea0003800000 */
.L_x_194:
[----:B------:R-:W3:Y:S01]  /*2700*/  LDS.128 R4, [R4+0xf0] ;  /* 0x0000f00004047984 */ /* 0x000ee20000000c00 */
[----:B------:R-:W-:Y:S01]  /*2710*/  ISETP.GE.AND P0, PT, R43, 0x1, PT ;  /* 0x000000012b00780c */ /* 0x000fe20003f06270 */
[----:B-1----:R-:W-:Y:S01]  /*2720*/  VIADD R2, R2, 0x90 ;  /* 0x0000009002027836 */ /* 0x002fe20000000000 */
[----:B------:R-:W-:Y:S01]  /*2730*/  @!PT LDS RZ, [RZ] ;  /* 0x00000000fffff984 */ /* 0x000fe20000000800 */
[----:B------:R-:W-:Y:S01]  /*2740*/  @!PT LDS RZ, [RZ] ;  /* 0x00000000fffff984 */ /* 0x000fe20000000800 */
[----:B------:R-:W-:Y:S01]  /*2750*/  @!PT LDS RZ, [RZ] ;  /* 0x00000000fffff984 */ /* 0x000fe20000000800 */
[----:B------:R-:W-:Y:S01]  /*2760*/  @!PT LDS RZ, [RZ] ;  /* 0x00000000fffff984 */ /* 0x000fe20000000800 */
[----:B------:R1:W-:Y:S06]  /*2770*/  MEMBAR.ALL.CTA ;  /* 0x0000000000007992 */ /* 0x0003ec0000008000 */
[----:B-1----:R-:W1:Y:S01]  /*2780*/  FENCE.VIEW.ASYNC.S ;  /* 0x00000000000073c6 */ /* 0x002e620000000000 */
[----:B------:R-:W-:-:S04]  /*2790*/  PRMT R2, RZ, 0x654, R2 ;  /* 0x00000654ff027816 */ /* 0x000fc80000000002 */
[----:B-1----:R1:W-:Y:S01]  /*27a0*/  SYNCS.ARRIVE.TRANS64.RED.A1T0 RZ, [R2+URZ], RZ ;  /* 0x000000ff02ff79a7 */ /* 0x0023e200081004ff */
[----:B---3--:R-:W-:-:S13]  /*27b0*/  LOP3.LUT P2, RZ, R6, 0x1, RZ, 0xc0, !PT ;  /* 0x0000000106ff7812 */ /* 0x008fda000784c0ff */
[----:B------:R-:W-:Y:S01]  /*27c0*/  @P2 SHF.R.U32.HI R3, RZ, 0x10, R5 ;  /* 0x00000010ff032819 */ /* 0x000fe20000011605 */
[----:B------:R-:W-:Y:S01]  /*27d0*/  VOTEU.ANY UP0, P2 ;  /* 0x0000000000ff7886 */ /* 0x000fe20001000100 */
[----:B------:R-:W-:Y:S02]  /*27e0*/  @P2 MOV R10, R4 ;  /* 0x00000004000a2202 */ /* 0x000fe40000000f00 */
[----:B------:R-:W-:Y:S02]  /*27f0*/  @P2 R2UR.BROADCAST UR4, R3 ;  /* 0x00000000030422ca */ /* 0x000fe400008e0000 */
[----:B------:R-:W-:-:S11]  /*2800*/  @P2 LOP3.LUT R9, R5, 0xffff, RZ, 0xc0, !PT ;  /* 0x0000ffff05092812 */ /* 0x000fd600078ec0ff */
[----:B------:R-:W-:Y:S01]  /*2810*/  @UP0 UMOV UR52, UR4 ;  /* 0x0000000400340c82 */ /* 0x000fe20008000000 */
[----:B-1----:R-:W-:Y:S05]  /*2820*/  @!P0 BRA `(.L_x_44) ;  /* 0x0000000000b88947 */ /* 0x002fea0003800000 */
[----:B------:R-:W4:Y:S01]  /*2830*/  LDC.64 R4, c[0x0][0xf18] ;  /* 0x0003c600ff047b82 */ /* 0x000f220000000a00 */
[----:B------:R-:W-:-:S07]  /*2840*/  ISETP.NE.AND P3, PT, R43, 0x1, PT ;  /* 0x000000012b00780c */ /* 0x000fce0003f65270 */
[----:B------:R-:W1:Y:S08]  /*2850*/  LDC.64 R6, c[0x0][0xf10] ;  /* 0x0003c400ff067b82 */ /* 0x000e700000000a00 */
[----:B------:R-:W2:Y:S08]  /*2860*/  LDC R16, c[0x0][0xf20] ;  /* 0x0003c800ff107b82 */ /* 0x000eb00000000800 */
[----:B------:R-:W3:Y:S01]  /*2870*/  LDC R17, c[0x0][0xf0c] ;  /* 0x0003c300ff117b82 */ /* 0x000ee20000000800 */
[----:B----4-:R-:W-:Y:S01]  /*2880*/  IMAD.HI.U32 R19, R0, R5, RZ ;  /* 0x0000000500137227 */ /* 0x010fe200078e00ff */
[----:B------:R-:W-:-:S03]  /*2890*/  ISETP.NE.AND P0, PT, R4, 0x1, PT ;  /* 0x000000010400780c */ /* 0x000fc60003f05270 */
[----:B------:R-:W-:-:S03]  /*28a0*/  IMAD.HI.U32 R5, R9, R5, RZ ;  /* 0x0000000509057227 */ /* 0x000fc600078e00ff */
[----:B------:R-:W4:Y:S01]  /*28b0*/  LDC.64 R2, c[0x0][0xf28] ;  /* 0x0003ca00ff027b82 */ /* 0x000f220000000a00 */
[----:B-1----:R-:W-:-:S04]  /*28c0*/  IMAD.HI.U32 R20, R8, R6, RZ ;  /* 0x0000000608147227 */ /* 0x002fc800078e00ff */
[----:B------:R-:W-:Y:S01]  /*28d0*/  IMAD.HI.U32 R21, R10, R6, RZ ;  /* 0x000000060a157227 */ /* 0x000fe200078e00ff */
[----:B------:R-:W-:Y:S02]  /*28e0*/  SHF.R.U32.HI R20, RZ, R7, R20 ;  /* 0x00000007ff147219 */ /* 0x000fe40000011614 */
[-C--:B--2---:R-:W-:Y:S02]  /*28f0*/  SHF.R.U32.HI R19, RZ, R16.reuse, R19 ;  /* 0x00000010ff137219 */ /* 0x084fe40000011613 */
[----:B------:R-:W-:Y:S02]  /*2900*/  SHF.R.U32.HI R5, RZ, R16, R5 ;  /* 0x00000010ff057219 */ /* 0x000fe40000011605 */
[----:B------:R-:W-:Y:S02]  /*2910*/  SEL R19, R0, R19, !P0 ;  /* 0x0000001300137207 */ /* 0x000fe40004000000 */
[----:B------:R-:W-:Y:S02]  /*2920*/  SHF.R.U32.HI R21, RZ, R7, R21 ;  /* 0x00000007ff157219 */ /* 0x000fe40000011615 */
[----:B---3--:R-:W-:-:S02]  /*2930*/  ISETP.NE.AND P1, PT, R17, 0x1, PT ;  /* 0x000000011100780c */ /* 0x008fc40003f25270 */
[----:B------:R-:W-:Y:S02]  /*2940*/  SEL R5, R9, R5, !P0 ;  /* 0x0000000509057207 */ /* 0x000fe40004000000 */
[----:B------:R-:W-:Y:S02]  /*2950*/  SEL R20, R8, R20, !P1 ;  /* 0x0000001408147207 */ /* 0x000fe40004800000 */
[----:B------:R-:W-:Y:S01]  /*2960*/  SEL R21, R10, R21, !P1 ;  /* 0x000000150a157207 */ /* 0x000fe20004800000 */
[----:B----4-:R-:W-:-:S04]  /*2970*/  IMAD.HI.U32 R18, R19, R2, RZ ;  /* 0x0000000213127227 */ /* 0x010fc800078e00ff */
[----:B------:R-:W-:Y:S01]  /*2980*/  IMAD.HI.U32 R6, R20, R2, RZ ;  /* 0x0000000214067227 */ /* 0x000fe200078e00ff */
[----:B------:R-:W-:-:S04]  /*2990*/  @P3 SHF.R.U32.HI R19, RZ, R3, R18 ;  /* 0x00000003ff133219 */ /* 0x000fc80000011612 */
[----:B------:R-:W-:Y:S01]  /*29a0*/  @P3 SHF.R.U32.HI R20, RZ, R3, R6 ;  /* 0x00000003ff143219 */ /* 0x000fe20000011606 */
[----:B------:R-:W-:-:S04]  /*29b0*/  IMAD R19, R43, R19, RZ ;  /* 0x000000132b137224 */ /* 0x000fc800078e02ff */
[----:B------:R-:W-:Y:S01]  /*29c0*/  IMAD R6, R43, R20, RZ ;  /* 0x000000142b067224 */ /* 0x000fe200078e02ff */
[----:B------:R-:W-:-:S04]  /*29d0*/  ISETP.GE.AND P0, PT, R5, R19, PT ;  /* 0x000000130500720c */ /* 0x000fc80003f06270 */
[----:B------:R-:W-:Y:S01]  /*29e0*/  ISETP.GE.OR P0, PT, R21, R6, P0 ;  /* 0x000000061500720c */ /* 0x000fe20000706670 */
[----:B------:R-:W-:-:S05]  /*29f0*/  IMAD.HI.U32 R6, R5, R2, RZ ;  /* 0x0000000205067227 */ /* 0x000fca00078e00ff */
[----:B------:R-:W-:-:S04]  /*2a00*/  SHF.R.U32.HI R6, RZ, R3, R6 ;  /* 0x00000003ff067219 */ /* 0x000fc80000011606 */
[----:B------:R-:W-:-:S03]  /*2a10*/  SEL R6, R5, R6, !P3 ;  /* 0x0000000605067207 */ /* 0x000fc60005800000 */
[----:B------:R-:W-:-:S04]  /*2a20*/  @!P0 IMAD.HI.U32 R7, R21, R2, RZ ;  /* 0x0000000215078227 */ /* 0x000fc800078e00ff */
[----:B------:R-:W-:Y:S01]  /*2a30*/  IMAD.MOV R2, RZ, RZ, -R6 ;  /* 0x000000ffff027224 */ /* 0x000fe200078e0a06 */
[----:B------:R-:W-:Y:S02]  /*2a40*/  @!P0 SHF.R.U32.HI R3, RZ, R3, R7 ;  /* 0x00000003ff038219 */ /* 0x000fe40000011607 */
[----:B------:R-:W-:Y:S01]  /*2a50*/  IADD3 R7, PT, PT, -R5, RZ, RZ ;  /* 0x000000ff05077210 */ /* 0x000fe20007ffe1ff */
[----:B------:R-:W-:Y:S01]  /*2a60*/  IMAD R2, R43, R2, R5 ;  /* 0x000000022b027224 */ /* 0x000fe200078e0205 */
[----:B------:R-:W-:-:S03]  /*2a70*/  @!P0 SEL R3, R21, R3, !P3 ;  /* 0x0000000315038207 */ /* 0x000fc60005800000 */
[----:B------:R-:W-:Y:S02]  /*2a80*/  IMAD R7, R4, R7, R9 ;  /* 0x0000000704077224 */ /* 0x000fe400078e0209 */
[--C-:B------:R-:W-:Y:S02]  /*2a90*/  @!P0 IMAD.IADD R6, R6, 0x1, -R3.reuse ;  /* 0x0000000106068824 */ /* 0x100fe400078e0a03 */
[----:B------:R-:W-:Y:S01]  /*2aa0*/  @!P0 IMAD R3, R2, R20, R3 ;  /* 0x0000001402038224 */ /* 0x000fe200078e0203 */
[----:B------:R-:W-:Y:S01]  /*2ab0*/  IADD3 R2, PT, PT, -R21, RZ, RZ ;  /* 0x000000ff15027210 */ /* 0x000fe20007ffe1ff */
[----:B------:R-:W-:Y:S02]  /*2ac0*/  @!P0 IMAD R5, R43, R6, R21 ;  /* 0x000000062b058224 */ /* 0x000fe400078e0215 */
[----:B------:R-:W-:Y:S02]  /*2ad0*/  @!P0 IMAD.MOV.U32 R21, RZ, RZ, R3 ;  /* 0x000000ffff158224 */ /* 0x000fe400078e0003 */
[----:B------:R-:W-:-:S02]  /*2ae0*/  IMAD R2, R17, R2, R10 ;  /* 0x0000000211027224 */ /* 0x000fc400078e020a */
[----:B------:R-:W-:Y:S02]  /*2af0*/  IMAD R9, R5, R4, R7 ;  /* 0x0000000405097224 */ /* 0x000fe400078e0207 */
[----:B------:R-:W-:Y:S02]  /*2b00*/  IMAD R10, R21, R17, R2 ;  /* 0x00000011150a7224 */ /* 0x000fe400078e0202 */
.L_x_44:
[----:B------:R-:W1:Y:S02]  /*2b10*/  LDCU UR4, c[0x0][0xf30] ;  /* 0x0001e600ff0477ac */ /* 0x000e640008000800 */
[----:B-1----:R-:W-:-:S09]  /*2b20*/  UISETP.NE.AND UP0, UPT, UR4, 0x1, UPT ;  /* 0x000000010400788c */ /* 0x002fd2000bf05270 */
[----:B------:R-:W-:Y:S05]  /*2b30*/  BRA.U UP0, `(.L_x_45) ;  /* 0x0000000100407547 */ /* 0x000fea000b800000 */
[----:B------:R-:W1:Y:S08]  /*2b40*/  LDC.64 R4, c[0x0][0xf10] ;  /* 0x0003c400ff047b82 */ /* 0x000e700000000a00 */
[----:B------:R-:W2:Y:S08]  /*2b50*/  LDC.64 R2, c[0x0][0xf18] ;  /* 0x0003c600ff027b82 */ /* 0x000eb00000000a00 */
[----:B------:R-:W3:Y:S08]  /*2b60*/  LDC R6, c[0x0][0xf20] ;  /* 0x0003c800ff067b82 */ /* 0x000ef00000000800 */
[----:B------:R-:W4:Y:S01]  /*2b70*/  LDC R7, c[0x0][0xf0c] ;  /* 0x0003c300ff077b82 */ /* 0x000f220000000800 */
[----:B-1----:R-:W-:-:S05]  /*2b80*/  IMAD.HI.U32 R4, R10, R4, RZ ;  /* 0x000000040a047227 */ /* 0x002fca00078e00ff */
[----:B------:R-:W-:Y:S01]  /*2b90*/  SHF.R.U32.HI R4, RZ, R5, R4 ;  /* 0x00000005ff047219 */ /* 0x000fe20000011604 */
[----:B--2---:R-:W-:Y:S01]  /*2ba0*/  IMAD.HI.U32 R3, R9, R3, RZ ;  /* 0x0000000309037227 */ /* 0x004fe200078e00ff */
[----:B------:R-:W-:-:S04]  /*2bb0*/  ISETP.NE.AND P0, PT, R2, 0x1, PT ;  /* 0x000000010200780c */ /* 0x000fc80003f05270 */
[----:B---3--:R-:W-:-:S04]  /*2bc0*/  SHF.R.U32.HI R3, RZ, R6, R3 ;  /* 0x00000006ff037219 */ /* 0x008fc80000011603 */
[----:B------:R-:W-:Y:S02]  /*2bd0*/  SEL R3, R9, R3, !P0 ;  /* 0x0000000309037207 */ /* 0x000fe40004000000 */
[----:B----4-:R-:W-:-:S04]  /*2be0*/  ISETP.NE.AND P1, PT, R7, 0x1, PT ;  /* 0x000000010700780c */ /* 0x010fc80003f25270 */
[----:B------:R-:W-:-:S05]  /*2bf0*/  SEL R4, R10, R4, !P1 ;  /* 0x000000040a047207 */ /* 0x000fca0004800000 */
[----:B------:R-:W-:Y:S02]  /*2c00*/  IMAD.IADD R5, R3, 0x1, -R4 ;  /* 0x0000000103057824 */ /* 0x000fe400078e0a04 */
[----:B------:R-:W-:Y:S02]  /*2c10*/  IMAD.IADD R3, R4, 0x1, -R3 ;  /* 0x0000000104037824 */ /* 0x000fe400078e0a03 */
[----:B------:R-:W-:Y:S02]  /*2c20*/  IMAD R10, R5, R7, R10 ;  /* 0x00000007050a7224 */ /* 0x000fe400078e020a */
[----:B------:R-:W-:-:S07]  /*2c30*/  IMAD R9, R3, R2, R9 ;  /* 0x0000000203097224 */ /* 0x000fce00078e0209 */
.L_x_45:
[----:B------:R-:W-:Y:S01]  /*2c40*/  R2UR UR5, R88 ;  /* 0x00000000580572ca */ /* 0x000fe200000e0000 */
[----:B------:R-:W-:Y:S01]  /*2c50*/  VIADD R14, R14, 0x1 ;  /* 0x000000010e0e7836 */ /* 0x000fe20000000000 */
[----:B------:R-:W-:Y:S02]  /*2c60*/  R2UR UR4, R87 ;  /* 0x00000000570472ca */ /* 0x000fe400000e0000 */
[----:B------:R-:W-:Y:S02]  /*2c70*/  PLOP3.LUT P1, PT, PT, PT, PT, 0x80, 0x8 ;  /* 0x000000000008781c */ /* 0x000fe40003f2f070 */
[----:B------:R-:W-:-:S04]  /*2c80*/  ISETP.NE.AND P0, PT, R14, 0x2, PT ;  /* 0x000000020e00780c */ /* 0x000fc80003f05270 */
[----:B------:R-:W-:-:S03]  /*2c90*/  SEL R14, R14, RZ, P0 ;  /* 0x000000ff0e0e7207 */ /* 0x000fc60000000000 */
[----:B------:R-:W-:Y:S02]  /*2ca0*/  VIADD R2, R10, UR5 ;  /* 0x000000050a027c36 */ /* 0x000fe40008000000 */
[----:B------:R-:W-:-:S03]  /*2cb0*/  VIADD R3, R9, UR4 ;  /* 0x0000000409037c36 */ /* 0x000fc60008000000 */
[----:B------:R-:W-:Y:S02]  /*2cc0*/  R2UR UR20, R2 ;  /* 0x00000000021472ca */ /* 0x000fe400000e0000 */
[----:B------:R-:W-:Y:S02]  /*2cd0*/  SEL R2, RZ, 0x1, P0 ;  /* 0x00000001ff027807 */ /* 0x000fe40000000000 */
[----:B------:R-:W-:Y:S02]  /*2ce0*/  R2UR UR12, R3 ;  /* 0x00000000030c72ca */ /* 0x000fe400000e0000 */
[----:B------:R-:W-:Y:S01]  /*2cf0*/  LOP3.LUT R13, R13, R2, RZ, 0x3c, !PT ;  /* 0x000000020d0d7212 */ /* 0x000fe200078e3cff */
[----:B------:R-:W-:-:S12]  /*2d00*/  @P2 BRA `(.L_x_46) ;  /* 0xffffffec00202947 */ /* 0x000fd8000383ffff */
[----:B------:R-:W-:Y:S01]  /*2d10*/  UIADD3 UR7, UPT, UPT, UR7, 0x18, URZ ;  /* 0x0000001807077890 */ /* 0x000fe2000fffe0ff */
[----:B------:R-:W-:-:S03]  /*2d20*/  SHF.L.U32 R2, R15, 0x1f, RZ ;  /* 0x0000001f0f027819 */ /* 0x000fc600000006ff */
[----:B------:R-:W-:-:S09]  /*2d30*/  ULEA UR4, UR29, UR7, 0x3 ;  /* 0x000000071d047291 */ /* 0x000fd2000f8e18ff */
[----:B------:R-:W1:Y:S02]  /*2d40*/  SYNCS.PHASECHK.TRANS64.TRYWAIT P0, [UR4], R2 ;  /* 0x00000002ff0075a7 */ /* 0x000e640008001104 */
[----:B-1----:R-:W-:Y:S05]  /*2d50*/  @!P0 BRA `(.L_x_47) ;  /* 0x000000c000148947 */ /* 0x002fea0003800000 */
.L_x_196:
[----:B------:R-:W-:-:S04]  /*2d60*/  UIADD3 UR4, UPT, UPT, UR29, 0x1, URZ ;  /* 0x000000011d047890 */ /* 0x000fc8000fffe0ff */
[----:B------:R-:W-:-:S04]  /*2d70*/  UISETP.NE.AND UP0, UPT, UR4, 0x3, UPT ;  /* 0x000000030400788c */ /* 0x000fc8000bf05270 */
[----:B------:R-:W-:Y:S02]  /*2d80*/  USEL UR6, URZ, 0x1, UP0 ;  /* 0x00000001ff067887 */ /* 0x000fe40008000000 */
[----:B------:R-:W-:-:S04]  /*2d90*/  USEL UR4, UR4, URZ, UP0 ;  /* 0x000000ff04047287 */ /* 0x000fc80008000000 */
[----:B------:R-:W-:Y:S01]  /*2da0*/  ULEA UR5, UR4, UR7, 0x3 ;  /* 0x0000000704057291 */ /* 0x000fe2000f8e18ff */
[----:B------:R-:W-:-:S04]  /*2db0*/  LOP3.LUT R15, R15, UR6, RZ, 0x3c, !PT ;  /* 0x000000060f0f7c12 */ /* 0x000fc8000f8e3cff */
[----:B-1----:R-:W-:-:S04]  /*2dc0*/  SHF.L.U32 R2, R15, 0x1f, RZ ;  /* 0x0000001f0f027819 */ /* 0x002fc800000006ff */
[----:B------:R-:W1:Y:S02]  /*2dd0*/  SYNCS.PHASECHK.TRANS64.TRYWAIT P0, [UR5], R2 ;  /* 0x00000002ff0075a7 */ /* 0x000e640008001105 */
[----:B-1----:R-:W-:Y:S05]  /*2de0*/  @!P0 BRA `(.L_x_48) ;  /* 0x000000c000088947 */ /* 0x002fea0003800000 */
.L_x_198:
[----:B------:R-:W-:-:S04]  /*2df0*/  UIADD3 UR4, UPT, UPT, UR4, 0x1, URZ ;  /* 0x0000000104047890 */ /* 0x000fc8000fffe0ff */
[----:B------:R-:W-:-:S04]  /*2e00*/  UISETP.NE.AND UP0, UPT, UR4, 0x3, UPT ;  /* 0x000000030400788c */ /* 0x000fc8000bf05270 */
[----:B------:R-:W-:Y:S02]  /*2e10*/  USEL UR5, URZ, 0x1, UP0 ;  /* 0x00000001ff057887 */ /* 0x000fe40008000000 */
[----:B------:R-:W-:-:S04]  /*2e20*/  USEL UR4, UR4, URZ, UP0 ;  /* 0x000000ff04047287 */ /* 0x000fc80008000000 */
[----:B------:R-:W-:Y:S01]  /*2e30*/  ULEA UR4, UR4, UR7, 0x3 ;  /* 0x0000000704047291 */ /* 0x000fe2000f8e18ff */
[----:B-1----:R-:W-:-:S04]  /*2e40*/  LOP3.LUT R2, R15, UR5, RZ, 0x3c, !PT ;  /* 0x000000050f027c12 */ /* 0x002fc8000f8e3cff */
[----:B------:R-:W-:Y:S01]  /*2e50*/  SHF.L.U32 R2, R2, 0x1f, RZ ;  /* 0x0000001f02027819 */ /* 0x000fe200000006ff */
[----:B----4-:R-:W-:-:S07]  /*2e60*/  IMAD.U32 R0, RZ, RZ, UR4 ;  /* 0x00000004ff007e24 */ /* 0x010fce000f8e00ff */
.L_x_49:
[----:B-1----:R1:W2:Y:S02]  /*2e70*/  SYNCS.PHASECHK.TRANS64.TRYWAIT P0, [R0+URZ], R2 ;  /* 0x00000002000075a7 */ /* 0x0022a400080011ff */
[----:B--2---:R-:W-:Y:S05]  /*2e80*/  @!P0 NANOSLEEP.SYNCS 0x989680 ;  /* 0x009896800000895d */ /* 0x004fea0003900000 */
[----:B------:R-:W2:Y:S02]  /*2e90*/  @!P0 SYNCS.PHASECHK.TRANS64 P0, [R0+URZ], R2 ;  /* 0x00000002000085a7 */ /* 0x000ea400080010ff */
[----:B--2---:R-:W-:Y:S05]  /*2ea0*/  @P0 EXIT ;  /* 0x000000000000094d */ /* 0x004fea0003800000 */
[----:B------:R-:W-:Y:S05]  /*2eb0*/  BRA `(.L_x_49) ;  /* 0xfffffffc00ec7947 */ /* 0x000fea000383ffff */
.L_x_22:
[----:B------:R-:W-:-:S04]  /*2ec0*/  UISETP.NE.AND UP0, UPT, UR63, URZ, UPT ;  /* 0x000000ff3f00728c */ /* 0x000fc8000bf05270 */
[----:B------:R-:W-:-:S09]  /*2ed0*/  UISETP.NE.OR UP0, UPT, UR21, 0x1, UP0 ;  /* 0x000000011500788c */ /* 0x000fd20008705670 */
[----:B------:R-:W-:Y:S05]  /*2ee0*/  BRA.U UP0, `(.L_x_50) ;  /* 0x0000000500487547 */ /* 0x000fea000b800000 */
[----:B------:R-:W-:Y:S01]  /*2ef0*/  ISETP.GE.U32.AND P2, PT, R2, 0x4, PT ;  /* 0x000000040200780c */ /* 0x000fe20003f46070 */
[----:B------:R-:W-:Y:S01]  /*2f00*/  IMAD.MOV.U32 R12, RZ, RZ, 0x1 ;  /* 0x00000001ff0c7424 */ /* 0x000fe200078e00ff */
[----:B------:R-:W-:Y:S02]  /*2f10*/  CS2R R10, SRZ ;  /* 0x00000000000a7805 */ /* 0x000fe4000001ff00 */
[----:B------:R-:W-:Y:S01]  /*2f20*/  CS2R R8, SRZ ;  /* 0x0000000000087805 */ /* 0x000fe2000001ff00 */
[----:B------:R-:W-:Y:S01]  /*2f30*/  UMOV UR6, 0x400 ;  /* 0x0000040000067882 */ /* 0x000fe20000000000 */
[----:B------:R-:W-:Y:S01]  /*2f40*/  UMOV UR5, URZ ;  /* 0x000000ff00057c82 */ /* 0x000fe20008000000 */
[----:B------:R-:W-:-:S12]  /*2f50*/  ULEA UR6, UR63, UR6, 0x18 ;  /* 0x000000063f067291 */ /* 0x000fd8000f8ec0ff */
.L_x_54:
[----:B------:R-:W-:Y:S02]  /*2f60*/  LEA R0, R8, UR6, 0x3 ;  /* 0x0000000608007c11 */ /* 0x000fe4000f8e18ff */
[----:B------:R-:W-:-:S03]  /*2f70*/  SHF.L.U32 R4, R9, 0x1f, RZ ;  /* 0x0000001f09047819 */ /* 0x000fc600000006ff */
[----:B------:R-:W-:Y:S01]  /*2f80*/  VIADD R5, R0, 0xd0 ;  /* 0x000000d000057836 */ /* 0x000fe20000000000 */
[----:B------:R-:W2:Y:S02]  /*2f90*/  SYNCS.PHASECHK.TRANS64.TRYWAIT P0, [R0+URZ+0xc0], R4 ;  /* 0x0000c004000075a7 */ /* 0x000ea400080011ff */
[----:B--2---:R-:W-:Y:S05]  /*2fa0*/  @!P0 BRA `(.L_x_51) ;  /* 0x000000bc00b08947 */ /* 0x004fea0003800000 */
.L_x_199:
[----:B------:R-:W-:Y:S01]  /*2fb0*/  ULEA UR4, UR5, UR6, 0x3 ;  /* 0x0000000605047291 */ /* 0x000fe2000f8e18ff */
[----:B--2---:R-:W-:Y:S01]  /*2fc0*/  PRMT R0, RZ, 0x654, R5 ;  /* 0x00000654ff007816 */ /* 0x004fe20000000005 */
[----:B------:R-:W-:Y:S01]  /*2fd0*/  @!P2 IMAD.MOV.U32 R4, RZ, RZ, 0x10 ;  /* 0x00000010ff04a424 */ /* 0x000fe200078e00ff */
[----:B------:R-:W-:Y:S01]  /*2fe0*/  SHF.L.U32 R5, R12, 0x1f, RZ ;  /* 0x0000001f0c057819 */ /* 0x000fe200000006ff */
[----:B------:R-:W-:Y:S01]  /*2ff0*/  UIADD3 UR7, UPT, UPT, UR4, 0x80, URZ ;  /* 0x0000008004077890 */ /* 0x000fe2000fffe0ff */
[----:B------:R2:W-:Y:S05]  /*3000*/  SYNCS.ARRIVE.TRANS64.RED.A1T0 RZ, [R0+URZ], RZ ;  /* 0x000000ff00ff79a7 */ /* 0x0005ea00081004ff */
[----:B------:R-:W-:Y:S01]  /*3010*/  IMAD.U32 R6, RZ, RZ, UR7 ;  /* 0x00000007ff067e24 */ /* 0x000fe2000f8e00ff */
[----:B------:R-:W3:Y:S04]  /*3020*/  SYNCS.PHASECHK.TRANS64.TRYWAIT P0, [UR4+0x90], R5 ;  /* 0x00009005ff0075a7 */ /* 0x000ee80008001104 */
[----:B------:R-:W-:Y:S01]  /*3030*/  PRMT R6, R2, 0x654, R6 ;  /* 0x0000065402067816 */ /* 0x000fe20000000006 */
[----:B--23--:R-:W-:Y:S06]  /*3040*/  @!P0 BRA `(.L_x_52) ;  /* 0x000000bc009c8947 */ /* 0x00cfec0003800000 */
.L_x_201:
[----:B------:R-:W-:Y:S01]  /*3050*/  ULEA UR8, UR5, UR6, 0x4 ;  /* 0x0000000605087291 */ /* 0x000fe2000f8e20ff */
[----:B------:R-:W-:Y:S01]  /*3060*/  SEL R3, R6, R3, !P2 ;  /* 0x0000000306037207 */ /* 0x000fe20005000000 */
[----:B------:R-:W-:Y:S01]  /*3070*/  UIADD3 UR9, UPT, UPT, UR4, 0x80, URZ ;  /* 0x0000008004097890 */ /* 0x000fe2000fffe0ff */
[----:B--2---:R-:W-:Y:S01]  /*3080*/  LEA R0, R11, UR6, 0x3 ;  /* 0x000000060b007c11 */ /* 0x004fe2000f8e18ff */
[----:B------:R-:W-:Y:S01]  /*3090*/  UIADD3 UR8, UPT, UPT, UR8, 0xf0, URZ ;  /* 0x000000f008087890 */ /* 0x000fe2000fffe0ff */
[----:B------:R2:W-:Y:S01]  /*30a0*/  @!P2 SYNCS.ARRIVE.TRANS64.RED RZ, [R3+URZ], R4 ;  /* 0x0000000403ffa9a7 */ /* 0x0005e200080004ff */
[----:B------:R-:W-:Y:S01]  /*30b0*/  UIADD3 UR4, UPT, UPT, UR5, 0x1, URZ ;  /* 0x0000000105047890 */ /* 0x000fe2000fffe0ff */
[----:B------:R-:W-:-:S03]  /*30c0*/  VIADD R8, R8, 0x1 ;  /* 0x0000000108087836 */ /* 0x000fc60000000000 */
[----:B------:R-:W-:Y:S02]  /*30d0*/  UISETP.NE.AND UP0, UPT, UR4, 0x2, UPT ;  /* 0x000000020400788c */ /* 0x000fe4000bf05270 */
[----:B------:R-:W-:Y:S01]  /*30e0*/  ISETP.NE.AND P0, PT, R8, 0x2, PT ;  /* 0x000000020800780c */ /* 0x000fe20003f05270 */
[----:B------:R-:W-:Y:S06]  /*30f0*/  UGETNEXTWORKID.BROADCAST [UR8], [UR9] ;  /* 0x00000000080073ca */ /* 0x000fec0008000100 */
[----:B------:R-:W-:Y:S02]  /*3100*/  USEL UR7, URZ, 0x1, UP0 ;  /* 0x00000001ff077887 */ /* 0x000fe40008000000 */
[----:B------:R-:W-:-:S04]  /*3110*/  USEL UR5, UR4, URZ, UP0 ;  /* 0x000000ff04057287 */ /* 0x000fc80008000000 */
[----:B------:R-:W-:Y:S02]  /*3120*/  LOP3.LUT R12, R12, UR7, RZ, 0x3c, !PT ;  /* 0x000000070c0c7c12 */ /* 0x000fe4000f8e3cff */
[----:B--2---:R-:W-:-:S04]  /*3130*/  SHF.L.U32 R4, R10, 0x1f, RZ ;  /* 0x0000001f0a047819 */ /* 0x004fc800000006ff */
[----:B------:R-:W2:Y:S02]  /*3140*/  SYNCS.PHASECHK.TRANS64.TRYWAIT P1, [R0+URZ+0x80], R4 ;  /* 0x00008004000075a7 */ /* 0x000ea400080211ff */
[----:B--2---:R-:W-:Y:S05]  /*3150*/  @!P1 BRA `(.L_x_53) ;  /* 0x000000bc00709947 */ /* 0x004fea0003800000 */
.L_x_202:
[C---:B--2---:R-:W-:Y:S01]  /*3160*/  LEA R4, R11.reuse, UR6, 0x4 ;  /* 0x000000060b047c11 */ /* 0x044fe2000f8e20ff */
[----:B------:R-:W-:Y:S01]  /*3170*/  VIADD R0, R0, 0x90 ;  /* 0x0000009000007836 */ /* 0x000fe20000000000 */
[----:B------:R-:W-:Y:S01]  /*3180*/  SEL R8, R8, RZ, P0 ;  /* 0x000000ff08087207 */ /* 0x000fe20000000000 */
[----:B------:R-:W-:-:S03]  /*3190*/  VIADD R11, R11, 0x1 ;  /* 0x000000010b0b7836 */ /* 0x000fc60000000000 */
[----:B------:R-:W2:Y:S01]  /*31a0*/  LDS.128 R4, [R4+0xf0] ;  /* 0x0000f00004047984 */ /* 0x000ea20000000c00 */
[----:B------:R-:W-:Y:S02]  /*31b0*/  PRMT R0, RZ, 0x654, R0 ;  /* 0x00000654ff007816 */ /* 0x000fe40000000000 */
[C---:B------:R-:W-:Y:S01]  /*31c0*/  ISETP.NE.AND P1, PT, R11.reuse, 0x2, PT ;  /* 0x000000020b00780c */ /* 0x040fe20003f25270 */
[----:B------:R-:W-:Y:S01]  /*31d0*/  @!PT LDS RZ, [RZ] ;  /* 0x00000000fffff984 */ /* 0x000fe20000000800 */
[----:B------:R-:W-:Y:S01]  /*31e0*/  @!PT LDS RZ, [RZ] ;  /* 0x00000000fffff984 */ /* 0x000fe20000000800 */
[----:B------:R-:W-:Y:S01]  /*31f0*/  @!PT LDS RZ, [RZ] ;  /* 0x00000000fffff984 */ /* 0x000fe20000000800 */
[----:B------:R-:W-:Y:S01]  /*3200*/  @!PT LDS RZ, [RZ] ;  /* 0x00000000fffff984 */ /* 0x000fe20000000800 */
[----:B------:R3:W-:Y:S06]  /*3210*/  MEMBAR.ALL.CTA ;  /* 0x0000000000007992 */ /* 0x0007ec0000008000 */
[----:B---3--:R-:W3:Y:S01]  /*3220*/  FENCE.VIEW.ASYNC.S ;  /* 0x00000000000073c6 */ /* 0x008ee20000000000 */
[----:B------:R-:W-:Y:S01]  /*3230*/  SEL R11, R11, RZ, P1 ;  /* 0x000000ff0b0b7207 */ /* 0x000fe20000800000 */
[----:B---3--:R3:W-:Y:S01]  /*3240*/  SYNCS.ARRIVE.TRANS64.RED.A1T0 RZ, [R0+URZ], RZ ;  /* 0x000000ff00ff79a7 */ /* 0x0087e200081004ff */
[----:B--2---:R-:W-:-:S02]  /*3250*/  LOP3.LUT P3, RZ, R6, 0x1, RZ, 0xc0, !PT ;  /* 0x0000000106ff7812 */ /* 0x004fc4000786c0ff */
[----:B------:R-:W-:-:S04]  /*3260*/  SEL R4, RZ, 0x1, P1 ;  /* 0x00000001ff047807 */ /* 0x000fc80000800000 */
[----:B------:R-:W-:Y:S02]  /*3270*/  LOP3.LUT R10, R10, R4, RZ, 0x3c, !PT ;  /* 0x000000040a0a7212 */ /* 0x000fe400078e3cff */
[----:B---3--:R-:W-:-:S04]  /*3280*/  SEL R0, RZ, 0x1, P0 ;  /* 0x00000001ff007807 */ /* 0x008fc80000000000 */
[----:B------:R-:W-:Y:S01]  /*3290*/  LOP3.LUT R9, R9, R0, RZ, 0x3c, !PT ;  /* 0x0000000009097212 */ /* 0x000fe200078e3cff */
[----:B------:R-:W-:Y:S06]  /*32a0*/  @P3 BRA `(.L_x_54) ;  /* 0xfffffffc002c3947 */ /* 0x000fec000383ffff */
[----:B------:R-:W-:Y:S01]  /*32b0*/  ULEA UR4, UR5, UR6, 0x3 ;  /* 0x0000000605047291 */ /* 0x000fe2000f8e18ff */
[----:B------:R-:W-:-:S08]  /*32c0*/  SHF.L.U32 R2, R12, 0x1f, RZ ;  /* 0x0000001f0c027819 */ /* 0x000fd000000006ff */
[----:B------:R-:W2:Y:S02]  /*32d0*/  SYNCS.PHASECHK.TRANS64 P0, [UR4+0x90], R2 ;  /* 0x00009002ff0075a7 */ /* 0x000ea40008001004 */
[----:B--2---:R-:W-:Y:S05]  /*32e0*/  @P0 BRA `(.L_x_55) ;  /* 0x0000000000080947 */ /* 0x004fea0003800000 */
[----:B------:R-:W2:Y:S02]  /*32f0*/  SYNCS.PHASECHK.TRANS64.TRYWAIT P0, [UR4+0x90], R2 ;  /* 0x00009002ff0075a7 */ /* 0x000ea40008001104 */
[----:B--2---:R-:W-:Y:S05]  /*3300*/  @!P0 BRA `(.L_x_56) ;  /* 0x000000bc00188947 */ /* 0x004fea0003800000 */
.L_x_55:
[----:B------:R-:W-:-:S04]  /*3310*/  UIADD3 UR7, UPT, UPT, UR5, 0x1, URZ ;  /* 0x0000000105077890 */ /* 0x000fc8000fffe0ff */
[----:B------:R-:W-:-:S04]  /*3320*/  UISETP.NE.AND UP0, UPT, UR7, 0x2, UPT ;  /* 0x000000020700788c */ /* 0x000fc8000bf05270 */
[----:B------:R-:W-:Y:S02]  /*3330*/  USEL UR8, URZ, 0x1, UP0 ;  /* 0x00000001ff087887 */ /* 0x000fe40008000000 */
[----:B------:R-:W-:-:S04]  /*3340*/  USEL UR7, UR7, URZ, UP0 ;  /* 0x000000ff07077287 */ /* 0x000fc80008000000 */
[----:B------:R-:W-:Y:S01]  /*3350*/  ULEA UR7, UR7, UR6, 0x3 ;  /* 0x0000000607077291 */ /* 0x000fe2000f8e18ff */
[----:B--2---:R-:W-:-:S04]  /*3360*/  LOP3.LUT R2, R12, UR8, RZ, 0x3c, !PT ;  /* 0x000000080c027c12 */ /* 0x004fc8000f8e3cff */
[----:B------:R-:W-:-:S04]  /*3370*/  SHF.L.U32 R0, R2, 0x1f, RZ ;  /* 0x0000001f02007819 */ /* 0x000fc800000006ff */
[----:B------:R-:W2:Y:S02]  /*3380*/  SYNCS.PHASECHK.TRANS64 P0, [UR7+0x90], R0 ;  /* 0x00009000ff0075a7 */ /* 0x000ea40008001007 */
[----:B-12---:R-:W-:Y:S05]  /*3390*/  @P0 EXIT ;  /* 0x000000000000094d */ /* 0x006fea0003800000 */
[----:B------:R-:W-:Y:S02]  /*33a0*/  SHF.L.U32 R2, R2, 0x1f, RZ ;  /* 0x0000001f02027819 */ /* 0x000fe400000006ff */
[----:B------:R-:W-:-:S07]  /*33b0*/  MOV R0, UR7 ;  /* 0x0000000700007c02 */ /* 0x000fce0008000f00 */
.L_x_57:
[----:B-1----:R1:W2:Y:S02]  /*33c0*/  SYNCS.PHASECHK.TRANS64.TRYWAIT P0, [R0+URZ+0x90], R2 ;  /* 0x00009002000075a7 */ /* 0x0022a400080011ff */
[----:B--2---:R-:W-:Y:S05]  /*33d0*/  @!P0 NANOSLEEP.SYNCS 0x989680 ;  /* 0x009896800000895d */ /* 0x004fea0003900000 */
[----:B------:R-:W2:Y:S02]  /*33e0*/  @!P0 SYNCS.PHASECHK.TRANS64 P0, [R0+URZ+0x90], R2 ;  /* 0x00009002000085a7 */ /* 0x000ea400080010ff */
[----:B--2---:R-:W-:Y:S05]  /*33f0*/  @P0 EXIT ;  /* 0x000000000000094d */ /* 0x004fea0003800000 */
[----:B------:R-:W-:Y:S05]  /*3400*/  BRA `(.L_x_57) ;  /* 0xfffffffc00ec7947 */ /* 0x000fea000383ffff */
.L_x_50:
[----:B------:R-:W-:Y:S05]  /*3410*/  BRA.U UP4, `(.L_x_58) ;  /* 0x0000001504b47547 */ /* 0x000fea000b800000 */
[----:B------:R-:W-:Y:S01]  /*3420*/  UMOV UR4, 0x40 ;  /* 0x0000004000047882 */ /* 0x000fe20000000000 */
[----:B------:R-:W-:Y:S01]  /*3430*/  NOP ;  /* 0x0000000000007918 */ /* 0x000fe20000000000 */
[----:B------:R-:W-:Y:S01]  /*3440*/  ULEA UR5, UR63, UR4, 0x18 ;  /* 0x000000043f057291 */ /* 0x000fe2000f8ec0ff */
[----:B------:R-:W-:Y:S02]  /*3450*/  UMOV UR6, 0x400 ;  /* 0x0000040000067882 */ /* 0x000fe40000000000 */
[----:B------:R-:W-:-:S06]  /*3460*/  ULEA UR6, UR63, UR6, 0x18 ;  /* 0x000000063f067291 */ /* 0x000fcc000f8ec0ff */
[----:B------:R-:W2:Y:S02]  /*3470*/  LDS.U8 R2, [UR5+0x1c] ;  /* 0x00001c05ff027984 */ /* 0x000ea40008000000 */
[----:B--2---:R-:W-:-:S13]  /*3480*/  ISETP.NE.AND P0, PT, R2, RZ, PT ;  /* 0x000000ff0200720c */ /* 0x004fda0003f05270 */
[----:B------:R-:W-:Y:S05]  /*3490*/  @P0 BRA `(.L_x_59) ;  /* 0x0000000000580947 */ /* 0x000fea0003800000 */
[----:B------:R-:W-:-:S13]  /*34a0*/  ELECT P0, URZ, PT ;  /* 0x0000000000ff782f */ /* 0x000fda0003800000 */
[----:B------:R-:W-:Y:S05]  /*34b0*/  @!P0 BRA `(.L_x_60) ;  /* 0x0000000000608947 */ /* 0x000fea0003800000 */
[----:B------:R-:W-:Y:S01]  /*34c0*/  UMOV UR4, 0x10 ;  /* 0x0000001000047882 */ /* 0x000fe20000000000 */
[----:B------:R-:W-:Y:S01]  /*34d0*/  HFMA2 R2, -RZ, RZ, 0, 5.9604644775390625e-08 ;  /* 0x00000001ff027431 */ /* 0x000fe200000001ff */
[----:B------:R-:W-:-:S03]  /*34e0*/  MOV R3, 0xffff ;  /* 0x0000ffff00037802 */ /* 0x000fc60000000f00 */
[----:B------:R-:W-:Y:S04]  /*34f0*/  DEPBAR.LE SB2, 0x36 ;  /* 0x0000ad800000791a */ /* 0x000fe80000000000 */
[----:B------:R-:W2:Y:S02]  /*3500*/  UTCATOMSWS.FIND_AND_SET.ALIGN UP0, UR4, UR4 ;  /* 0x00000004000475e3 */ /* 0x000ea40008000800 */
[----:B--2---:R-:W-:Y:S01]  /*3510*/  MOV R4, UR4 ;  /* 0x0000000400047c02 */ /* 0x004fe20008000f00 */
[----:B------:R-:W-:Y:S06]  /*3520*/  BRA.U UP0, `(.L_x_61) ;  /* 0x0000000100187547 */ /* 0x000fec000b800000 */
.L_x_62:
[----:B------:R-:W-:Y:S05]  /*3530*/  NANOSLEEP 0x64 ;  /* 0x000000640000795d */ /* 0x000fea0003800000 */
[----:B------:R-:W-:-:S05]  /*3540*/  UMOV UR4, 0x10 ;  /* 0x0000001000047882 */ /* 0x000fca0000000000 */
[----:B------:R-:W-:Y:S04]  /*3550*/  DEPBAR.LE SB2, 0x36 ;  /* 0x0000ad800000791a */ /* 0x000fe80000000000 */
[----:B------:R-:W2:Y:S02]  /*3560*/  UTCATOMSWS.FIND_AND_SET.ALIGN UP0, UR4, UR4 ;  /* 0x00000004000475e3 */ /* 0x000ea40008000800 */
[----:B--2---:R-:W-:Y:S01]  /*3570*/  MOV R4, UR4 ;  /* 0x0000000400047c02 */ /* 0x004fe20008000f00 */
[----:B------:R-:W-:Y:S05]  /*3580*/  BRA.U !UP0, `(.L_x_62) ;  /* 0xfffffffd08e87547 */ /* 0x000fea000b83ffff */
.L_x_61:
[-C--:B------:R-:W-:Y:S02]  /*3590*/  SHF.L.U32 R3, R3, R4.reuse, RZ ;  /* 0x0000000403037219 */ /* 0x080fe400000006ff */
[----:B------:R-:W-:Y:S01]  /*35a0*/  SHF.L.U32 R2, R2, R4, RZ ;  /* 0x0000000402027219 */ /* 0x000fe200000006ff */
[----:B------:R-:W-:Y:S02]  /*35b0*/  IMAD.SHL.U32 R4, R4, 0x20, RZ ;  /* 0x0000002004047824 */ /* 0x000fe400078e00ff */
[----:B------:R2:W-:Y:S04]  /*35c0*/  ATOMS.OR RZ, [UR5+0x14], R3 ;  /* 0x00001403ffff798c */ /* 0x0005e8000b000005 */
[----:B------:R2:W-:Y:S04]  /*35d0*/  ATOMS.OR RZ, [UR5+0x18], R2 ;  /* 0x00001802ffff798c */ /* 0x0005e8000b000005 */
[----:B------:R2:W-:Y:S01]  /*35e0*/  STS [UR6+0x110], R4 ;  /* 0x00011004ff007988 */ /* 0x0005e20008000806 */
[----:B------:R-:W-:Y:S05]  /*35f0*/  BRA `(.L_x_60) ;  /* 0x0000000000107947 */ /* 0x000fea0003800000 */
.L_x_59:
[----:B------:R-:W-:-:S05]  /*3600*/  MOV R2, 0xffffffff ;  /* 0xffffffff00027802 */ /* 0x000fca0000000f00 */
[----:B------:R2:W-:Y:S02]  /*3610*/  STS [UR6+0x110], R2 ;  /* 0x00011002ff007988 */ /* 0x0005e40008000806 */
[----:B--2---:R-:W-:Y:S02]  /*3620*/  MOV R2, 0x3640 ;  /* 0x0000364000027802 */ /* 0x004fe40000000f00 */
[----:B-1---5:R-:W-:Y:S05]  /*3630*/  CALL.REL.NOINC `($__internal_1_$__cuda_sm10x_tcgen05_guardrail_trap_phase_invalid_during_alloc) ;  /* 0x000000c000e87944 */ /* 0x022fea0003c00000 */
.L_x_60:
[----:B------:R-:W-:Y:S05]  /*3640*/  WARPSYNC.ALL ;  /* 0x0000000000007948 */ /* 0x000fea0003800000 */
[----:B------:R-:W3:Y:S01]  /*3650*/  S2UR UR4, SR_CgaCtaId ;  /* 0x00000000000479c3 */ /* 0x000ee20000008800 */
[----:B------:R-:W-:Y:S01]  /*3660*/  UMOV UR49, 0x400 ;  /* 0x0000040000317882 */ /* 0x000fe20000000000 */
[----:B------:R-:W-:-:S06]  /*3670*/  NOP ;  /* 0x0000000000007918 */ /* 0x000fcc0000000000 */
[----:B------:R-:W-:Y:S06]  /*3680*/  BAR.ARV 0x6, 0xa0 ;  /* 0x0182800000007b1d */ /* 0x000fec0000002000 */
[----:B------:R-:W4:Y:S01]  /*3690*/  LDCU UR7, c[0x0][0x38c] ;  /* 0x00007180ff0777ac */ /* 0x000f220008000800 */
[----:B------:R-:W-:Y:S01]  /*36a0*/  LOP3.LUT R0, R0, 0xffff, RZ, 0xc0, !PT ;  /* 0x0000ffff00007812 */ /* 0x000fe200078ec0ff */
[----:B------:R-:W-:Y:S02]  /*36b0*/  HFMA2 R10, -RZ, RZ, 0, 0 ;  /* 0x00000000ff0a7431 */ /* 0x000fe400000001ff */
[----:B------:R-:W-:Y:S01]  /*36c0*/  IMAD.MOV.U32 R11, RZ, RZ, 0x1 ;  /* 0x00000001ff0b7424 */ /* 0x000fe200078e00ff */
[----:B------:R-:W-:Y:S01]  /*36d0*/  UMOV UR5, URZ ;  /* 0x000000ff00057c82 */ /* 0x000fe20008000000 */
[----:B------:R-:W-:Y:S01]  /*36e0*/  R2UR UR51, R0 ;  /* 0x00000000003372ca */ /* 0x000fe200000e0000 */
[----:B------:R-:W-:Y:S01]  /*36f0*/  IMAD.U32 R19, RZ, RZ, UR5 ;  /* 0x00000005ff137e24 */ /* 0x000fe2000f8e00ff */
[----:B------:R-:W-:Y:S01]  /*3700*/  CS2R R8, SRZ ;  /* 0x0000000000087805 */ /* 0x000fe2000001ff00 */
[----:B------:R-:W-:Y:S01]  /*3710*/  UMOV UR46, URZ ;  /* 0x000000ff002e7c82 */ /* 0x000fe20008000000 */
[----:B------:R-:W-:Y:S01]  /*3720*/  UMOV UR60, URZ ;  /* 0x000000ff003c7c82 */ /* 0x000fe20008000000 */
[----:B---3--:R-:W-:Y:S01]  /*3730*/  ULEA UR49, UR4, UR49, 0x18 ;  /* 0x0000003104317291 */ /* 0x008fe2000f8ec0ff */
[----:B------:R-:W3:Y:S03]  /*3740*/  LDCU UR4, c[0x0][0x38c] ;  /* 0x00007180ff0477ac */ /* 0x000ee60008000800 */
[----:B------:R-:W-:-:S02]  /*3750*/  UIADD3 UR6, UPT, UPT, UR49, 0x4300, URZ ;  /* 0x0000430031067890 */ /* 0x000fc4000fffe0ff */
[----:B----4-:R-:W-:-:S03]  /*3760*/  UIADD3 UR7, UPT, UPT, UR7, 0xff, URZ ;  /* 0x000000ff07077890 */ /* 0x010fc6000fffe0ff */
[----:B--2---:R-:W2:Y:S01]  /*3770*/  LDS R2, [UR49+0x110] ;  /* 0x00011031ff027984 */ /* 0x004ea20008000800 */
[----:B------:R-:W-:Y:S02]  /*3780*/  UIADD3 UR5, UPT, UPT, UR49, 0x1c300, URZ ;  /* 0x0001c30031057890 */ /* 0x000fe4000fffe0ff */
[----:B------:R-:W-:Y:S02]  /*3790*/  UIADD3 UR8, UPT, UPT, UR49, 0x34300, URZ ;  /* 0x0003430031087890 */ /* 0x000fe4000fffe0ff */
[----:B------:R-:W-:Y:S02]  /*37a0*/  UIADD3 UR10, UPT, UPT, UR49, 0x34f00, URZ ;  /* 0x00034f00310a7890 */ /* 0x000fe4000fffe0ff */
[----:B------:R-:W-:Y:S02]  /*37b0*/  USHF.R.U32.HI UR9, URZ, 0x4, UR6 ;  /* 0x00000004ff097899 */ /* 0x000fe40008011606 */
[----:B------:R-:W-:Y:S02]  /*37c0*/  USHF.R.U32.HI UR6, URZ, 0x4, UR5 ;  /* 0x00000004ff067899 */ /* 0x000fe40008011605 */
[----:B---3--:R-:W-:-:S02]  /*37d0*/  UISETP.GE.AND UP3, UPT, UR4, 0x1, UPT ;  /* 0x000000010400788c */ /* 0x008fc4000bf66270 */
[----:B------:R-:W-:Y:S02]  /*37e0*/  USHF.R.S32.HI UR4, URZ, 0x1f, UR7 ;  /* 0x0000001fff047899 */ /* 0x000fe40008011407 */
[----:B------:R-:W-:Y:S02]  /*37f0*/  USHF.R.U32.HI UR5, URZ, 0x4, UR8 ;  /* 0x00000004ff057899 */ /* 0x000fe40008011608 */
[----:B------:R-:W-:Y:S02]  /*3800*/  ULEA.HI UR7, UR4, UR7, URZ, 0x8 ;  /* 0x0000000704077291 */ /* 0x000fe4000f8f40ff */
[----:B------:R-:W-:Y:S02]  /*3810*/  USHF.R.U32.HI UR4, URZ, 0x4, UR10 ;  /* 0x00000004ff047899 */ /* 0x000fe4000801160a */
[----:B------:R-:W-:Y:S02]  /*3820*/  ULOP3.LUT UR9, UR9, 0x3fff, URZ, 0xc0, !UPT ;  /* 0x00003fff09097892 */ /* 0x000fe4000f8ec0ff */
[----:B------:R-:W-:-:S02]  /*3830*/  ULOP3.LUT UR6, UR6, 0x3fff, URZ, 0xc0, !UPT ;  /* 0x00003fff06067892 */ /* 0x000fc4000f8ec0ff */
[----:B------:R-:W-:Y:S02]  /*3840*/  ULOP3.LUT UR5, UR5, 0x3fff, URZ, 0xc0, !UPT ;  /* 0x00003fff05057892 */ /* 0x000fe4000f8ec0ff */
[----:B------:R-:W-:Y:S02]  /*3850*/  ULOP3.LUT UR4, UR4, 0x3fff, URZ, 0xc0, !UPT ;  /* 0x00003fff04047892 */ /* 0x000fe4000f8ec0ff */
[----:B------:R-:W-:Y:S02]  /*3860*/  USHF.R.S32.HI UR20, URZ, 0x8, UR7 ;  /* 0x00000008ff147899 */ /* 0x000fe40008011407 */
[----:B------:R-:W-:Y:S02]  /*3870*/  ULOP3.LUT UR7, UR9, 0x10000, URZ, 0xfc, !UPT ;  /* 0x0001000009077892 */ /* 0x000fe4000f8efcff */
[----:B------:R-:W-:Y:S02]  /*3880*/  ULOP3.LUT UR6, UR6, 0x10000, URZ, 0xfc, !UPT ;  /* 0x0001000006067892 */ /* 0x000fe4000f8efcff */
[----:B------:R-:W-:Y:S01]  /*3890*/  ULOP3.LUT UR5, UR5, 0x10000, URZ, 0xfc, !UPT ;  /* 0x0001000005057892 */ /* 0x000fe2000f8efcff */
[----:B------:R-:W-:Y:S01]  /*38a0*/  IMAD.U32 R12, RZ, RZ, UR20 ;  /* 0x00000014ff0c7e24 */ /* 0x000fe2000f8e00ff */
[----:B------:R-:W-:Y:S01]  /*38b0*/  ULOP3.LUT UR4, UR4, 0x10000, URZ, 0xfc, !UPT ;  /* 0x0001000004047892 */ /* 0x000fe2000f8efcff */
[----:B------:R-:W-:Y:S01]  /*38c0*/  MOV R15, UR7 ;  /* 0x00000007000f7c02 */ /* 0x000fe20008000f00 */
[----:B------:R-:W-:Y:S01]  /*38d0*/  UISETP.LT.AND UP0, UPT, UR20, 0x1, UPT ;  /* 0x000000011400788c */ /* 0x000fe2000bf01270 */
[----:B--2---:R-:W-:Y:S01]  /*38e0*/  R2UR UR45, R2 ;  /* 0x00000000022d72ca */ /* 0x004fe200000e0000 */
[----:B------:R-:W-:Y:S01]  /*38f0*/  IMAD.U32 R16, RZ, RZ, UR6 ;  /* 0x00000006ff107e24 */ /* 0x000fe2000f8e00ff */
[----:B------:R-:W-:Y:S01]  /*3900*/  MOV R17, UR5 ;  /* 0x0000000500117c02 */ /* 0x000fe20008000f00 */
[----:B------:R-:W-:Y:S01]  /*3910*/  IMAD.U32 R18, RZ, RZ, UR4 ;  /* 0x00000004ff127e24 */ /* 0x000fe2000f8e00ff */
[----:B------:R-:W-:Y:S01]  /*3920*/  USEL UR20, UR20, 0x1, !UP0 ;  /* 0x0000000114147887 */ /* 0x000fe2000c000000 */
[----:B------:R-:W-:Y:S01]  /*3930*/  UMOV UR58, URZ ;  /* 0x000000ff003a7c82 */ /* 0x000fe20008000000 */
[----:B-1----:R-:W-:-:S07]  /*3940*/  UMOV UR52, URZ ;  /* 0x000000ff00347c82 */ /* 0x002fce0008000000 */
[----:B------:R-:W-:Y:S02]  /*3950*/  UIADD3 UR11, UPT, UPT, UR45, 0x108, URZ ;  /* 0x000001082d0b7890 */ /* 0x000fe4000fffe0ff */
[----:B------:R-:W-:Y:S02]  /*3960*/  UIADD3 UR16, UPT, UPT, UR45, 0x40000100, URZ ;  /* 0x400001002d107890 */ /* 0x000fe4000fffe0ff */
[----:B------:R-:W-:Y:S02]  /*3970*/  UIADD3 UR12, UPT, UPT, UR45, 0x100, URZ ;  /* 0x000001002d0c7890 */ /* 0x000fe4000fffe0ff */
[----:B------:R-:W-:Y:S01]  /*3980*/  UIADD3 UR13, UPT, UPT, UR45, 0x10c, URZ ;  /* 0x0000010c2d0d7890 */ /* 0x000fe2000fffe0ff */
[----:B------:R-:W-:Y:S01]  /*3990*/  IMAD.U32 R24, RZ, RZ, UR11 ;  /* 0x0000000bff187e24 */ /* 0x000fe2000f8e00ff */
[----:B------:R-:W-:Y:S01]  /*39a0*/  UIADD3 UR15, UPT, UPT, UR45, 0x40000108, URZ ;  /* 0x400001082d0f7890 */ /* 0x000fe2000fffe0ff */
[----:B------:R-:W-:Y:S01]  /*39b0*/  MOV R21, UR16 ;  /* 0x0000001000157c02 */ /* 0x000fe20008000f00 */
[----:B------:R-:W-:Y:S01]  /*39c0*/  UIADD3 UR14, UPT, UPT, UR45, 0x104, URZ ;  /* 0x000001042d0e7890 */ /* 0x000fe2000fffe0ff */
[----:B------:R-:W-:Y:S01]  /*39d0*/  MOV R25, UR12 ;  /* 0x0000000c00197c02 */ /* 0x000fe20008000f00 */
[----:B------:R-:W-:Y:S01]  /*39e0*/  UIADD3 UR77, UPT, UPT, UR45, -0x7ffffef8, URZ ;  /* 0x800001082d4d7890 */ /* 0x000fe2000fffe0ff */
[----:B------:R-:W-:Y:S01]  /*39f0*/  IMAD.U32 R22, RZ, RZ, UR13 ;  /* 0x0000000dff167e24 */ /* 0x000fe2000f8e00ff */
[----:B------:R-:W-:Y:S01]  /*3a00*/  UIADD3 UR74, UPT, UPT, UR45, -0x3fffff00, URZ ;  /* 0xc00001002d4a7890 */ /* 0x000fe2000fffe0ff */
[----:B------:R-:W-:Y:S01]  /*3a10*/  IMAD.U32 R20, RZ, RZ, UR15 ;  /* 0x0000000fff147e24 */ /* 0x000fe2000f8e00ff */
[----:B------:R-:W-:Y:S01]  /*3a20*/  UIADD3 UR75, UPT, UPT, UR45, -0x3ffffef8, URZ ;  /* 0xc00001082d4b7890 */ /* 0x000fe2000fffe0ff */
[----:B------:R-:W-:Y:S01]  /*3a30*/  MOV R23, UR14 ;  /* 0x0000000e00177c02 */ /* 0x000fe20008000f00 */
[----:B------:R-:W-:-:S02]  /*3a40*/  UIADD3 UR73, UPT, UPT, UR45, 0x4000010c, URZ ;  /* 0x4000010c2d497890 */ /* 0x000fc4000fffe0ff */
[----:B------:R-:W-:Y:S02]  /*3a50*/  UIADD3 UR70, UPT, UPT, UR45, -0x7ffffefc, URZ ;  /* 0x800001042d467890 */ /* 0x000fe4000fffe0ff */
[----:B------:R-:W-:Y:S02]  /*3a60*/  UIADD3 UR76, UPT, UPT, UR45, -0x7fffff00, URZ ;  /* 0x800001002d4c7890 */ /* 0x000fe4000fffe0ff */
[----:B------:R-:W-:Y:S02]  /*3a70*/  UIADD3 UR72, UPT, UPT, UR45, 0x40000104, URZ ;  /* 0x400001042d487890 */ /* 0x000fe4000fffe0ff */
[----:B------:R-:W-:Y:S02]  /*3a80*/  UIADD3 UR71, UPT, UPT, UR45, -0x7ffffef4, URZ ;  /* 0x8000010c2d477890 */ /* 0x000fe4000fffe0ff */
[----:B------:R-:W-:Y:S02]  /*3a90*/  UIADD3 UR68, UPT, UPT, UR45, -0x3ffffefc, URZ ;  /* 0xc00001042d447890 */ /* 0x000fe4000fffe0ff */
[----:B------:R-:W-:-:S02]  /*3aa0*/  UIADD3 UR69, UPT, UPT, UR45, -0x3ffffef4, URZ ;  /* 0xc000010c2d457890 */ /* 0x000fc4000fffe0ff */
[----:B------:R-:W-:Y:S02]  /*3ab0*/  USHF.R.U32.HI UR11, URZ, 0x1a, UR11 ;  /* 0x0000001aff0b7899 */ /* 0x000fe4000801160b */
[----:B------:R-:W-:Y:S02]  /*3ac0*/  USHF.R.U32.HI UR10, URZ, 0x11, UR16 ;  /* 0x00000011ff0a7899 */ /* 0x000fe40008011610 */
[----:B------:R-:W-:Y:S02]  /*3ad0*/  USHF.R.U32.HI UR9, URZ, 0x1a, UR15 ;  /* 0x0000001aff097899 */ /* 0x000fe4000801160f */
[----:B------:R-:W-:Y:S02]  /*3ae0*/  USHF.R.U32.HI UR7, URZ, 0x1a, UR77 ;  /* 0x0000001aff077899 */ /* 0x000fe4000801164d */
[----:B------:R-:W-:Y:S02]  /*3af0*/  USHF.R.U32.HI UR6, URZ, 0x11, UR74 ;  /* 0x00000011ff067899 */ /* 0x000fe4000801164a */
[----:B------:R-:W-:-:S02]  /*3b00*/  USHF.R.U32.HI UR5, URZ, 0x1a, UR75 ;  /* 0x0000001aff057899 */ /* 0x000fc4000801164b */
        /* <DEDUP_REMOVED lines=10> */
[----:B------:R-:W-:Y:S02]  /*3bb0*/  ULOP3.LUT UR66, UR11, 0x30, URZ, 0xc0, !UPT ;  /* 0x000000300b427892 */ /* 0x000fe4000f8ec0ff */
[----:B------:R-:W-:-:S02]  /*3bc0*/  ULOP3.LUT UR65, UR10, 0x6000, URZ, 0xc0, !UPT ;  /* 0x000060000a417892 */ /* 0x000fc4000f8ec0ff */
[----:B------:R-:W-:Y:S02]  /*3bd0*/  ULOP3.LUT UR64, UR9, 0x30, URZ, 0xc0, !UPT ;  /* 0x0000003009407892 */ /* 0x000fe4000f8ec0ff */
[----:B------:R-:W-:Y:S02]  /*3be0*/  ULOP3.LUT UR62, UR7, 0x30, URZ, 0xc0, !UPT ;  /* 0x00000030073e7892 */ /* 0x000fe4000f8ec0ff */
[----:B------:R-:W-:Y:S02]  /*3bf0*/  ULOP3.LUT UR11, UR6, 0x6000, URZ, 0xc0, !UPT ;  /* 0x00006000060b7892 */ /* 0x000fe4000f8ec0ff */
[----:B------:R-:W-:Y:S02]  /*3c00*/  ULOP3.LUT UR10, UR5, 0x30, URZ, 0xc0, !UPT ;  /* 0x00000030050a7892 */ /* 0x000fe4000f8ec0ff */
        /* <DEDUP_REMOVED lines=8> */
[----:B------:R-:W-:Y:S02]  /*3c90*/  UIADD3 UR13, UPT, UPT, -UR20, URZ, URZ ;  /* 0x000000ff140d7290 */ /* 0x000fe4000fffe1ff */
[----:B------:R-:W-:Y:S02]  /*3ca0*/  ULOP3.LUT UR8, UR18, 0x6000, URZ, 0xc0, !UPT ;  /* 0x0000600012087892 */ /* 0x000fe4000f8ec0ff */
[----:B------:R-:W-:Y:S02]  /*3cb0*/  ULOP3.LUT UR7, UR19, 0x30, URZ, 0xc0, !UPT ;  /* 0x0000003013077892 */ /* 0x000fe4000f8ec0ff */
[----:B------:R-:W-:Y:S01]  /*3cc0*/  ULOP3.LUT UR66, UR66, 0x480, URZ, 0xfc, !UPT ;  /* 0x0000048042427892 */ /* 0x000fe2000f8efcff */
[----:B------:R-:W-:Y:S01]  /*3cd0*/  MOV R14, UR13 ;  /* 0x0000000d000e7c02 */ /* 0x000fe20008000f00 */
        /* <DEDUP_REMOVED lines=15> */
[----:B------:R-:W-:Y:S02]  /*3dd0*/  UPRMT UR67, UR66, 0x5410, UR67 ;  /* 0x0000541042437896 */ /* 0x000fe40008000043 */
[----:B------:R-:W-:Y:S02]  /*3de0*/  UPRMT UR65, UR64, 0x5410, UR65 ;  /* 0x0000541040417896 */ /* 0x000fe40008000041 */
[----:B------:R-:W-:Y:S02]  /*3df0*/  UPRMT UR63, UR62, 0x5410, UR12 ;  /* 0x000054103e3f7896 */ /* 0x000fe4000800000c */
[----:B------:R-:W-:Y:S02]  /*3e00*/  UPRMT UR57, UR56, 0x5410, UR4 ;  /* 0x0000541038397896 */ /* 0x000fe40008000004 */
[----:B------:R-:W-:-:S02]  /*3e10*/  UPRMT UR55, UR9, 0x5410, UR54 ;  /* 0x0000541009377896 */ /* 0x000fc40008000036 */
[----:B------:R-:W-:Y:S02]  /*3e20*/  UPRMT UR61, UR10, 0x5410, UR11 ;  /* 0x000054100a3d7896 */ /* 0x000fe4000800000b */
[----:B------:R-:W-:Y:S02]  /*3e30*/  UPRMT UR59, UR5, 0x5410, UR6 ;  /* 0x00005410053b7896 */ /* 0x000fe40008000006 */
[----:B------:R-:W-:Y:S01]  /*3e40*/  UPRMT UR53, UR7, 0x5410, UR8 ;  /* 0x0000541007357896 */ /* 0x000fe20008000008 */
[----:B------:R-:W-:Y:S01]  /*3e50*/  UMOV UR66, URZ ;  /* 0x000000ff00427c82 */ /* 0x000fe20008000000 */
[----:B------:R-:W-:Y:S01]  /*3e60*/  UMOV UR64, URZ ;  /* 0x000000ff00407c82 */ /* 0x000fe20008000000 */
[----:B------:R-:W-:Y:S01]  /*3e70*/  UMOV UR62, URZ ;  /* 0x000000ff003e7c82 */ /* 0x000fe20008000000 */
[----:B------:R-:W-:Y:S01]  /*3e80*/  UMOV UR56, URZ ;  /* 0x000000ff00387c82 */ /* 0x000fe20008000000 */
[----:B------:R-:W-:-:S07]  /*3e90*/  UMOV UR54, URZ ;  /* 0x000000ff00367c82 */ /* 0x000fce0008000000 */
.L_x_69:
[----:B------:R-:W-:Y:S02]  /*3ea0*/  LEA R0, R10, UR49, 0x3 ;  /* 0x000000310a007c11 */ /* 0x000fe4000f8e18ff */
[----:B------:R-:W-:Y:S02]  /*3eb0*/  SHF.L.U32 R2, R9, 0x1f, RZ ;  /* 0x0000001f09027819 */ /* 0x000fe400000006ff */
[----:B------:R-:W-:Y:S01]  /*3ec0*/  PLOP3.LUT P0, PT, PT, PT, UP3, 0x80, 0x8 ;  /* 0x000000000008781c */ /* 0x000fe20003f0f038 */
[----:B------:R-:W-:Y:S01]  /*3ed0*/  VIADD R3, R0, 0x90 ;  /* 0x0000009000037836 */ /* 0x000fe20000000000 */
[----:B-1----:R-:W1:Y:S02]  /*3ee0*/  SYNCS.PHASECHK.TRANS64.TRYWAIT P1, [R0+URZ+0x80], R2 ;  /* 0x00008002000075a7 */ /* 0x002e6400080211ff */
[----:B-1-3--:R-:W-:Y:S09]  /*3ef0*/  @!P1 BRA `(.L_x_63) ;  /* 0x000000b000349947 */ /* 0x00aff20003800000 */
.L_x_204:
[----:B------:R-:W-:Y:S01]  /*3f00*/  LEA R4, R10, UR49, 0x4 ;  /* 0x000000310a047c11 */ /* 0x000fe2000f8e20ff */
[----:B------:R-:W-:Y:S01]  /*3f10*/  @UP3 ULEA UR4, UR46, UR49, 0x3 ;  /* 0x000000312e043291 */ /* 0x000fe2000f8e18ff */
[----:B------:R-:W-:Y:S02]  /*3f20*/  R2UR UR5, R19 ;  /* 0x00000000130572ca */ /* 0x000fe400000e0000 */
[----:B------:R-:W-:Y:S02]  /*3f30*/  PLOP3.LUT P2, PT, PT, PT, PT, 0x80, 0x8 ;  /* 0x000000000008781c */ /* 0x000fe40003f4f070 */
[----:B------:R-:W2:Y:S01]  /*3f40*/  LDS.128 R4, [R4+0xf0] ;  /* 0x0000f00004047984 */ /* 0x000ea20000000c00 */
[----:B------:R-:W-:Y:S02]  /*3f50*/  PRMT R3, RZ, 0x654, R3 ;  /* 0x00000654ff037816 */ /* 0x000fe40000000003 */
[----:B-1----:R-:W-:Y:S01]  /*3f60*/  @P0 SHF.L.U32 R2, R8, 0x1f, RZ ;  /* 0x0000001f08020819 */ /* 0x002fe200000006ff */
[----:B------:R-:W-:Y:S01]  /*3f70*/  @!PT LDS RZ, [RZ] ;  /* 0x00000000fffff984 */ /* 0x000fe20000000800 */
[----:B------:R-:W-:Y:S01]  /*3f80*/  @!PT LDS RZ, [RZ] ;  /* 0x00000000fffff984 */ /* 0x000fe20000000800 */
[----:B------:R-:W-:Y:S01]  /*3f90*/  @!PT LDS RZ, [RZ] ;  /* 0x00000000fffff984 */ /* 0x000fe20000000800 */
[----:B------:R-:W-:Y:S01]  /*3fa0*/  @!PT LDS RZ, [RZ] ;  /* 0x00000000fffff984 */ /* 0x000fe20000000800 */
[----:B------:R1:W-:Y:S06]  /*3fb0*/  MEMBAR.ALL.CTA ;  /* 0x0000000000007992 */ /* 0x0003ec0000008000 */
[----:B-1----:R-:W1:Y:S01]  /*3fc0*/  FENCE.VIEW.ASYNC.S ;  /* 0x00000000000073c6 */ /* 0x002e620000000000 */
[----:B------:R-:W-:Y:S01]  /*3fd0*/  SHF.L.U32 R0, R11, 0x1f, RZ ;  /* 0x0000001f0b007819 */ /* 0x000fe200000006ff */
[----:B------:R-:W-:-:S02]  /*3fe0*/  ULEA UR6, UR5, UR49, 0x3 ;  /* 0x0000003105067291 */ /* 0x000fc4000f8e18ff */
[----:B------:R-:W-:-:S04]  /*3ff0*/  ULEA UR44, UR5, UR45, 0x7 ;  /* 0x0000002d052c7291 */ /* 0x000fc8000f8e38ff */
[----:B------:R-:W-:Y:S01]  /*4000*/  IMAD.U32 R13, RZ, RZ, UR6 ;  /* 0x00000006ff0d7e24 */ /* 0x000fe2000f8e00ff */
[----:B-1----:R1:W-:Y:S01]  /*4010*/  SYNCS.ARRIVE.TRANS64.RED.A1T0 RZ, [R3+URZ], RZ ;  /* 0x000000ff03ff79a7 */ /* 0x0023e200081004ff */
[----:B------:R1:W3:Y:S01]  /*4020*/  @P0 SYNCS.PHASECHK.TRANS64.TRYWAIT P2, [UR4], R2 ;  /* 0x00000002ff0005a7 */ /* 0x0002e20008041104 */
[----:B--2---:R-:W-:Y:S01]  /*4030*/  LOP3.LUT P1, RZ, R6, 0x1, RZ, 0xc0, !PT ;  /* 0x0000000106ff7812 */ /* 0x004fe2000782c0ff */
[----:B------:R-:W2:Y:S02]  /*4040*/  SYNCS.PHASECHK.TRANS64.TRYWAIT P0, [UR6+0xb0], R0 ;  /* 0x0000b000ff0075a7 */ /* 0x000ea40008001106 */
[----:B-123--:R-:W-:Y:S10]  /*4050*/  @!P0 BRA `(.L_x_64) ;  /* 0x000000ac00f08947 */ /* 0x00eff40003800000 */
.L_x_206:
[----:B------:R-:W-:Y:S01]  /*4060*/  IADD3 R10, PT, PT, R10, 0x1, RZ ;  /* 0x000000010a0a7810 */ /* 0x000fe20007ffe0ff */
[----:B------:R-:W-:Y:S06]  /*4070*/  BRA.U !UP3, `(.L_x_65) ;  /* 0x000000050b707547 */ /* 0x000fec000b800000 */
[----:B------:R-:W-:Y:S01]  /*4080*/  R2UR UR48, R14 ;  /* 0x000000000e3072ca */ /* 0x000fe200000e0000 */
[----:B------:R-:W-:Y:S01]  /*4090*/  UMOV UR9, URZ ;  /* 0x000000ff00097c82 */ /* 0x000fe20008000000 */
[----:B------:R-:W-:Y:S01]  /*40a0*/  R2UR UR47, R12 ;  /* 0x000000000c2f72ca */ /* 0x000fe200000e0000 */
[----:B------:R-:W-:-:S14]  /*40b0*/  UMOV UR5, UR46 ;  /* 0x0000002e00057c82 */ /* 0x000fdc0008000000 */
.L_x_68:
[----:B------:R-:W-:Y:S02]  /*40c0*/  UIADD3 UR48, UPT, UPT, UR48, 0x1, URZ ;  /* 0x0000000130307890 */ /* 0x000fe4000fffe0ff */
[----:B------:R-:W-:Y:S02]  /*40d0*/  ULEA UR7, UR5, UR49, 0x3 ;  /* 0x0000003105077291 */ /* 0x000fe4000f8e18ff */
[----:B------:R-:W-:Y:S01]  /*40e0*/  UISETP.NE.AND UP0, UPT, UR48, URZ, UPT ;  /* 0x000000ff3000728c */ /* 0x000fe2000bf05270 */
[----:B--23--:R-:W-:Y:S10]  /*40f0*/  @P2 BRA `(.L_x_66) ;  /* 0x00000000000c2947 */ /* 0x00cff40003800000 */
[----:B-1----:R-:W-:Y:S04]  /*4100*/  SHF.L.U32 R2, R8, 0x1f, RZ ;  /* 0x0000001f08027819 */ /* 0x002fe800000006ff */
[----:B------:R-:W1:Y:S02]  /*4110*/  SYNCS.PHASECHK.TRANS64.TRYWAIT P0, [UR7], R2 ;  /* 0x00000002ff0075a7 */ /* 0x000e640008001107 */
[----:B-1----:R-:W-:Y:S05]  /*4120*/  @!P0 BRA `(.L_x_67) ;  /* 0x000000ac00d88947 */ /* 0x002fea0003800000 */
.L_x_66:
[----:B------:R-:W-:Y:S01]  /*4130*/  UISETP.NE.AND UP1, UPT, UR47, 0x1, UPT ;  /* 0x000000012f00788c */ /* 0x000fe2000bf25270 */
[----:B------:R-:W-:Y:S01]  /*4140*/  PLOP3.LUT P2, PT, PT, PT, PT, 0x80, 0x8 ;  /* 0x000000000008781c */ /* 0x000fe20003f4f070 */
[----:B------:R-:W-:Y:S01]  /*4150*/  UIADD3 UR4, UPT, UPT, UR5, 0x1, URZ ;  /* 0x0000000105047890 */ /* 0x000fe2000fffe0ff */
[----:B------:R-:W-:Y:S01]  /*4160*/  R2UR UR10, R17 ;  /* 0x00000000110a72ca */ /* 0x000fe200000e0000 */
[----:B------:R-:W-:Y:S01]  /*4170*/  UIADD3 UR50, UPT, UPT, UR7, 0x18, URZ ;  /* 0x0000001807327890 */ /* 0x000fe2000fffe0ff */
[----:B------:R-:W-:Y:S01]  /*4180*/  R2UR UR8, R18 ;  /* 0x00000000120872ca */ /* 0x000fe200000e0000 */
[----:B------:R-:W-:Y:S01]  /*4190*/  UISETP.NE.AND UP2, UPT, UR4, 0x3, UPT ;  /* 0x000000030400788c */ /* 0x000fe2000bf45270 */
[----:B------:R-:W-:Y:S01]  /*41a0*/  PLOP3.LUT P0, PT, PT, PT, UP1, 0x80, 0x8 ;  /* 0x000000000008781c */ /* 0x000fe20003f0f018 */
[----:B------:R-:W-:Y:S01]  /*41b0*/  UIADD3 UR47, UPT, UPT, UR47, -0x1, URZ ;  /* 0xffffffff2f2f7890 */ /* 0x000fe2000fffe0ff */
[----:B------:R-:W-:Y:S01]  /*41c0*/  R2UR UR14, R16 ;  /* 0x00000000100e72ca */ /* 0x000fe200000e0000 */
[----:B------:R-:W-:Y:S01]  /*41d0*/  USEL UR6, URZ, 0x1, UP2 ;  /* 0x00000001ff067887 */ /* 0x000fe20009000000 */
[----:B------:R-:W-:Y:S01]  /*41e0*/  R2UR UR12, R15 ;  /* 0x000000000f0c72ca */ /* 0x000fe200000e0000 */
[----:B------:R-:W-:Y:S01]  /*41f0*/  USEL UR46, UR4, URZ, UP2 ;  /* 0x000000ff042e7287 */ /* 0x000fe20009000000 */
[----:B------:R-:W-:Y:S01]  /*4200*/  UMOV UR11, 0x4008 ;  /* 0x00004008000b7882 */ /* 0x000fe20000000000 */
[----:B------:R-:W-:Y:S02]  /*4210*/  UMOV UR43, 0x4008 ;  /* 0x00004008002b7882 */ /* 0x000fe40000000000 */
[----:B------:R-:W-:Y:S01]  /*4220*/  @UP1 ULEA UR4, UR46, UR49, 0x3 ;  /* 0x000000312e041291 */ /* 0x000fe2000f8e18ff */
[----:B------:R-:W-:Y:S01]  /*4230*/  LOP3.LUT R8, R8, UR6, RZ, 0x3c, !PT ;  /* 0x0000000608087c12 */ /* 0x000fe2000f8e3cff */
[----:B------:R-:W-:Y:S02]  /*4240*/  ULEA UR10, UR5, UR10, 0x6 ;  /* 0x0000000a050a7291 */ /* 0x000fe4000f8e30ff */
[----:B------:R-:W-:Y:S01]  /*4250*/  ULEA UR8, UR5, UR8, 0x6 ;  /* 0x0000000805087291 */ /* 0x000fe2000f8e30ff */
[----:B-1----:R-:W-:Y:S01]  /*4260*/  @P0 SHF.L.U32 R0, R8, 0x1f, RZ ;  /* 0x0000001f08000819 */ /* 0x002fe200000006ff */
[----:B------:R-:W-:Y:S02]  /*4270*/  UIADD3 UR42, UPT, UPT, UR10, 0x20, URZ ;  /* 0x000000200a2a7890 */ /* 0x000fe4000fffe0ff */
[----:B------:R-:W-:Y:S01]  /*4280*/  UISETP.NE.U32.AND UP1, UPT, UR9, URZ, UPT ;  /* 0x000000ff0900728c */ /* 0x000fe2000bf25070 */
[----:B------:R2:W3:Y:S01]  /*4290*/  @P0 SYNCS.PHASECHK.TRANS64.TRYWAIT P2, [UR4], R0 ;  /* 0x00000000ff0005a7 */ /* 0x0004e20008041104 */
[----:B------:R-:W-:Y:S01]  /*42a0*/  UIADD3 UR40, UPT, UPT, UR8, 0x20, URZ ;  /* 0x0000002008287890 */ /* 0x000fe2000fffe0ff */
[----:B------:R1:W-:Y:S01]  /*42b0*/  UTCCP.T.S.4x32dp128bit tmem[UR45+0x100], gdesc[UR10] ;  /* 0x0001000a2d0079e7 */ /* 0x0003e20009100000 */
[----:B------:R-:W-:Y:S02]  /*42c0*/  ULEA UR6, UR5, UR14, 0xb ;  /* 0x0000000e05067291 */ /* 0x000fe4000f8e58ff */
[----:B------:R-:W-:Y:S01]  /*42d0*/  ULEA UR4, UR5, UR12, 0xb ;  /* 0x0000000c05047291 */ /* 0x000fe2000f8e58ff */
[----:B------:R4:W-:Y:S01]  /*42e0*/  UTCCP.T.S.4x32dp128bit tmem[UR45+0x104], gdesc[UR42] ;  /* 0x0001042a2d0079e7 */ /* 0x0009e20009100000 */
[----:B------:R-:W-:Y:S02]  /*42f0*/  UIADD3 UR38, UPT, UPT, UR6, 0x2, URZ ;  /* 0x0000000206267890 */ /* 0x000fe4000fffe0ff */
        /* <DEDUP_REMOVED lines=8> */
[----:B------:R-:W-:Y:S01]  /*4380*/  UIADD3 UR20, UPT, UPT, UR4, 0x402, URZ ;  /* 0x0000040204147890 */ /* 0x000fe2000fffe0ff */
[----:B-1----:R-:W-:Y:S01]  /*4390*/  R2UR UR10, R23 ;  /* 0x00000000170a72ca */ /* 0x002fe200000e0000 */
[----:B------:R-:W-:Y:S01]  /*43a0*/  UIADD3 UR18, UPT, UPT, UR6, 0x404, URZ ;  /* 0x0000040406127890 */ /* 0x000fe2000fffe0ff */
[----:B------:R-:W-:Y:S01]  /*43b0*/  R2UR UR11, R22 ;  /* 0x00000000160b72ca */ /* 0x000fe200000e0000 */
[----:B------:R-:W-:Y:S01]  /*43c0*/  UIADD3 UR16, UPT, UPT, UR4, 0x404, URZ ;  /* 0x0000040404107890 */ /* 0x000fe2000fffe0ff */
[----:B----4-:R-:W-:Y:S01]  /*43d0*/  R2UR UR42, R21 ;  /* 0x00000000152a72ca */ /* 0x010fe200000e0000 */
[----:B------:R-:W-:Y:S01]  /*43e0*/  UIADD3 UR14, UPT, UPT, UR6, 0x406, URZ ;  /* 0x00000406060e7890 */ /* 0x000fe2000fffe0ff */
[----:B------:R-:W-:Y:S01]  /*43f0*/  R2UR UR43, R20 ;  /* 0x00000000142b72ca */ /* 0x000fe200000e0000 */
[----:B------:R-:W-:Y:S01]  /*4400*/  UIADD3 UR12, UPT, UPT, UR4, 0x406, URZ ;  /* 0x00000406040c7890 */ /* 0x000fe2000fffe0ff */
[----:B------:R-:W-:Y:S01]  /*4410*/  UMOV UR9, 0x4008 ;  /* 0x0000400800097882 */ /* 0x000fe20000000000 */
[----:B------:R-:W-:Y:S01]  /*4420*/  UMOV UR41, 0x4008 ;  /* 0x0000400800297882 */ /* 0x000fe20000000000 */
[----:B------:R1:W-:Y:S01]  /*4430*/  UTCCP.T.S.4x32dp128bit tmem[UR45+0x108], gdesc[UR8] ;  /* 0x000108082d0079e7 */ /* 0x0003e20009100000 */
[----:B------:R-:W-:Y:S01]  /*4440*/  UTCCP.T.S.4x32dp128bit tmem[UR45+0x10c], gdesc[UR40] ;  /* 0x00010c282d0079e7 */ /* 0x000fe20009100000 */
[----:B------:R-:W-:Y:S01]  /*4450*/  UMOV UR7, 0x40004040 ;  /* 0x4000404000077882 */ /* 0x000fe20000000000 */
        /* <DEDUP_REMOVED lines=15> */
[----:B-1----:R-:W-:Y:S02]  /*4550*/  R2UR UR8, R25 ;  /* 0x00000000190872ca */ /* 0x002fe400000e0000 */
[----:B------:R-:W-:Y:S11]  /*4560*/  R2UR UR9, R24 ;  /* 0x00000000180972ca */ /* 0x000ff600000e0000 */
[----:B------:R-:W-:Y:S02]  /*4570*/  @!UPT UIADD3 URZ, UPT, UPT, URZ, URZ, URZ ;  /* 0x000000fffffff290 */ /* 0x000fe4000fffe0ff */
[----:B------:R1:W-:Y:S01]  /*4580*/  UTCQMMA gdesc[UR4], gdesc[UR6], tmem[UR44], tmem[UR66], idesc[UR67], tmem[UR8], UP1 ;  /* 0x0008420604007dea */ /* 0x0003e2000880032c */
[----:B------:R2:W-:Y:S01]  /*4590*/  UTCQMMA gdesc[UR36], gdesc[UR38], tmem[UR44], tmem[UR64], idesc[UR65], tmem[UR42], UPT ;  /* 0x002a402624007dea */ /* 0x0005e2000b80032c */
[----:B------:R2:W-:Y:S01]  /*45a0*/  UTCQMMA gdesc[UR32], gdesc[UR34], tmem[UR44], tmem[UR62], idesc[UR63], tmem[UR76], UPT ;  /* 0x004c3e2220007dea */ /* 0x0005e2000b80032c */
[----:B------:R2:W-:Y:S01]  /*45b0*/  UTCQMMA gdesc[UR28], gdesc[UR30], tmem[UR44], tmem[UR60], idesc[UR61], tmem[UR74], UPT ;  /* 0x004a3c1e1c007dea */ /* 0x0005e2000b80032c */
[----:B------:R2:W-:Y:S01]  /*45c0*/  UTCQMMA gdesc[UR24], gdesc[UR26], tmem[UR44], tmem[UR58], idesc[UR59], tmem[UR10], UPT ;  /* 0x000a3a1a18007dea */ /* 0x0005e2000b80032c */
[----:B------:R2:W-:Y:S01]  /*45d0*/  UTCQMMA gdesc[UR20], gdesc[UR22], tmem[UR44], tmem[UR56], idesc[UR57], tmem[UR72], UPT ;  /* 0x0048381614007dea */ /* 0x0005e2000b80032c */
[----:B------:R2:W-:Y:S01]  /*45e0*/  UTCQMMA gdesc[UR16], gdesc[UR18], tmem[UR44], tmem[UR54], idesc[UR55], tmem[UR70], UPT ;  /* 0x0046361210007dea */ /* 0x0005e2000b80032c */
[----:B------:R2:W-:Y:S01]  /*45f0*/  UTCQMMA gdesc[UR12], gdesc[UR14], tmem[UR44], tmem[UR52], idesc[UR53], tmem[UR68], UPT ;  /* 0x0044340e0c007dea */ /* 0x0005e2000b80032c */
[----:B------:R2:W-:Y:S01]  /*4600*/  UTCBAR.MULTICAST [UR50], URZ, UR51 ;  /* 0x000000ff320073e9 */ /* 0x0005e20008000833 */
[----:B-1----:R-:W-:Y:S01]  /*4610*/  UMOV UR9, 0x1 ;  /* 0x0000000100097882 */ /* 0x002fe20000000000 */
[----:B------:R-:W-:Y:S01]  /*4620*/  UMOV UR5, UR46 ;  /* 0x0000002e00057c82 */ /* 0x000fe20008000000 */
[----:B------:R-:W-:Y:S05]  /*4630*/  BRA.U UP0, `(.L_x_68) ;  /* 0xfffffff900a07547 */ /* 0x000fea000b83ffff */
.L_x_65:
[----:B------:R-:W-:Y:S02]  /*4640*/  R2UR UR4, R19 ;  /* 0x00000000130472ca */ /* 0x000fe400000e0000 */
[----:B------:R-:W-:Y:S02]  /*4650*/  R2UR UR5, R13 ;  /* 0x000000000d0572ca */ /* 0x000fe400000e0000 */
[----:B------:R-:W-:-:S04]  /*4660*/  ISETP.NE.AND P0, PT, R10, 0x2, PT ;  /* 0x000000020a00780c */ /* 0x000fc80003f05270 */
[----:B-12---:R-:W-:Y:S02]  /*4670*/  SEL R0, RZ, 0x1, P0 ;  /* 0x00000001ff007807 */ /* 0x006fe40000000000 */
[----:B------:R-:W-:Y:S02]  /*4680*/  SEL R10, R10, RZ, P0 ;  /* 0x000000ff0a0a7207 */ /* 0x000fe40000000000 */
[----:B------:R-:W-:Y:S01]  /*4690*/  LOP3.LUT R9, R9, R0, RZ, 0x3c, !PT ;  /* 0x0000000009097212 */ /* 0x000fe200078e3cff */
[----:B------:R-:W-:Y:S02]  /*46a0*/  UIADD3 UR4, UPT, UPT, UR4, 0x1, URZ ;  /* 0x0000000104047890 */ /* 0x000fe4000fffe0ff */
[----:B------:R-:W-:Y:S02]  /*46b0*/  UIADD3 UR5, UPT, UPT, UR5, 0xa0, URZ ;  /* 0x000000a005057890 */ /* 0x000fe4000fffe0ff */
[----:B------:R-:W-:-:S04]  /*46c0*/  UISETP.NE.AND UP0, UPT, UR4, 0x2, UPT ;  /* 0x000000020400788c */ /* 0x000fc8000bf05270 */
[----:B------:R-:W-:Y:S02]  /*46d0*/  USEL UR6, URZ, 0x1, UP0 ;  /* 0x00000001ff067887 */ /* 0x000fe40008000000 */
[----:B------:R-:W-:Y:S01]  /*46e0*/  USEL UR4, UR4, URZ, UP0 ;  /* 0x000000ff04047287 */ /* 0x000fe20008000000 */
[----:B------:R1:W-:Y:S03]  /*46f0*/  UTCBAR [UR5], URZ ;  /* 0x000000ff050073e9 */ /* 0x0003e600080000ff */
[----:B------:R-:W-:Y:S02]  /*4700*/  LOP3.LUT R11, R11, UR6, RZ, 0x3c, !PT ;  /* 0x000000060b0b7c12 */ /* 0x000fe4000f8e3cff */
[----:B------:R-:W-:Y:S01]  /*4710*/  IMAD.U32 R19, RZ, RZ, UR4 ;  /* 0x00000004ff137e24 */ /* 0x000fe2000f8e00ff */
[----:B------:R-:W-:Y:S06]  /*4720*/  @P1 BRA `(.L_x_69) ;  /* 0xfffffff400dc1947 */ /* 0x000fec000383ffff */
[----:B------:R-:W2:Y:S01]  /*4730*/  S2UR UR7, SR_CgaCtaId ;  /* 0x00000000000779c3 */ /* 0x000ea20000008800 */
[----:B-1----:R-:W-:Y:S02]  /*4740*/  R2UR UR5, R19 ;  /* 0x00000000130572ca */ /* 0x002fe400000e0000 */
[----:B------:R-:W-:Y:S01]  /*4750*/  ELECT P0, URZ, PT ;  /* 0x0000000000ff782f */ /* 0x000fe20003800000 */
[----:B------:R-:W-:Y:S01]  /*4760*/  IMAD.MOV.U32 R0, RZ, RZ, 0x1 ;  /* 0x00000001ff007424 */ /* 0x000fe200078e00ff */
[----:B------:R-:W-:Y:S01]  /*4770*/  UIADD3 UR49, UPT, UPT, UR49, 0xb0, URZ ;  /* 0x000000b031317890 */ /* 0x000fe2000fffe0ff */
[----:B------:R-:W-:Y:S01]  /*4780*/  SHF.L.U32 R2, R11, 0x1f, RZ ;  /* 0x0000001f0b027819 */ /* 0x000fe200000006ff */
[----:B------:R-:W-:Y:S01]  /*4790*/  UMOV UR4, 0x40 ;  /* 0x0000004000047882 */ /* 0x000fe20000000000 */
[----:B------:R-:W-:Y:S01]  /*47a0*/  UVIRTCOUNT.DEALLOC.SMPOOL 0x80 ;  /* 0x000000800000784c */ /* 0x000fe20000000000 */
[----:B--2---:R-:W-:-:S05]  /*47b0*/  ULEA UR7, UR7, UR4, 0x18 ;  /* 0x0000000407077291 */ /* 0x004fca000f8ec0ff */
[----:B------:R-:W-:-:S04]  /*47c0*/  ULEA UR4, UR5, UR49, 0x3 ;  /* 0x0000003105047291 */ /* 0x000fc8000f8e18ff */
[----:B------:R1:W-:Y:S05]  /*47d0*/  @P0 STS.U8 [UR7+0x1c], R0 ;  /* 0x00001c00ff000988 */ /* 0x0003ea0008000007 */
[----:B------:R-:W2:Y:S02]  /*47e0*/  SYNCS.PHASECHK.TRANS64.TRYWAIT P0, [UR4], R2 ;  /* 0x00000002ff0075a7 */ /* 0x000ea40008001104 */
[----:B-12---:R-:W-:Y:S05]  /*47f0*/  @!P0 BRA `(.L_x_70) ;  /* 0x000000a8003c8947 */ /* 0x006fea0003800000 */
.L_x_209:
[----:B------:R-:W-:-:S13]  /*4800*/  R2UR UR4, R19 ;  /* 0x00000000130472ca */ /* 0x000fda00000e0000 */
[----:B------:R-:W-:-:S04]  /*4810*/  UIADD3 UR4, UPT, UPT, UR4, 0x1, URZ ;  /* 0x0000000104047890 */ /* 0x000fc8000fffe0ff */
[----:B------:R-:W-:-:S04]  /*4820*/  UISETP.NE.AND UP0, UPT, UR4, 0x2, UPT ;  /* 0x000000020400788c */ /* 0x000fc8000bf05270 */
[----:B------:R-:W-:Y:S02]  /*4830*/  USEL UR5, URZ, 0x1, UP0 ;  /* 0x00000001ff057887 */ /* 0x000fe40008000000 */
[----:B------:R-:W-:-:S04]  /*4840*/  USEL UR4, UR4, URZ, UP0 ;  /* 0x000000ff04047287 */ /* 0x000fc80008000000 */
[----:B------:R-:W-:Y:S01]  /*4850*/  ULEA UR4, UR4, UR49, 0x3 ;  /* 0x0000003104047291 */ /* 0x000fe2000f8e18ff */
[----:B-1----:R-:W-:-:S04]  /*4860*/  LOP3.LUT R2, R11, UR5, RZ, 0x3c, !PT ;  /* 0x000000050b027c12 */ /* 0x002fc8000f8e3cff */
[----:B------:R-:W-:-:S04]  /*4870*/  SHF.L.U32 R2, R2, 0x1f, RZ ;  /* 0x0000001f02027819 */ /* 0x000fc800000006ff */
[----:B------:R-:W1:Y:S02]  /*4880*/  SYNCS.PHASECHK.TRANS64.TRYWAIT P0, [UR4], R2 ;  /* 0x00000002ff0075a7 */ /* 0x000e640008001104 */
[----:B-1----:R-:W-:Y:S05]  /*4890*/  @!P0 BRA `(.L_x_71) ;  /* 0x000000a8002c8947 */ /* 0x002fea0003800000 */
.L_x_211:
[----:B------:R-:W-:Y:S01]  /*48a0*/  NOP ;  /* 0x0000000000007918 */ /* 0x000fe20000000000 */
[----:B-1----:R-:W1:Y:S01]  /*48b0*/  LDS R0, [UR7+0x14] ;  /* 0x00001407ff007984 */ /* 0x002e620008000800 */
[----:B------:R-:W-:Y:S01]  /*48c0*/  ULOP3.LUT UR4, UR45, 0xffff, URZ, 0xc0, !UPT ;  /* 0x0000ffff2d047892 */ /* 0x000fe2000f8ec0ff */
[----:B------:R-:W-:Y:S01]  /*48d0*/  UMOV UR5, 0xffff ;  /* 0x0000ffff00057882 */ /* 0x000fe20000000000 */
[----:B------:R-:W-:Y:S02]  /*48e0*/  UMOV UR6, 0x1 ;  /* 0x0000000100067882 */ /* 0x000fe40000000000 */
[----:B------:R-:W-:-:S04]  /*48f0*/  USHF.R.U32.HI UR4, URZ, 0x5, UR4 ;  /* 0x00000005ff047899 */ /* 0x000fc80008011604 */
[----:B------:R-:W-:Y:S02]  /*4900*/  USHF.L.U32 UR5, UR5, UR4, URZ ;  /* 0x0000000405057299 */ /* 0x000fe400080006ff */
[----:B------:R-:W-:-:S04]  /*4910*/  USHF.L.U32 UR4, UR6, UR4, URZ ;  /* 0x0000000406047299 */ /* 0x000fc800080006ff */
[----:B-1----:R-:W-:-:S04]  /*4920*/  LOP3.LUT R0, R0, UR5, RZ, 0xc0, !PT ;  /* 0x0000000500007c12 */ /* 0x002fc8000f8ec0ff */
[----:B------:R-:W-:-:S13]  /*4930*/  ISETP.NE.AND P0, PT, R0, UR5, PT ;  /* 0x0000000500007c0c */ /* 0x000fda000bf05270 */
[----:B------:R-:W-:Y:S05]  /*4940*/  @P0 BRA `(.L_x_72) ;  /* 0x0000000000580947 */ /* 0x000fea0003800000 */
[----:B------:R-:W1:Y:S02]  /*4950*/  LDS R0, [UR7+0x18] ;  /* 0x00001807ff007984 */ /* 0x000e640008000800 */
[----:B-1----:R-:W-:-:S04]  /*4960*/  LOP3.LUT R0, R0, UR4, RZ, 0xc0, !PT ;  /* 0x0000000400007c12 */ /* 0x002fc8000f8ec0ff */
[----:B------:R-:W-:-:S13]  /*4970*/  ISETP.NE.AND P0, PT, R0, UR4, PT ;  /* 0x0000000400007c0c */ /* 0x000fda000bf05270 */
[----:B------:R-:W-:Y:S05]  /*4980*/  @P0 BRA `(.L_x_73) ;  /* 0x00000000003c0947 */ /* 0x000fea0003800000 */
[----:B------:R-:W1:Y:S01]  /*4990*/  S2R R2, SR_LANEID ;  /* 0x0000000000027919 */ /* 0x000e620000000000 */
[----:B------:R-:W-:-:S06]  /*49a0*/  ULOP3.LUT UR5, URZ, UR5, URZ, 0x33, !UPT ;  /* 0x00000005ff057292 */ /* 0x000fcc000f8e33ff */
[----:B------:R-:W-:-:S04]  /*49b0*/  IMAD.U32 R0, RZ, RZ, UR5 ;  /* 0x00000005ff007e24 */ /* 0x000fc8000f8e00ff */
[----:B------:R2:W4:Y:S02]  /*49c0*/  REDUX UR8, R0 ;  /* 0x00000000000873c4 */ /* 0x0005240000000000 */
[----:B------:R1:W-:Y:S01]  /*49d0*/  UTCATOMSWS.AND URZ, UR5 ;  /* 0x0000000500ff79e3 */ /* 0x0003e20008000000 */
[----:B--2---:R-:W-:Y:S01]  /*49e0*/  LOP3.LUT R0, RZ, UR4, RZ, 0x33, !PT ;  /* 0x00000004ff007c12 */ /* 0x004fe2000f8e33ff */
[----:B------:R-:W-:Y:S02]  /*49f0*/  VOTEU.ANY UR4, UPT, PT ;  /* 0x0000000000047886 */ /* 0x000fe400038e0100 */
[----:B------:R-:W-:Y:S02]  /*4a00*/  UFLO.U32 UR4, UR4 ;  /* 0x00000004000472bd */ /* 0x000fe400080e0000 */
[----:B------:R-:W2:Y:S04]  /*4a10*/  REDUX UR6, R0 ;  /* 0x00000000000673c4 */ /* 0x000ea80000000000 */
[----:B-1----:R-:W-:-:S02]  /*4a20*/  ISETP.EQ.U32.AND P0, PT, R2, UR4, PT ;  /* 0x0000000402007c0c */ /* 0x002fc4000bf02070 */
[----:B----4-:R-:W-:-:S11]  /*4a30*/  MOV R2, UR8 ;  /* 0x0000000800027c02 */ /* 0x010fd60008000f00 */
[----:B------:R1:W-:Y:S01]  /*4a40*/  @P0 ATOMS.AND RZ, [UR7+0x14], R2 ;  /* 0x00001402ffff098c */ /* 0x0003e2000a800007 */
[----:B--2---:R-:W-:-:S05]  /*4a50*/  IMAD.U32 R0, RZ, RZ, UR6 ;  /* 0x00000006ff007e24 */ /* 0x004fca000f8e00ff */
[----:B------:R1:W-:Y:S01]  /*4a60*/  @P0 ATOMS.AND RZ, [UR7+0x18], R0 ;  /* 0x00001800ffff098c */ /* 0x0003e2000a800007 */
[----:B------:R-:W-:Y:S05]  /*4a70*/  BRA `(.L_x_74) ;  /* 0x0000000000147947 */ /* 0x000fea0003800000 */
.L_x_73:
[----:B------:R-:W-:Y:S02]  /*4a80*/  MOV R2, 0x4aa0 ;  /* 0x00004aa000027802 */ /* 0x000fe40000000f00 */
[----:B---3-5:R-:W-:Y:S05]  /*4a90*/  CALL.REL.NOINC `($__internal_0_$__cuda_sm10x_tcgen05_guardrail_trap_col_being_dealloced_not_returned_by_alloc) ;  /* 0x000000ac00c47944 */ /* 0x028fea0003c00000 */
[----:B------:R-:W-:Y:S05]  /*4aa0*/  BRA `(.L_x_74) ;  /* 0x0000000000087947 */ /* 0x000fea0003800000 */
.L_x_72:
[----:B------:R-:W-:Y:S02]  /*4ab0*/  MOV R2, 0x4ad0 ;  /* 0x00004ad000027802 */ /* 0x000fe40000000f00 */
[----:B---3-5:R-:W-:Y:S05]  /*4ac0*/  CALL.REL.NOINC `($__internal_2_$__cuda_sm10x_tcgen05_guardrail_trap_unallocated_columns_being_dealloced) ;  /* 0x000000ac00d07944 */ /* 0x028fea0003c00000 */
.L_x_74:
[----:B------:R-:W-:Y:S01]  /*4ad0*/  NOP ;  /* 0x0000000000007918 */ /* 0x000fe20000000000 */
[----:B------:R-:W-:Y:S05]  /*4ae0*/  EXIT ;  /* 0x000000000000794d */ /* 0x000fea0003800000 */
.L_x_58:
[----:B------:R-:W-:-:S09]  /*4af0*/  UISETP.NE.OR UP5, UPT, UR21, 0x3, !UP5 ;  /* 0x000000031500788c */ /* 0x000fd2000efa5670 */
[----:B------:R-:W-:Y:S05]  /*4b00*/  BRA.U UP5, `(.L_x_75) ;  /* 0x0000001905487547 */ /* 0x000fea000b800000 */
[----:B------:R-:W2:Y:S01]  /*4b10*/  LDC R0, c[0x0][0xf30] ;  /* 0x0003cc00ff007b82 */ /* 0x000ea20000000800 */
[----:B------:R-:W-:Y:S01]  /*4b20*/  UMOV UR4, 0x400 ;  /* 0x0000040000047882 */ /* 0x000fe20000000000 */
[----:B------:R-:W-:Y:S01]  /*4b30*/  CS2R R30, SRZ ;  /* 0x00000000001e7805 */ /* 0x000fe2000001ff00 */
[----:B------:R-:W-:Y:S01]  /*4b40*/  ULEA UR4, UR63, UR4, 0x18 ;  /* 0x000000043f047291 */ /* 0x000fe2000f8ec0ff */
[----:B------:R-:W-:Y:S01]  /*4b50*/  IMAD.MOV.U32 R27, RZ, RZ, 0x1000 ;  /* 0x00001000ff1b7424 */ /* 0x000fe200078e00ff */
[----:B------:R-:W-:Y:S02]  /*4b60*/  UPLOP3.LUT UP0, UPT, UPT, UPT, UPT, 0x40, 0x4 ;  /* 0x000000000004789c */ /* 0x000fe40003f0e870 */
[----:B------:R-:W-:Y:S01]  /*4b70*/  UIADD3 UR49, UPT, UPT, UR4, 0x30, URZ ;  /* 0x0000003004317890 */ /* 0x000fe2000fffe0ff */
[----:B------:R-:W3:Y:S01]  /*4b80*/  LDC R26, c[0x0][0x370] ;  /* 0x0000dc00ff1a7b82 */ /* 0x000ee20000000800 */
[----:B------:R-:W-:Y:S02]  /*4b90*/  UIADD3 UR41, UPT, UPT, UR4, 0x38, URZ ;  /* 0x0000003804297890 */ /* 0x000fe4000fffe0ff */
[----:B------:R-:W-:-:S02]  /*4ba0*/  UIADD3 UR33, UPT, UPT, UR4, 0x40, URZ ;  /* 0x0000004004217890 */ /* 0x000fc4000fffe0ff */
[----:B------:R-:W-:-:S03]  /*4bb0*/  UIADD3 UR25, UPT, UPT, UR4, 0x48, URZ ;  /* 0x0000004804197890 */ /* 0x000fc6000fffe0ff */
[----:B------:R-:W4:Y:S08]  /*4bc0*/  LDC R3, c[0x0][0xf0c] ;  /* 0x0003c300ff037b82 */ /* 0x000f300000000800 */
[----:B------:R-:W1:Y:S01]  /*4bd0*/  LDC R24, c[0x0][0xf20] ;  /* 0x0003c800ff187b82 */ /* 0x000e620000000800 */
[----:B--2---:R-:W-:-:S07]  /*4be0*/  ISETP.NE.AND P1, PT, R0, 0x1, PT ;  /* 0x000000010000780c */ /* 0x004fce0003f25270 */
[----:B------:R-:W2:Y:S08]  /*4bf0*/  LDC.64 R32, c[0x0][0x348] ;  /* 0x0000d200ff207b82 */ /* 0x000eb00000000a00 */
[----:B------:R-:W1:Y:S08]  /*4c00*/  LDC.64 R14, c[0x0][0xc88] ;  /* 0x00032200ff0e7b82 */ /* 0x000e700000000a00 */
[----:B------:R-:W1:Y:S08]  /*4c10*/  LDC.64 R18, c[0x0][0xf10] ;  /* 0x0003c400ff127b82 */ /* 0x000e700000000a00 */
[----:B------:R-:W1:Y:S08]  /*4c20*/  LDC.64 R6, c[0x0][0xf18] ;  /* 0x0003c600ff067b82 */ /* 0x000e700000000a00 */
[----:B------:R-:W1:Y:S08]  /*4c30*/  LDC.64 R4, c[0x0][0xf28] ;  /* 0x0003ca00ff047b82 */ /* 0x000e700000000a00 */
[----:B------:R-:W1:Y:S08]  /*4c40*/  LDC.64 R16, c[0x0][0xc90] ;  /* 0x00032400ff107b82 */ /* 0x000e700000000a00 */
[----:B--234-:R-:W1:Y:S02]  /*4c50*/  LDC R25, c[0x0][0x374] ;  /* 0x0000dd00ff197b82 */ /* 0x01ce640000000800 */
.L_x_90:
[C---:B------:R-:W-:Y:S02]  /*4c60*/  LEA R0, R31.reuse, UR4, 0x3 ;  /* 0x000000041f007c11 */ /* 0x040fe4000f8e18ff */
[----:B------:R-:W-:Y:S02]  /*4c70*/  SHF.L.U32 R2, R30, 0x1f, RZ ;  /* 0x0000001f1e027819 */ /* 0x000fe400000006ff */
[----:B------:R-:W-:Y:S02]  /*4c80*/  LEA R20, R31, UR4, 0x4 ;  /* 0x000000041f147c11 */ /* 0x000fe4000f8e20ff */
[----:B------:R-:W2:Y:S02]  /*4c90*/  SYNCS.PHASECHK.TRANS64.TRYWAIT P0, [R0+URZ+0x80], R2 ;  /* 0x00008002000075a7 */ /* 0x000ea400080011ff */
[----:B--23--:R-:W-:Y:S05]  /*4ca0*/  @!P0 BRA `(.L_x_76) ;  /* 0x000000a400408947 */ /* 0x00cfea0003800000 */
.L_x_212:
[----:B------:R-:W-:Y:S01]  /*4cb0*/  ISETP.GE.AND P0, PT, R43, 0x1, PT ;  /* 0x000000012b00780c */ /* 0x000fe20003f06270 */
[----:B------:R-:W3:Y:S01]  /*4cc0*/  LDS.128 R20, [R20+0xf0] ;  /* 0x0000f00014147984 */ /* 0x000ee20000000c00 */
[----:B-1----:R-:W-:Y:S01]  /*4cd0*/  ISETP.NE.U32.AND P5, PT, R16, RZ, PT ;  /* 0x000000ff1000720c */ /* 0x002fe20003fa5070 */
[----:B--2---:R-:W-:Y:S01]  /*4ce0*/  VIADD R0, R0, 0x90 ;  /* 0x0000009000007836 */ /* 0x004fe20000000000 */
[----:B------:R-:W-:Y:S01]  /*4cf0*/  ISETP.NE.U32.AND P4, PT, R16, RZ, PT ;  /* 0x000000ff1000720c */ /* 0x000fe20003f85070 */
[----:B------:R-:W-:Y:S01]  /*4d00*/  IMAD.MOV.U32 R28, RZ, RZ, 0x1 ;  /* 0x00000001ff1c7424 */ /* 0x000fe200078e00ff */
[C---:B------:R-:W-:Y:S01]  /*4d10*/  ISETP.NE.AND.EX P5, PT, R17.reuse, RZ, PT, P5 ;  /* 0x000000ff1100720c */ /* 0x040fe20003fa5350 */
[----:B------:R-:W-:Y:S01]  /*4d20*/  USHF.L.U32 UR50, UR12, 0x7, URZ ;  /* 0x000000070c327899 */ /* 0x000fe200080006ff */
[----:B------:R-:W-:Y:S01]  /*4d30*/  PRMT R0, RZ, 0x654, R0 ;  /* 0x00000654ff007816 */ /* 0x000fe20000000000 */
[----:B------:R-:W-:Y:S01]  /*4d40*/  @!PT LDS RZ, [RZ] ;  /* 0x00000000fffff984 */ /* 0x000fe20000000800 */
[----:B------:R-:W-:Y:S01]  /*4d50*/  @!PT LDS RZ, [RZ] ;  /* 0x00000000fffff984 */ /* 0x000fe20000000800 */
[----:B------:R-:W-:Y:S01]  /*4d60*/  @!PT LDS RZ, [RZ] ;  /* 0x00000000fffff984 */ /* 0x000fe20000000800 */
[----:B------:R-:W-:Y:S01]  /*4d70*/  @!PT LDS RZ, [RZ] ;  /* 0x00000000fffff984 */ /* 0x000fe20000000800 */
[----:B------:R1:W-:Y:S06]  /*4d80*/  MEMBAR.ALL.CTA ;  /* 0x0000000000007992 */ /* 0x0003ec0000008000 */
[----:B-1----:R-:W1:Y:S01]  /*4d90*/  FENCE.VIEW.ASYNC.S ;  /* 0x00000000000073c6 */ /* 0x002e620000000000 */
[----:B------:R-:W-:Y:S01]  /*4da0*/  ISETP.NE.AND.EX P4, PT, R17, RZ, PT, P4 ;  /* 0x000000ff1100720c */ /* 0x000fe20003f85340 */
[----:B------:R-:W-:Y:S01]  /*4db0*/  USHF.L.U32 UR51, UR20, 0x7, URZ ;  /* 0x0000000714337899 */ /* 0x000fe200080006ff */
[----:B------:R-:W-:Y:S01]  /*4dc0*/  SHF.L.U32 R28, R28, 0x1f, RZ ;  /* 0x0000001f1c1c7819 */ /* 0x000fe200000006ff */
[----:B-1----:R1:W-:Y:S01]  /*4dd0*/  SYNCS.ARRIVE.TRANS64.RED.A1T0 RZ, [R0+URZ], RZ ;  /* 0x000000ff00ff79a7 */ /* 0x0023e200081004ff */
[----:B---3--:R-:W-:Y:S11]  /*4de0*/  LOP3.LUT P3, RZ, R22, 0x1, RZ, 0xc0, !PT ;  /* 0x0000000116ff7812 */ /* 0x008ff6000786c0ff */
[----:B------:R-:W-:Y:S02]  /*4df0*/  @!UPT UIADD3 URZ, UPT, UPT, URZ, URZ, URZ ;  /* 0x000000fffffff290 */ /* 0x000fe4000fffe0ff */
[----:B------:R-:W-:Y:S02]  /*4e00*/  @P3 MOV R11, R20 ;  /* 0x00000014000b3202 */ /* 0x000fe40000000f00 */
[----:B------:R-:W-:Y:S01]  /*4e10*/  @P3 LOP3.LUT R10, R21, 0xffff, RZ, 0xc0, !PT ;  /* 0x0000ffff150a3812 */ /* 0x000fe200078ec0ff */
[----:B-1----:R-:W-:Y:S06]  /*4e20*/  @!P0 BRA `(.L_x_77) ;  /* 0x0000000000a48947 */ /* 0x002fec0003800000 */
[-C--:B------:R-:W-:Y:S01]  /*4e30*/  IMAD.HI.U32 R0, R25, R7.reuse, RZ ;  /* 0x0000000719007227 */ /* 0x080fe200078e00ff */
[----:B------:R-:W-:Y:S02]  /*4e40*/  ISETP.NE.AND P0, PT, R6, 0x1, PT ;  /* 0x000000010600780c */ /* 0x000fe40003f05270 */
[----:B------:R-:W-:Y:S01]  /*4e50*/  ISETP.NE.AND P2, PT, R43, 0x1, PT ;  /* 0x000000012b00780c */ /* 0x000fe20003f45270 */
[----:B------:R-:W-:Y:S01]  /*4e60*/  IMAD.HI.U32 R9, R26, R18, RZ ;  /* 0x000000121a097227 */ /* 0x000fe200078e00ff */
[----:B------:R-:W-:Y:S02]  /*4e70*/  SHF.R.U32.HI R0, RZ, R24, R0 ;  /* 0x00000018ff007219 */ /* 0x000fe40000011600 */
[----:B------:R-:W-:Y:S01]  /*4e80*/  ISETP.NE.AND P6, PT, R3, 0x1, PT ;  /* 0x000000010300780c */ /* 0x000fe20003fc5270 */
[----:B------:R-:W-:Y:S01]  /*4e90*/  IMAD.HI.U32 R13, R10, R7, RZ ;  /* 0x000000070a0d7227 */ /* 0x000fe200078e00ff */
[----:B------:R-:W-:Y:S02]  /*4ea0*/  SHF.R.U32.HI R9, RZ, R19, R9 ;  /* 0x00000013ff097219 */ /* 0x000fe40000011609 */
[----:B------:R-:W-:Y:S01]  /*4eb0*/  SEL R0, R25, R0, !P0 ;  /* 0x0000000019007207 */ /* 0x000fe20004000000 */
[----:B------:R-:W-:Y:S01]  /*4ec0*/  IMAD.HI.U32 R12, R11, R18, RZ ;  /* 0x000000120b0c7227 */ /* 0x000fe200078e00ff */
[----:B------:R-:W-:Y:S03]  /*4ed0*/  SEL R9, R26, R9, !P6 ;  /* 0x000000091a097207 */ /* 0x000fe60007000000 */
[-C--:B------:R-:W-:Y:S01]  /*4ee0*/  IMAD.HI.U32 R8, R0, R4.reuse, RZ ;  /* 0x0000000400087227 */ /* 0x080fe200078e00ff */
[----:B------:R-:W-:Y:S03]  /*4ef0*/  SHF.R.U32.HI R12, RZ, R19, R12 ;  /* 0x00000013ff0c7219 */ /* 0x000fe6000001160c */
[----:B------:R-:W-:Y:S01]  /*4f00*/  IMAD.HI.U32 R2, R9, R4, RZ ;  /* 0x0000000409027227 */ /* 0x000fe200078e00ff */
[-C--:B------:R-:W-:Y:S02]  /*4f10*/  @P2 SHF.R.U32.HI R0, RZ, R5.reuse, R8 ;  /* 0x00000005ff002219 */ /* 0x080fe40000011608 */
[----:B------:R-:W-:Y:S02]  /*4f20*/  SHF.R.U32.HI R8, RZ, R24, R13 ;  /* 0x00000018ff087219 */ /* 0x000fe4000001160d */
[----:B------:R-:W-:Y:S01]  /*4f30*/  @P2 SHF.R.U32.HI R9, RZ, R5, R2 ;  /* 0x00000005ff092219 */ /* 0x000fe20000011602 */
[----:B------:R-:W-:Y:S01]  /*4f40*/  IMAD R0, R43, R0, RZ ;  /* 0x000000002b007224 */ /* 0x000fe200078e02ff */
[----:B------:R-:W-:Y:S02]  /*4f50*/  SEL R8, R10, R8, !P0 ;  /* 0x000000080a087207 */ /* 0x000fe40004000000 */
[----:B------:R-:W-:Y:S01]  /*4f60*/  SEL R2, R11, R12, !P6 ;  /* 0x0000000c0b027207 */ /* 0x000fe20007000000 */
[C---:B------:R-:W-:Y:S01]  /*4f70*/  IMAD R12, R43.reuse, R9, RZ ;  /* 0x000000092b0c7224 */ /* 0x040fe200078e02ff */
[C---:B------:R-:W-:Y:S01]  /*4f80*/  ISETP.GE.AND P0, PT, R8.reuse, R0, PT ;  /* 0x000000000800720c */ /* 0x040fe20003f06270 */
[----:B------:R-:W-:Y:S03]  /*4f90*/  IMAD.HI.U32 R0, R8, R4, RZ ;  /* 0x0000000408007227 */ /* 0x000fe600078e00ff */
[----:B------:R-:W-:Y:S02]  /*4fa0*/  ISETP.GE.OR P0, PT, R2, R12, P0 ;  /* 0x0000000c0200720c */ /* 0x000fe40000706670 */
[-C--:B------:R-:W-:Y:S04]  /*4fb0*/  SHF.R.U32.HI R0, RZ, R5.reuse, R0 ;  /* 0x00000005ff007219 */ /* 0x080fe80000011600 */
[----:B------:R-:W-:Y:S05]  /*4fc0*/  SEL R13, R8, R0, !P2 ;  /* 0x00000000080d7207 */ /* 0x000fea0005000000 */
[----:B------:R-:W-:Y:S02]  /*4fd0*/  IMAD.MOV R12, RZ, RZ, -R13 ;  /* 0x000000ffff0c7224 */ /* 0x000fe400078e0a0d */
[C---:B------:R-:W-:Y:S04]  /*4fe0*/  @!P0 IMAD.HI.U32 R0, R2.reuse, R4, RZ ;  /* 0x0000000402008227 */ /* 0x040fe800078e00ff */
[----:B------:R-:W-:Y:S01]  /*4ff0*/  IMAD R12, R43, R12, R8 ;  /* 0x0000000c2b0c7224 */ /* 0x000fe200078e0208 */
[----:B------:R-:W-:Y:S04]  /*5000*/  @!P0 SHF.R.U32.HI R0, RZ, R5, R0 ;  /* 0x00000005ff008219 */ /* 0x000fe80000011600 */
[----:B------:R-:W-:Y:S04]  /*5010*/  @!P0 SEL R0, R2, R0, !P2 ;  /* 0x0000000002008207 */ /* 0x000fe80005000000 */
[----:B------:R-:W-:Y:S01]  /*5020*/  @!P0 IADD3 R13, PT, PT, R13, -R0, RZ ;  /* 0x800000000d0d8210 */ /* 0x000fe20007ffe0ff */
[----:B------:R-:W-:Y:S01]  /*5030*/  @!P0 IMAD R0, R9, R12, R0 ;  /* 0x0000000c09008224 */ /* 0x000fe200078e0200 */
[----:B------:R-:W-:Y:S01]  /*5040*/  IADD3 R9, PT, PT, -R8, RZ, RZ ;  /* 0x000000ff08097210 */ /* 0x000fe20007ffe1ff */
[--C-:B------:R-:W-:Y:S02]  /*5050*/  IMAD.MOV R12, RZ, RZ, -R2.reuse ;  /* 0x000000ffff0c7224 */ /* 0x100fe400078e0a02 */
[----:B------:R-:W-:Y:S02]  /*5060*/  @!P0 IMAD R8, R13, R43, R2 ;  /* 0x0000002b0d088224 */ /* 0x000fe400078e0202 */
[----:B------:R-:W-:Y:S02]  /*5070*/  @!P0 IMAD.MOV.U32 R2, RZ, RZ, R0 ;  /* 0x000000ffff028224 */ /* 0x000fe400078e0000 */
[----:B------:R-:W-:Y:S02]  /*5080*/  IMAD R11, R3, R12, R11 ;  /* 0x0000000c030b7224 */ /* 0x000fe400078e020b */
[----:B------:R-:W-:Y:S02]  /*5090*/  IMAD R10, R6, R9, R10 ;  /* 0x00000009060a7224 */ /* 0x000fe400078e020a */
[----:B------:R-:W-:Y:S02]  /*50a0*/  IMAD R11, R2, R3, R11 ;  /* 0x00000003020b7224 */ /* 0x000fe400078e020b */
[----:B------:R-:W-:Y:S02]  /*50b0*/  IMAD R10, R8, R6, R10 ;  /* 0x00000006080a7224 */ /* 0x000fe400078e020a */
.L_x_77:
[----:B------:R-:W-:Y:S05]  /*50c0*/  BRA.U UP0, `(.L_x_78) ;  /* 0x0000000100107547 */ /* 0x000fea000b800000 */
[----:B------:R-:W-:Y:S04]  /*50d0*/  MOV R2, UR58 ;  /* 0x0000003a00027c02 */ /* 0x000fe80008000f00 */
[----:B------:R-:W-:Y:S04]  /*50e0*/  SHF.L.U32 R2, R2, 0x1f, RZ ;  /* 0x0000001f02027819 */ /* 0x000fe800000006ff */
[----:B------:R-:W1:Y:S02]  /*50f0*/  SYNCS.PHASECHK.TRANS64.TRYWAIT P0, [UR4+0x78], R2 ;  /* 0x00007802ff0075a7 */ /* 0x000e640008001104 */
[----:B-1----:R-:W-:Y:S05]  /*5100*/  @!P0 BRA `(.L_x_79) ;  /* 0x000000a0003c8947 */ /* 0x002fea0003800000 */
.L_x_78:
[----:B------:R-:W-:Y:S05]  /*5110*/  @!P5 BRA `(.L_x_80) ;  /* 0x000000000030d947 */ /* 0x000fea0003800000 */
[----:B------:R-:W-:Y:S01]  /*5120*/  ISETP.NE.U32.AND P0, PT, R14, RZ, PT ;  /* 0x000000ff0e00720c */ /* 0x000fe20003f05070 */
[----:B------:R-:W2:Y:S01]  /*5130*/  LDCU.64 UR6, c[0x0][0x358] ;  /* 0x00006b00ff0677ac */ /* 0x000ea20008000a00 */
[----:B------:R-:W-:Y:S02]  /*5140*/  IMAD.MOV.U32 R86, RZ, RZ, 0x1 ;  /* 0x00000001ff567424 */ /* 0x000fe400078e00ff */
[----:B------:R-:W-:Y:S11]  /*5150*/  ISETP.NE.AND.EX P0, PT, R15, RZ, PT, P0 ;  /* 0x000000ff0f00720c */ /* 0x000ff60003f05300 */
[----:B------:R-:W-:Y:S02]  /*5160*/  @!UPT UIADD3 URZ, UPT, UPT, URZ, URZ, URZ ;  /* 0x000000fffffff290 */ /* 0x000fe4000fffe0ff */
[----:B------:R-:W3:Y:S01]  /*5170*/  @P0 LDC.64 R8, c[0x0][0xc88] ;  /* 0x00032200ff080b82 */ /* 0x000ee20000000a00 */
[----:B-1----:R-:W-:Y:S04]  /*5180*/  @P0 IMAD R0, R16, UR52, RZ ;  /* 0x0000003410000c24 */ /* 0x002fe8000f8e02ff */
[----:B---3--:R-:W-:Y:S04]  /*5190*/  @P0 IMAD.WIDE R8, R0, 0x4, R8 ;  /* 0x0000000400080825 */ /* 0x008fe800078e0208 */
[----:B------:R-:W-:Y:S01]  /*51a0*/  HFMA2 R0, -RZ, RZ, 0, 5.9604644775390625e-08 ;  /* 0x00000001ff007431 */ /* 0x000fe200000001ff */
[----:B--2--5:R2:W5:Y:S04]  /*51b0*/  @P0 LDG.E R53, desc[UR6][R8.64] ;  /* 0x0000000608350981 */ /* 0x024568000c1e1900 */
[----:B------:R-:W-:Y:S01]  /*51c0*/  @!P0 PRMT R86, R0, 0x7610, R86 ;  /* 0x0000761000568816 */ /* 0x000fe20000000056 */
[----:B--2---:R-:W3:Y:S06]  /*51d0*/  @!P0 LDC R53, c[0x0][0xc80] ;  /* 0x00032000ff358b82 */ /* 0x004eec0000000800 */
.L_x_80:
[----:B---3-5:R-:W-:Y:S01]  /*51e0*/  @!P4 FSETP.EQ.AND P0, PT, R53, RZ, PT ;  /* 0x000000ff3500c20b */ /* 0x028fe20003f02000 */
[----:B------:R-:W-:Y:S01]  /*51f0*/  @!UPT UIADD3 URZ, UPT, UPT, URZ, URZ, URZ ;  /* 0x000000fffffff290 */ /* 0x000fe2000fffe0ff */
[----:B------:R-:W-:Y:S11]  /*5200*/  @!P4 BRA `(.L_x_81) ;  /* 0x000000000018c947 */ /* 0x000ff60003800000 */
[----:B------:R-:W-:Y:S02]  /*5210*/  LOP3.LUT P2, RZ, R86, 0xff, RZ, 0xc0, !PT ;  /* 0x000000ff56ff7812 */ /* 0x000fe4000784c0ff */
[----:B------:R-:W-:Y:S04]  /*5220*/  ISETP.NE.U32.AND P0, PT, R14, RZ, PT ;  /* 0x000000ff0e00720c */ /* 0x000fe80003f05070 */
[----:B------:R-:W-:Y:S04]  /*5230*/  ISETP.NE.AND.EX P0, PT, R15, RZ, PT, P0 ;  /* 0x000000ff0f00720c */ /* 0x000fe80003f05300 */
[----:B------:R-:W-:Y:S03]  /*5240*/  PLOP3.LUT P0, PT, P0, PT, PT, 0x8, 0x80 ;  /* 0x000000000080781c */ /* 0x000fe6000070e170 */
[----:B------:R-:W-:Y:S11]  /*5250*/  @P2 FSETP.EQ.AND P0, PT, R53, RZ, PT ;  /* 0x000000ff3500220b */ /* 0x000ff60003f02000 */
[----:B------:R-:W-:Y:S02]  /*5260*/  @!UPT UIADD3 URZ, UPT, UPT, URZ, URZ, URZ ;  /* 0x000000fffffff290 */ /* 0x000fe4000fffe0ff */
.L_x_81:
[----:B------:R-:W2:Y:S01]  /*5270*/  SYNCS.PHASECHK.TRANS64.TRYWAIT P2, [UR4+0x50], R28 ;  /* 0x0000501cff0075a7 */ /* 0x000ea20008041104 */
[----:B------:R-:W-:Y:S04]  /*5280*/  ELECT P4, URZ, PT ;  /* 0x0000000000ff782f */ /* 0x000fe80003880000 */
[----:B------:R-:W-:Y:S11]  /*5290*/  PLOP3.LUT P4, PT, P0, P4, PT, 0xf2, 0x2f ;  /* 0x00000000002f781c */ /* 0x000ff60000789e72 */
[----:B------:R-:W-:Y:S02]  /*52a0*/  @!UPT UIADD3 URZ, UPT, UPT, URZ, URZ, URZ ;  /* 0x000000fffffff290 */ /* 0x000fe4000fffe0ff */
[----:B------:R-:W-:Y:S05]  /*52b0*/  @!P4 IADD3 R8, P0, PT, R32, 0x980, RZ ;  /* 0x000009802008c810 */ /* 0x000fea0007f1e0ff */
[----:B-1----:R-:W-:Y:S01]  /*52c0*/  @!P4 IMAD.X R2, RZ, RZ, R33, P0 ;  /* 0x000000ffff02c224 */ /* 0x002fe200000e0621 */
[----:B--2---:R-:W-:Y:S07]  /*52d0*/  @!P2 BRA `(.L_x_82) ;  /* 0x0000009c00e0a947 */ /* 0x004fee0003800000 */
.L_x_215:
[----:B------:R-:W-:Y:S01]  /*52e0*/  @!P4 R2UR UR6, R8 ;  /* 0x000000000806c2ca */ /* 0x000fe200000e0000 */
[----:B------:R-:W-:Y:S01]  /*52f0*/  VOTEU.ALL UP0, P4 ;  /* 0x0000000000ff7886 */ /* 0x000fe20002000000 */
[----:B------:R-:W-:Y:S01]  /*5300*/  @!P4 R2UR UR5, R2 ;  /* 0x000000000205c2ca */ /* 0x000fe200000e0000 */
[----:B------:R-:W-:Y:S01]  /*5310*/  VOTEU.ALL UP1, P4 ;  /* 0x0000000000ff7886 */ /* 0x000fe20002020000 */
[----:B------:R-:W-:Y:S01]  /*5320*/  UMOV UR14, 0x0 ;  /* 0x00000000000e7882 */ /* 0x000fe20000000000 */
[----:B------:R-:W-:Y:S01]  /*5330*/  UMOV UR15, 0x10000000 ;  /* 0x10000000000f7882 */ /* 0x000fe20000000000 */
[----:B------:R-:W-:Y:S01]  /*5340*/  @!UP0 UIADD3 UR48, UPT, UPT, UR4, 0x200, URZ ;  /* 0x0000020004308890 */ /* 0x000fe2000fffe0ff */
[----:B-1----:R-:W-:Y:S01]  /*5350*/  @!P4 IMAD.MOV.U32 R0, RZ, RZ, 0x1000 ;  /* 0x00001000ff00c424 */ /* 0x002fe200078e00ff */
[----:B------:R-:W-:Y:S02]  /*5360*/  @!UP0 UIADD3 UR10, UPT, UPT, UR50, 0x40, URZ ;  /* 0x00000040320a8890 */ /* 0x000fe4000fffe0ff */
[----:B------:R-:W-:Y:S01]  /*5370*/  @!UP0 UIADD3 UR8, UPT, UPT, UR4, 0xa00, URZ ;  /* 0x00000a0004088890 */ /* 0x000fe2000fffe0ff */
[----:B------:R-:W-:Y:S02]  /*5380*/  VOTEU.ALL UP0, P4 ;  /* 0x0000000000ff7886 */ /* 0x000fe40002000000 */
[----:B------:R-:W-:Y:S01]  /*5390*/  IMAD.U32 R8, RZ, RZ, UR6 ;  /* 0x00000006ff087e24 */ /* 0x000fe2000f8e00ff */
[----:B------:R-:W-:Y:S01]  /*53a0*/  UMOV UR9, UR49 ;  /* 0x0000003100097c82 */ /* 0x000fe20008000000 */
[----:B------:R-:W-:Y:S01]  /*53b0*/  IMAD.U32 R9, RZ, RZ, UR5 ;  /* 0x00000005ff097e24 */ /* 0x000fe2000f8e00ff */
[----:B------:R-:W-:Y:S01]  /*53c0*/  UMOV UR11, UR51 ;  /* 0x00000033000b7c82 */ /* 0x000fe20008000000 */
[----:B------:R-:W-:Y:S01]  /*53d0*/  UMOV UR12, UR52 ;  /* 0x00000034000c7c82 */ /* 0x000fe20008000000 */
[----:B------:R-:W-:Y:S01]  /*53e0*/  @!P4 R2UR UR6, R8 ;  /* 0x000000000806c2ca */ /* 0x000fe200000e0000 */
[----:B------:R-:W-:Y:S01]  /*53f0*/  UPRMT UR13, UR63, 0x654, UR49 ;  /* 0x000006543f0d7896 */ /* 0x000fe20008000031 */
[----:B------:R-:W-:Y:S02]  /*5400*/  @!P4 R2UR UR7, R9 ;  /* 0x000000000907c2ca */ /* 0x000fe400000e0000 */
[----:B------:R-:W-:Y:S05]  /*5410*/  @!P4 IADD3 R8, P0, PT, R32, 0x980, RZ ;  /* 0x000009802008c810 */ /* 0x000fea0007f1e0ff */
[----:B------:R-:W-:Y:S06]  /*5420*/  @!P4 IMAD.X R2, RZ, RZ, R33, P0 ;  /* 0x000000ffff02c224 */ /* 0x000fec00000e0621 */
[----:B------:R1:W-:Y:S01]  /*5430*/  @!UP1 UTMALDG.3D [UR48], [UR6], desc[UR14] ;  /* 0x00000e30060095b4 */ /* 0x0003e20008011000 */
[----:B------:R1:W-:Y:S01]  /*5440*/  @!UP0 UTMALDG.3D [UR8], [UR6], desc[UR14] ;  /* 0x00000e08060085b4 */ /* 0x0003e20008011000 */
[----:B------:R1:W-:Y:S01]  /*5450*/  @!P4 SYNCS.ARRIVE.TRANS64.RED.A0TR RZ, [UR4+0x30], R0 ;  /* 0x00003000ffffc9a7 */ /* 0x0003e20008300404 */
[----:B------:R-:W-:Y:S01]  /*5460*/  SYNCS.ARRIVE.TRANS64.RED.A1T0 RZ, [UR13], RZ ;  /* 0x000000ffffff79a7 */ /* 0x000fe2000810040d */
[----:B------:R-:W2:Y:S02]  /*5470*/  SYNCS.PHASECHK.TRANS64.TRYWAIT P2, [UR4+0x58], R28 ;  /* 0x0000581cff0075a7 */ /* 0x000ea40008041104 */
[----:B-12---:R-:W-:Y:S05]  /*5480*/  @!P2 BRA `(.L_x_83) ;  /* 0x0000009c008ca947 */ /* 0x006fea0003800000 */
.L_x_217:
        /* <DEDUP_REMOVED lines=8> */
[----:B------:R-:W-:Y:S01]  /*5510*/  @!UP0 UIADD3 UR40, UPT, UPT, UR4, 0x1200, URZ ;  /* 0x0000120004288890 */ /* 0x000fe2000fffe0ff */
[----:B------:R-:W-:Y:S01]  /*5520*/  UMOV UR42, UR50 ;  /* 0x00000032002a7c82 */ /* 0x000fe20008000000 */
[----:B------:R-:W-:Y:S01]  /*5530*/  UMOV UR44, UR52 ;  /* 0x00000034002c7c82 */ /* 0x000fe20008000000 */
[----:B------:R-:W-:Y:S02]  /*5540*/  @!UP0 UIADD3 UR10, UPT, UPT, UR50, 0x40, URZ ;  /* 0x00000040320a8890 */ /* 0x000fe4000fffe0ff */
[----:B------:R-:W-:Y:S01]  /*5550*/  IMAD.U32 R8, RZ, RZ, UR6 ;  /* 0x00000006ff087e24 */ /* 0x000fe2000f8e00ff */
[----:B------:R-:W-:Y:S01]  /*5560*/  @!UP0 UIADD3 UR8, UPT, UPT, UR4, 0x1a00, URZ ;  /* 0x00001a0004088890 */ /* 0x000fe2000fffe0ff */
[----:B------:R-:W-:Y:S01]  /*5570*/  IMAD.U32 R9, RZ, RZ, UR5 ;  /* 0x00000005ff097e24 */ /* 0x000fe2000f8e00ff */
[----:B------:R-:W-:Y:S01]  /*5580*/  VOTEU.ALL UP0, P4 ;  /* 0x0000000000ff7886 */ /* 0x000fe20002000000 */
[----:B------:R-:W-:Y:S01]  /*5590*/  UMOV UR9, UR41 ;  /* 0x0000002900097c82 */ /* 0x000fe20008000000 */
[----:B------:R-:W-:Y:S01]  /*55a0*/  @!P4 R2UR UR6, R8 ;  /* 0x000000000806c2ca */ /* 0x000fe200000e0000 */
[----:B------:R-:W-:Y:S01]  /*55b0*/  UMOV UR12, UR52 ;  /* 0x00000034000c7c82 */ /* 0x000fe20008000000 */
[----:B------:R-:W-:Y:S01]  /*55c0*/  @!P4 R2UR UR7, R9 ;  /* 0x000000000907c2ca */ /* 0x000fe200000e0000 */
[----:B------:R-:W-:Y:S01]  /*55d0*/  UMOV UR11, UR43 ;  /* 0x0000002b000b7c82 */ /* 0x000fe20008000000 */
[----:B------:R-:W-:Y:S01]  /*55e0*/  UPRMT UR14, UR63, 0x654, UR41 ;  /* 0x000006543f0e7896 */ /* 0x000fe20008000029 */
[----:B------:R-:W-:Y:S05]  /*55f0*/  @!P4 IADD3 R8, P0, PT, R32, 0x980, RZ ;  /* 0x000009802008c810 */ /* 0x000fea0007f1e0ff */
[----:B------:R-:W-:Y:S05]  /*5600*/  @!P4 IMAD.X R2, RZ, RZ, R33, P0 ;  /* 0x000000ffff02c224 */ /* 0x000fea00000e0621 */
[----:B------:R1:W-:Y:S01]  /*5610*/  @!UP1 UTMALDG.3D [UR40], [UR6], desc[UR16] ;  /* 0x00001028060095b4 */ /* 0x0003e20008011000 */
[----:B------:R1:W-:Y:S01]  /*5620*/  @!UP0 UTMALDG.3D [UR8], [UR6], desc[UR16] ;  /* 0x00001008060085b4 */ /* 0x0003e20008011000 */
[----:B------:R1:W-:Y:S01]  /*5630*/  @!P4 SYNCS.ARRIVE.TRANS64.RED.A0TR RZ, [UR4+0x38], R0 ;  /* 0x00003800ffffc9a7 */ /* 0x0003e20008300404 */
[----:B------:R-:W-:Y:S01]  /*5640*/  SYNCS.ARRIVE.TRANS64.RED.A1T0 RZ, [UR14], RZ ;  /* 0x000000ffffff79a7 */ /* 0x000fe2000810040e */
[----:B------:R-:W2:Y:S02]  /*5650*/  SYNCS.PHASECHK.TRANS64.TRYWAIT P2, [UR4+0x60], R28 ;  /* 0x0000601cff0075a7 */ /* 0x000ea40008041104 */
[----:B-12---:R-:W-:Y:S05]  /*5660*/  @!P2 BRA `(.L_x_84) ;  /* 0x0000009c002ca947 */ /* 0x006fea0003800000 */
.L_x_219:
[----:B------:R-:W-:Y:S01]  /*5670*/  @!P4 R2UR UR6, R8 ;  /* 0x000000000806c2ca */ /* 0x000fe200000e0000 */
[----:B------:R-:W-:Y:S01]  /*5680*/  VOTEU.ALL UP0, P4 ;  /* 0x0000000000ff7886 */ /* 0x000fe20002000000 */
[----:B------:R-:W-:Y:S01]  /*5690*/  @!P4 R2UR UR5, R2 ;  /* 0x000000000205c2ca */ /* 0x000fe200000e0000 */
[----:B------:R-:W-:Y:S01]  /*56a0*/  UIADD3 UR34, UPT, UPT, UR50, 0x10, URZ ;  /* 0x0000001032227890 */ /* 0x000fe2000fffe0ff */
[----:B-1----:R-:W-:Y:S01]  /*56b0*/  @!P4 IMAD.MOV.U32 R0, RZ, RZ, 0x1000 ;  /* 0x00001000ff00c424 */ /* 0x002fe200078e00ff */
[----:B------:R-:W-:Y:S01]  /*56c0*/  VOTEU.ALL UP1, P4 ;  /* 0x0000000000ff7886 */ /* 0x000fe20002020000 */
[----:B------:R-:W-:Y:S01]  /*56d0*/  @!UP0 UIADD3 UR32, UPT, UPT, UR4, 0x2200, URZ ;  /* 0x0000220004208890 */ /* 0x000fe2000fffe0ff */
[----:B------:R-:W-:Y:S01]  /*56e0*/  UMOV UR16, 0x0 ;  /* 0x0000000000107882 */ /* 0x000fe20000000000 */
[----:B------:R-:W-:Y:S01]  /*56f0*/  UMOV UR17, 0x10000000 ;  /* 0x1000000000117882 */ /* 0x000fe20000000000 */
        /* <DEDUP_REMOVED lines=21> */
.L_x_221:
        /* <DEDUP_REMOVED lines=9> */
[----:B------:R-:W-:Y:S01]  /*58e0*/  SHF.L.U32 R34, RZ, 0x1f, RZ ;  /* 0x0000001fff227819 */ /* 0x000fe200000006ff */
[----:B------:R-:W-:Y:S01]  /*58f0*/  UMOV UR26, UR34 ;  /* 0x00000022001a7c82 */ /* 0x000fe20008000000 */
[----:B------:R-:W-:Y:S01]  /*5900*/  UMOV UR28, UR52 ;  /* 0x00000034001c7c82 */ /* 0x000fe20008000000 */
[----:B------:R-:W-:Y:S01]  /*5910*/  @!UP0 UIADD3 UR10, UPT, UPT, UR50, 0x50, URZ ;  /* 0x00000050320a8890 */ /* 0x000fe2000fffe0ff */
        /* <DEDUP_REMOVED lines=18> */
.L_x_223:
        /* <DEDUP_REMOVED lines=11> */
[----:B------:R-:W-:Y:S02]  /*5af0*/  UMOV UR20, UR52 ;  /* 0x0000003400147c82 */ /* 0x000fe40008000000 */
[----:B------:R-:W-:Y:S01]  /*5b00*/  IMAD.U32 R8, RZ, RZ, UR6 ;  /* 0x00000006ff087e24 */ /* 0x000fe2000f8e00ff */
[----:B------:R-:W-:Y:S01]  /*5b10*/  @!UP0 UIADD3 UR10, UPT, UPT, UR50, 0x60, URZ ;  /* 0x00000060320a8890 */ /* 0x000fe2000fffe0ff */
[----:B------:R-:W-:Y:S01]  /*5b20*/  IMAD.U32 R9, RZ, RZ, UR5 ;  /* 0x00000005ff097e24 */ /* 0x000fe2000f8e00ff */
[----:B------:R-:W-:Y:S02]  /*5b30*/  @!UP0 UIADD3 UR8, UPT, UPT, UR4, 0xa00, URZ ;  /* 0x00000a0004088890 */ /* 0x000fe4000fffe0ff */
[----:B------:R-:W-:Y:S01]  /*5b40*/  @!P4 R2UR UR6, R8 ;  /* 0x000000000806c2ca */ /* 0x000fe200000e0000 */
[----:B------:R-:W-:Y:S01]  /*5b50*/  VOTEU.ALL UP0, P4 ;  /* 0x0000000000ff7886 */ /* 0x000fe20002000000 */
[----:B------:R-:W-:Y:S01]  /*5b60*/  @!P4 R2UR UR7, R9 ;  /* 0x000000000907c2ca */ /* 0x000fe200000e0000 */
[----:B------:R-:W-:Y:S01]  /*5b70*/  UMOV UR9, UR49 ;  /* 0x0000003100097c82 */ /* 0x000fe20008000000 */
[----:B------:R-:W-:Y:S01]  /*5b80*/  UMOV UR11, UR51 ;  /* 0x00000033000b7c82 */ /* 0x000fe20008000000 */
[----:B------:R-:W-:Y:S01]  /*5b90*/  UMOV UR12, UR52 ;  /* 0x00000034000c7c82 */ /* 0x000fe20008000000 */
[----:B------:R-:W-:Y:S05]  /*5ba0*/  @!P4 IADD3 R8, P0, PT, R32, 0x980, RZ ;  /* 0x000009802008c810 */ /* 0x000fea0007f1e0ff */
[----:B------:R-:W-:Y:S04]  /*5bb0*/  @!P4 IMAD.X R2, RZ, RZ, R33, P0 ;  /* 0x000000ffff02c224 */ /* 0x000fe800000e0621 */
[----:B------:R1:W-:Y:S01]  /*5bc0*/  @!UP1 UTMALDG.3D [UR16], [UR6], desc[UR22] ;  /* 0x00001610060095b4 */ /* 0x0003e20008011000 */
[----:B------:R1:W-:Y:S01]  /*5bd0*/  @!UP0 UTMALDG.3D [UR8], [UR6], desc[UR22] ;  /* 0x00001608060085b4 */ /* 0x0003e20008011000 */
[----:B------:R1:W-:Y:S01]  /*5be0*/  @!P4 SYNCS.ARRIVE.TRANS64.RED.A0TR RZ, [UR4+0x30], R0 ;  /* 0x00003000ffffc9a7 */ /* 0x0003e20008300404 */
[----:B------:R-:W-:Y:S01]  /*5bf0*/  SYNCS.ARRIVE.TRANS64.RED.A1T0 RZ, [UR13], RZ ;  /* 0x000000ffffff79a7 */ /* 0x000fe2000810040d */
[----:B------:R-:W2:Y:S02]  /*5c00*/  SYNCS.PHASECHK.TRANS64.TRYWAIT P2, [UR4+0x58], R34 ;  /* 0x00005822ff0075a7 */ /* 0x000ea40008041104 */
[----:B-12---:R-:W-:Y:S05]  /*5c10*/  @!P2 BRA `(.L_x_87) ;  /* 0x000000980008a947 */ /* 0x006fea0003800000 */
.L_x_225:
        /* <DEDUP_REMOVED lines=29> */
.L_x_227:
[----:B------:R-:W2:Y:S01]  /*5df0*/  LDC.64 R12, c[0x0][0xf18] ;  /* 0x0003c600ff0c7b82 */ /* 0x000ea20000000a00 */
[----:B------:R-:W-:Y:S01]  /*5e00*/  @!P4 R2UR UR5, R2 ;  /* 0x000000000205c2ca */ /* 0x000fe200000e0000 */
[----:B------:R-:W-:Y:S01]  /*5e10*/  VOTEU.ALL UP0, P4 ;  /* 0x0000000000ff7886 */ /* 0x000fe20002000000 */
[----:B------:R-:W-:Y:S01]  /*5e20*/  @!P4 R2UR UR6, R8 ;  /* 0x000000000806c2ca */ /* 0x000fe200000e0000 */
[----:B------:R-:W-:Y:S01]  /*5e30*/  UIADD3 UR18, UPT, UPT, UR50, 0x30, URZ ;  /* 0x0000003032127890 */ /* 0x000fe2000fffe0ff */
[----:B-1----:R-:W-:Y:S03]  /*5e40*/  @!P4 IMAD.MOV.U32 R0, RZ, RZ, 0x1000 ;  /* 0x00001000ff00c424 */ /* 0x002fe600078e00ff */
[----:B------:R-:W1:Y:S01]  /*5e50*/  @!P1 LDC R2, c[0x0][0xf0c] ;  /* 0x0003c300ff029b82 */ /* 0x000e620000000800 */
[----:B------:R-:W-:Y:S01]  /*5e60*/  @!UP0 UIADD3 UR16, UPT, UPT, UR4, 0x2200, URZ ;  /* 0x0000220004108890 */ /* 0x000fe2000fffe0ff */
[----:B------:R-:W-:Y:S01]  /*5e70*/  @P3 SHF.R.U32.HI R29, RZ, 0x10, R21 ;  /* 0x00000010ff1d3819 */ /* 0x000fe20000011615 */
[----:B------:R-:W-:Y:S01]  /*5e80*/  VOTEU.ALL UP1, P4 ;  /* 0x0000000000ff7886 */ /* 0x000fe20002020000 */
[----:B------:R-:W-:Y:S01]  /*5e90*/  UMOV UR22, 0x0 ;  /* 0x0000000000167882 */ /* 0x000fe20000000000 */
[----:B------:R-:W-:Y:S01]  /*5ea0*/  UMOV UR23, 0x10000000 ;  /* 0x1000000000177882 */ /* 0x000fe20000000000 */
[----:B------:R-:W-:Y:S01]  /*5eb0*/  UMOV UR17, UR33 ;  /* 0x0000002100117c82 */ /* 0x000fe20008000000 */
[----:B------:R-:W-:Y:S01]  /*5ec0*/  UMOV UR19, UR51 ;  /* 0x0000003300137c82 */ /* 0x000fe20008000000 */
[----:B------:R-:W-:Y:S01]  /*5ed0*/  IMAD.U32 R9, RZ, RZ, UR5 ;  /* 0x00000005ff097e24 */ /* 0x000fe2000f8e00ff */
[----:B------:R-:W-:Y:S01]  /*5ee0*/  UMOV UR20, UR52 ;  /* 0x0000003400147c82 */ /* 0x000fe20008000000 */
[----:B------:R-:W-:Y:S01]  /*5ef0*/  IMAD.U32 R8, RZ, RZ, UR6 ;  /* 0x00000006ff087e24 */ /* 0x000fe2000f8e00ff */
[----:B------:R-:W-:Y:S01]  /*5f00*/  @!UP0 UIADD3 UR10, UPT, UPT, UR50, 0x70, URZ ;  /* 0x00000070320a8890 */ /* 0x000fe2000fffe0ff */
[----:B------:R-:W-:Y:S01]  /*5f10*/  VIADD R31, R31, 0x1 ;  /* 0x000000011f1f7836 */ /* 0x000fe20000000000 */
[----:B------:R-:W-:Y:S01]  /*5f20*/  @!P4 R2UR UR7, R9 ;  /* 0x000000000907c2ca */ /* 0x000fe200000e0000 */
[----:B------:R-:W-:Y:S01]  /*5f30*/  @!UP0 UIADD3 UR8, UPT, UPT, UR4, 0x2a00, URZ ;  /* 0x00002a0004088890 */ /* 0x000fe2000fffe0ff */
[----:B------:R-:W-:Y:S01]  /*5f40*/  @!P4 R2UR UR6, R8 ;  /* 0x000000000806c2ca */ /* 0x000fe200000e0000 */
[----:B------:R-:W-:Y:S01]  /*5f50*/  VOTEU.ALL UP0, P4 ;  /* 0x0000000000ff7886 */ /* 0x000fe20002000000 */
[----:B------:R-:W3:Y:S01]  /*5f60*/  LDC.64 R8, c[0x0][0xf10] ;  /* 0x0003c400ff087b82 */ /* 0x000ee20000000a00 */
[----:B------:R-:W-:Y:S01]  /*5f70*/  UMOV UR9, UR33 ;  /* 0x0000002100097c82 */ /* 0x000fe20008000000 */
[----:B------:R-:W-:Y:S01]  /*5f80*/  UMOV UR11, UR51 ;  /* 0x00000033000b7c82 */ /* 0x000fe20008000000 */
[----:B------:R-:W-:Y:S08]  /*5f90*/  UMOV UR12, UR52 ;  /* 0x00000034000c7c82 */ /* 0x000ff00008000000 */
[----:B------:R4:W-:Y:S01]  /*5fa0*/  @!UP1 UTMALDG.3D [UR16], [UR6], desc[UR22] ;  /* 0x00001610060095b4 */ /* 0x0009e20008011000 */
[----:B------:R4:W-:Y:S01]  /*5fb0*/  @!UP0 UTMALDG.3D [UR8], [UR6], desc[UR22] ;  /* 0x00001608060085b4 */ /* 0x0009e20008011000 */
[----:B------:R5:W-:Y:S01]  /*5fc0*/  @!P4 SYNCS.ARRIVE.TRANS64.RED.A0TR RZ, [UR4+0x40], R0 ;  /* 0x00004000ffffc9a7 */ /* 0x000be20008300404 */
[C---:B---3--:R-:W-:Y:S01]  /*5fd0*/  @!P1 IMAD.HI.U32 R8, R11.reuse, R8, RZ ;  /* 0x000000080b089227 */ /* 0x048fe200078e00ff */
[----:B--2---:R-:W-:Y:S02]  /*5fe0*/  @!P1 ISETP.NE.AND P0, PT, R12, 0x1, PT ;  /* 0x000000010c00980c */ /* 0x004fe40003f05270 */
[----:B-1----:R-:W-:Y:S01]  /*5ff0*/  @!P1 ISETP.NE.AND P2, PT, R2, 0x1, PT ;  /* 0x000000010200980c */ /* 0x002fe20003f45270 */
[C---:B------:R-:W-:Y:S01]  /*6000*/  @!P1 IMAD.HI.U32 R13, R10.reuse, R13, RZ ;  /* 0x0000000d0a0d9227 */ /* 0x040fe200078e00ff */
[----:B------:R-:W-:Y:S04]  /*6010*/  @!P1 SHF.R.U32.HI R8, RZ, R9, R8 ;  /* 0x00000009ff089219 */ /* 0x000fe80000011608 */
[----:B------:R-:W-:Y:S01]  /*6020*/  @!P1 SEL R8, R11, R8, !P2 ;  /* 0x000000080b089207 */ /* 0x000fe20005000000 */
[----:B------:R-:W-:Y:S01]  /*6030*/  SYNCS.ARRIVE.TRANS64.RED.A1T0 RZ, [UR15], RZ ;  /* 0x000000ffffff79a7 */ /* 0x000fe2000810040f */
[----:B------:R-:W1:Y:S01]  /*6040*/  SYNCS.PHASECHK.TRANS64.TRYWAIT P5, [UR4+0x68], R34 ;  /* 0x00006822ff0075a7 */ /* 0x000e6200080a1104 */
[----:B-----5:R-:W2:Y:S02]  /*6050*/  @!P1 LDC R0, c[0x0][0xf20] ;  /* 0x0003c800ff009b82 */ /* 0x020ea40000000800 */
[----:B--2---:R-:W-:Y:S04]  /*6060*/  @!P1 SHF.R.U32.HI R0, RZ, R0, R13 ;  /* 0x00000000ff009219 */ /* 0x004fe8000001160d */
[----:B------:R-:W-:Y:S05]  /*6070*/  @!P1 SEL R9, R10, R0, !P0 ;  /* 0x000000000a099207 */ /* 0x000fea0004000000 */
[----:B------:R-:W-:Y:S02]  /*6080*/  @!P1 IMAD.IADD R0, R9, 0x1, -R8 ;  /* 0x0000000109009824 */ /* 0x000fe400078e0a08 */
[----:B------:R-:W-:Y:S02]  /*6090*/  @!P1 IMAD.IADD R8, R8, 0x1, -R9 ;  /* 0x0000000108089824 */ /* 0x000fe400078e0a09 */
[----:B------:R-:W-:Y:S02]  /*60a0*/  @!P1 IMAD R11, R0, R2, R11 ;  /* 0x00000002000b9224 */ /* 0x000fe400078e020b */
[----:B------:R-:W-:Y:S01]  /*60b0*/  @!P1 IMAD R10, R8, R12, R10 ;  /* 0x0000000c080a9224 */ /* 0x000fe200078e020a */
[----:B-1--4-:R-:W-:Y:S06]  /*60c0*/  @!P5 BRA `(.L_x_89) ;  /* 0x00000094000cd947 */ /* 0x012fec0003800000 */
.L_x_229:
[----:B------:R-:W-:Y:S01]  /*60d0*/  @!P4 IADD3 R2, P0, PT, R32, 0x980, RZ ;  /* 0x000009802002c810 */ /* 0x000fe20007f1e0ff */
[----:B------:R-:W-:Y:S01]  /*60e0*/  VOTEU.ALL UP1, P4 ;  /* 0x0000000000ff7886 */ /* 0x000fe20002020000 */
[----:B------:R-:W-:Y:S01]  /*60f0*/  R2UR UR22, R87 ;  /* 0x00000000571672ca */ /* 0x000fe200000e0000 */
[----:B------:R-:W-:Y:S01]  /*6100*/  VOTEU.ALL UP0, P4 ;  /* 0x0000000000ff7886 */ /* 0x000fe20002000000 */
[----:B------:R-:W-:Y:S01]  /*6110*/  @!P4 R2UR UR6, R2 ;  /* 0x000000000206c2ca */ /* 0x000fe200000e0000 */
[----:B-1----:R-:W-:Y:S01]  /*6120*/  @!P4 IMAD.X R0, RZ, RZ, R33, P0 ;  /* 0x000000ffff00c224 */ /* 0x002fe200000e0621 */
[----:B------:R-:W-:Y:S01]  /*6130*/  UMOV UR14, 0x0 ;  /* 0x00000000000e7882 */ /* 0x000fe20000000000 */
[----:B------:R-:W-:Y:S01]  /*6140*/  UMOV UR15, 0x10000000 ;  /* 0x10000000000f7882 */ /* 0x000fe20000000000 */
[----:B------:R-:W-:Y:S01]  /*6150*/  @!UP0 UIADD3 UR19, UPT, UPT, UR51, 0x40, URZ ;  /* 0x0000004033138890 */ /* 0x000fe2000fffe0ff */
[----:B------:R-:W-:Y:S01]  /*6160*/  R2UR UR13, R88 ;  /* 0x00000000580d72ca */ /* 0x000fe200000e0000 */
[----:B------:R-:W-:Y:S01]  /*6170*/  @!UP0 UIADD3 UR16, UPT, UPT, UR4, 0x3200, URZ ;  /* 0x0000320004108890 */ /* 0x000fe2000fffe0ff */
[----:B------:R-:W-:Y:S01]  /*6180*/  @!P4 R2UR UR5, R0 ;  /* 0x000000000005c2ca */ /* 0x000fe200000e0000 */
[----:B------:R-:W-:Y:S01]  /*6190*/  UMOV UR17, UR25 ;  /* 0x0000001900117c82 */ /* 0x000fe20008000000 */
[----:B------:R-:W-:Y:S01]  /*61a0*/  UMOV UR20, UR52 ;  /* 0x0000003400147c82 */ /* 0x000fe20008000000 */
[----:B------:R-:W-:Y:S01]  /*61b0*/  @!UP0 UIADD3 UR10, UPT, UPT, UR50, 0x70, URZ ;  /* 0x00000070320a8890 */ /* 0x000fe2000fffe0ff */
[----:B------:R-:W-:Y:S01]  /*61c0*/  VIADD R2, R10, UR22 ;  /* 0x000000160a027c36 */ /* 0x000fe20008000000 */
[----:B------:R-:W-:Y:S01]  /*61d0*/  @!UP0 UIADD3 UR8, UPT, UPT, UR4, 0x3a00, URZ ;  /* 0x00003a0004088890 */ /* 0x000fe2000fffe0ff */
[----:B------:R-:W-:Y:S01]  /*61e0*/  IMAD.U32 R8, RZ, RZ, UR6 ;  /* 0x00000006ff087e24 */ /* 0x000fe2000f8e00ff */
[----:B------:R-:W-:Y:S01]  /*61f0*/  VOTEU.ALL UP0, P4 ;  /* 0x0000000000ff7886 */ /* 0x000fe20002000000 */
[----:B------:R-:W-:Y:S01]  /*6200*/  UMOV UR9, UR25 ;  /* 0x0000001900097c82 */ /* 0x000fe20008000000 */
[----:B------:R-:W-:Y:S01]  /*6210*/  UMOV UR12, UR52 ;  /* 0x00000034000c7c82 */ /* 0x000fe20008000000 */
[----:B------:R-:W-:Y:S01]  /*6220*/  UMOV UR11, UR19 ;  /* 0x00000013000b7c82 */ /* 0x000fe20008000000 */
[----:B------:R-:W-:Y:S01]  /*6230*/  @!P4 R2UR UR6, R8 ;  /* 0x000000000806c2ca */ /* 0x000fe200000e0000 */
[----:B------:R-:W-:Y:S01]  /*6240*/  VIADD R0, R11, UR13 ;  /* 0x0000000d0b007c36 */ /* 0x000fe20008000000 */
[----:B------:R-:W-:Y:S01]  /*6250*/  @P3 R2UR UR52, R29 ;  /* 0x000000001d3432ca */ /* 0x000fe200000e0000 */
[----:B------:R-:W-:Y:S01]  /*6260*/  IMAD.U32 R9, RZ, RZ, UR5 ;  /* 0x00000005ff097e24 */ /* 0x000fe2000f8e00ff */
[----:B------:R-:W-:Y:S04]  /*6270*/  ISETP.NE.AND P0, PT, R31, 0x2, PT ;  /* 0x000000021f00780c */ /* 0x000fe80003f05270 */
[----:B------:R-:W-:Y:S02]  /*6280*/  @!P4 R2UR UR7, R9 ;  /* 0x000000000907c2ca */ /* 0x000fe400000e0000 */
[----:B------:R-:W-:Y:S11]  /*6290*/  SEL R31, R31, RZ, P0 ;  /* 0x000000ff1f1f7207 */ /* 0x000ff60000000000 */
[----:B------:R1:W-:Y:S01]  /*62a0*/  @!UP1 UTMALDG.3D [UR16], [UR6], desc[UR14] ;  /* 0x00000e10060095b4 */ /* 0x0003e20008011000 */
[----:B------:R2:W-:Y:S01]  /*62b0*/  @!UP0 UTMALDG.3D [UR8], [UR6], desc[UR14] ;  /* 0x00000e08060085b4 */ /* 0x0005e20008011000 */
[----:B------:R3:W-:Y:S01]  /*62c0*/  @!P4 SYNCS.ARRIVE.TRANS64.RED.A0TR RZ, [UR4+0x48], R27 ;  /* 0x0000481bffffc9a7 */ /* 0x0007e20008300404 */
[----:B------:R-:W-:Y:S01]  /*62d0*/  UPLOP3.LUT UP0, UPT, UPT, UPT, UPT, 0x80, 0x8 ;  /* 0x000000000008789c */ /* 0x000fe20003f0f070 */
[----:B------:R-:W-:Y:S01]  /*62e0*/  SYNCS.ARRIVE.TRANS64.RED.A1T0 RZ, [UR21], RZ ;  /* 0x000000ffffff79a7 */ /* 0x000fe20008100415 */
[----:B-1----:R-:W-:Y:S02]  /*62f0*/  R2UR UR20, R0 ;  /* 0x00000000001472ca */ /* 0x002fe400000e0000 */
[----:B------:R-:W-:Y:S04]  /*6300*/  SEL R0, RZ, 0x1, P0 ;  /* 0x00000001ff007807 */ /* 0x000fe80000000000 */
[----:B------:R-:W-:Y:S02]  /*6310*/  LOP3.LUT R30, R30, R0, RZ, 0x3c, !PT ;  /* 0x000000001e1e7212 */ /* 0x000fe400078e3cff */
[----:B--2---:R-:W-:Y:S01]  /*6320*/  R2UR UR12, R2 ;  /* 0x00000000020c72ca */ /* 0x004fe200000e0000 */
[----:B------:R-:W-:Y:S03]  /*6330*/  @!UPT UIADD3 URZ, UPT, UPT, URZ, URZ, URZ ;  /* 0x000000fffffff290 */ /* 0x000fe6000fffe0ff */
[----:B------:R-:W-:Y:S11]  /*6340*/  @P3 BRA `(.L_x_90) ;  /* 0xffffffe800443947 */ /* 0x000ff6000383ffff */
[----:B------:R-:W1:Y:S02]  /*6350*/  SYNCS.PHASECHK.TRANS64.TRYWAIT P0, [UR4+0x50], R28 ;  /* 0x0000501cff0075a7 */ /* 0x000e640008001104 */
[----:B-1----:R-:W-:Y:S05]  /*6360*/  @!P0 BRA `(.L_x_91) ;  /* 0x00000090007c8947 */ /* 0x002fea0003800000 */
.L_x_231:
[----:B------:R-:W2:Y:S02]  /*6370*/  SYNCS.PHASECHK.TRANS64.TRYWAIT P0, [UR4+0x58], R28 ;  /* 0x0000581cff0075a7 */ /* 0x000ea40008001104 */
[----:B--2---:R-:W-:Y:S05]  /*6380*/  @!P0 BRA `(.L_x_92) ;  /* 0x00000090008c8947 */ /* 0x004fea0003800000 */
.L_x_233:
[----:B------:R-:W2:Y:S01]  /*6390*/  SYNCS.PHASECHK.TRANS64.TRYWAIT P0, [UR4+0x60], R28 ;  /* 0x0000601cff0075a7 */ /* 0x000ea20008001104 */
[----:B-1----:R-:W-:Y:S01]  /*63a0*/  HFMA2 R0, -RZ, RZ, 0, 5.9604644775390625e-08 ;  /* 0x00000001ff007431 */ /* 0x002fe200000001ff */
[----:B--2---:R-:W-:Y:S06]  /*63b0*/  @!P0 BRA `(.L_x_93) ;  /* 0x0000009000988947 */ /* 0x004fec0003800000 */
.L_x_235:
[----:B-1----:R-:W-:Y:S02]  /*63c0*/  MOV R2, UR4 ;  /* 0x0000000400027c02 */ /* 0x002fe40008000f00 */
[----:B------:R-:W-:-:S07]  /*63d0*/  SHF.L.U32 R0, R0, 0x1f, RZ ;  /* 0x0000001f00007819 */ /* 0x000fce00000006ff */
.L_x_94:
[----:B-1----:R1:W2:Y:S02]  /*63e0*/  SYNCS.PHASECHK.TRANS64.TRYWAIT P0, [R2+URZ+0x68], R0 ;  /* 0x00006800020075a7 */ /* 0x0022a400080011ff */
[----:B--2---:R-:W-:Y:S05]  /*63f0*/  @!P0 NANOSLEEP.SYNCS 0x989680 ;  /* 0x009896800000895d */ /* 0x004fea0003900000 */
[----:B------:R-:W2:Y:S02]  /*6400*/  @!P0 SYNCS.PHASECHK.TRANS64 P0, [R2+URZ+0x68], R0 ;  /* 0x00006800020085a7 */ /* 0x000ea400080010ff */
[----:B--2---:R-:W-:Y:S05]  /*6410*/  @P0 EXIT ;  /* 0x000000000000094d */ /* 0x004fea0003800000 */
[----:B------:R-:W-:Y:S05]  /*6420*/  BRA `(.L_x_94) ;  /* 0xfffffffc00ec7947 */ /* 0x000fea000383ffff */
.L_x_75:
[----:B------:R-:W-:-:S06]  /*6430*/  UISETP.GE.AND UP0, UPT, UR21, 0x4, UPT ;  /* 0x000000041500788c */ /* 0x000fcc000bf06270 */
[----:B------:R-:W-:-:S13]  /*6440*/  PLOP3.LUT P0, PT, PT, PT, UP0, 0x80, 0x8 ;  /* 0x000000000008781c */ /* 0x000fda0003f0f008 */
[----:B-1----:R-:W-:Y:S05]  /*6450*/  @!P0 EXIT ;  /* 0x000000000000894d */ /* 0x002fea0003800000 */
[----:B------:R-:W-:Y:S01]  /*6460*/  BAR.SYNC.DEFER_BLOCKING 0x6, 0xa0 ;  /* 0x0182800000007b1d */ /* 0x000fe20000010000 */
[----:B------:R-:W-:Y:S01]  /*6470*/  IMAD.SHL.U32 R99, R3, 0x10, RZ ;  /* 0x0000001003637824 */ /* 0x000fe200078e00ff */
[----:B------:R-:W-:Y:S01]  /*6480*/  LOP3.LUT R100, R101, 0x3, RZ, 0xc0, !PT ;  /* 0x0000000365647812 */ /* 0x000fe200078ec0ff */
[C---:B------:R-:W-:Y:S01]  /*6490*/  IMAD.SHL.U32 R98, R3.reuse, 0x2, RZ ;  /* 0x0000000203627824 */ /* 0x040fe200078e00ff */
[----:B------:R-:W-:Y:S01]  /*64a0*/  CS2R R94, SRZ ;  /* 0x00000000005e7805 */ /* 0x000fe2000001ff00 */
[----:B------:R-:W-:Y:S01]  /*64b0*/  IMAD.U32 R3, R3, 0x10000, RZ ;  /* 0x0001000003037824 */ /* 0x000fe200078e00ff */
[----:B------:R-:W-:Y:S02]  /*64c0*/  UMOV UR36, 0x400 ;  /* 0x0000040000247882 */ /* 0x000fe40000000000 */
[----:B------:R-:W1:Y:S01]  /*64d0*/  LDC R92, c[0x0][0x370] ;  /* 0x0000dc00ff5c7b82 */ /* 0x000e620000000800 */
[----:B------:R-:W-:Y:S01]  /*64e0*/  ULEA UR36, UR63, UR36, 0x18 ;  /* 0x000000243f247291 */ /* 0x000fe2000f8ec0ff */
[C---:B------:R-:W-:Y:S01]  /*64f0*/  LOP3.LUT R0, R99.reuse, 0x40, RZ, 0xc0, !PT ;  /* 0x0000004063007812 */ /* 0x040fe200078ec0ff */
[----:B------:R-:W-:Y:S01]  /*6500*/  IMAD.MOV.U32 R96, RZ, RZ, RZ ;  /* 0x000000ffff607224 */ /* 0x000fe200078e00ff */
[----:B------:R-:W-:Y:S01]  /*6510*/  LOP3.LUT R2, R99, 0x1b0, RZ, 0xc0, !PT ;  /* 0x000001b063027812 */ /* 0x000fe200078ec0ff */
[----:B------:R-:W-:Y:S01]  /*6520*/  UIADD3 UR4, UPT, UPT, UR36, 0x200, URZ ;  /* 0x0000020024047890 */ /* 0x000fe2000fffe0ff */
[----:B------:R-:W-:Y:S01]  /*6530*/  LOP3.LUT R98, R0, 0x8, R98, 0xf8, !PT ;  /* 0x0000000800627812 */ /* 0x000fe200078ef862 */
[----:B------:R-:W-:Y:S01]  /*6540*/  IMAD.SHL.U32 R0, R101, 0x200, RZ ;  /* 0x0000020065007824 */ /* 0x000fe200078e00ff */
[----:B------:R-:W2:Y:S01]  /*6550*/  LDC R49, c[0x0][0xf0c] ;  /* 0x0003c300ff317b82 */ /* 0x000ea20000000800 */
[----:B------:R-:W-:Y:S01]  /*6560*/  LOP3.LUT R3, R3, 0x200000, RZ, 0xc0, !PT ;  /* 0x0020000003037812 */ /* 0x000fe200078ec0ff */
[----:B------:R-:W-:Y:S01]  /*6570*/  IMAD.MOV.U32 R104, RZ, RZ, RZ ;  /* 0x000000ffff687224 */ /* 0x000fe200078e00ff */
[----:B------:R-:W-:Y:S01]  /*6580*/  LOP3.LUT P0, RZ, R99, 0x40, RZ, 0xc0, !PT ;  /* 0x0000004063ff7812 */ /* 0x000fe2000780c0ff */
[----:B------:R-:W-:Y:S01]  /*6590*/  IMAD.U32 R90, RZ, RZ, UR4 ;  /* 0x00000004ff5a7e24 */ /* 0x000fe2000f8e00ff */
[----:B------:R-:W-:Y:S01]  /*65a0*/  LOP3.LUT R0, R2, 0x200, R0, 0xf8, !PT ;  /* 0x0000020002007812 */ /* 0x000fe200078ef800 */
[----:B------:R-:W3:Y:S02]  /*65b0*/  LDCU.64 UR50, c[0x0][0x348] ;  /* 0x00006900ff3277ac */ /* 0x000ee40008000a00 */
[----:B------:R-:W4:Y:S01]  /*65c0*/  LDC R89, c[0x0][0xf20] ;  /* 0x0003c800ff597b82 */ /* 0x000f220000000800 */
[----:B------:R-:W3:Y:S01]  /*65d0*/  LDS R97, [UR36+0x110] ;  /* 0x00011024ff617984 */ /* 0x000ee20008000800 */
[----:B------:R-:W-:Y:S01]  /*65e0*/  LOP3.LUT R98, R0, R98, RZ, 0xfc, !PT ;  /* 0x0000006200627212 */ /* 0x000fe200078efcff */
[----:B------:R-:W1:Y:S01]  /*65f0*/  LDCU.64 UR54, c[0x0][0xc88] ;  /* 0x00019100ff3677ac */ /* 0x000e620008000a00 */
[----:B------:R-:W-:Y:S01]  /*6600*/  P2R R0, PR, RZ, 0x1 ;  /* 0x00000001ff007803 */ /* 0x000fe20000000000 */
[----:B------:R-:W1:Y:S03]  /*6610*/  LDCU.64 UR56, c[0x0][0xc90] ;  /* 0x00019200ff3877ac */ /* 0x000e660008000a00 */
[----:B------:R-:W1:Y:S01]  /*6620*/  LDC R48, c[0x0][0xf30] ;  /* 0x0003cc00ff307b82 */ /* 0x000e620000000800 */
[----:B------:R-:W-:Y:S01]  /*6630*/  UMOV UR48, URZ ;  /* 0x000000ff00307c82 */ /* 0x000fe20008000000 */
[----:B------:R-:W-:-:S06]  /*6640*/  UMOV UR37, URZ ;  /* 0x000000ff00257c82 */ /* 0x000fcc0008000000 */
[----:B------:R-:W1:Y:S08]  /*6650*/  LDC.64 R84, c[0x0][0xf10] ;  /* 0x0003c400ff547b82 */ /* 0x000e700000000a00 */
[----:B------:R-:W1:Y:S08]  /*6660*/  LDC.64 R46, c[0x0][0xf18] ;  /* 0x0003c600ff2e7b82 */ /* 0x000e700000000a00 */
[----:B------:R-:W1:Y:S08]  /*6670*/  LDC.64 R44, c[0x0][0xf28] ;  /* 0x0003ca00ff2c7b82 */ /* 0x000e700000000a00 */
[----:B------:R-:W1:Y:S01]  /*6680*/  LDC.64 R82, c[0x0][0xcb0] ;  /* 0x00032c00ff527b82 */ /* 0x000e620000000a00 */
[----:B---3--:R-:W-:-:S07]  /*6690*/  IMAD.IADD R97, R97, 0x1, R3 ;  /* 0x0000000161617824 */ /* 0x008fce00078e0203 */
[----:B------:R-:W3:Y:S08]  /*66a0*/  LDC.64 R80, c[0x0][0xca8] ;  /* 0x00032a00ff507b82 */ /* 0x000ef00000000a00 */
[----:B--2-4-:R-:W1:Y:S02]  /*66b0*/  LDC R91, c[0x0][0x374] ;  /* 0x0000dd00ff5b7b82 */ /* 0x014e640000000800 */
.L_x_186:
[----:B------:R-:W-:Y:S02]  /*66c0*/  LEA R0, R104, UR36, 0x3 ;  /* 0x0000002468007c11 */ /* 0x000fe4000f8e18ff */
[----:B------:R-:W-:Y:S02]  /*66d0*/  SHF.L.U32 R2, R94, 0x1f, RZ ;  /* 0x0000001f5e027819 */ /* 0x000fe400000006ff */
[----:B------:R-:W-:Y:S02]  /*66e0*/  LEA R16, R104, UR36, 0x4 ;  /* 0x0000002468107c11 */ /* 0x000fe4000f8e20ff */
[----:B------:R-:W2:Y:S02]  /*66f0*/  SYNCS.PHASECHK.TRANS64.TRYWAIT P0, [R0+URZ+0x80], R2 ;  /* 0x00008002000075a7 */ /* 0x000ea400080011ff */
[----:B-12---:R-:W-:Y:S05]  /*6700*/  @!P0 BRA `(.L_x_95) ;  /* 0x0000008c00dc8947 */ /* 0x006fea0003800000 */
.L_x_236:
[----:B------:R-:W4:Y:S01]  /*6710*/  LDC.64 R10, c[0x0][0xf10] ;  /* 0x0003c400ff0a7b82 */ /* 0x000f220000000a00 */
[----:B------:R-:W3:Y:S01]  /*6720*/  LDS.128 R16, [R16+0xf0] ;  /* 0x0000f00010107984 */ /* 0x000ee20000000c00 */
[----:B-1----:R-:W-:Y:S01]  /*6730*/  ISETP.NE.AND P1, PT, R48, 0x1, PT ;  /* 0x000000013000780c */ /* 0x002fe20003f25270 */
[----:B--2---:R-:W-:Y:S01]  /*6740*/  VIADD R0, R0, 0x90 ;  /* 0x0000009000007836 */ /* 0x004fe20000000000 */
[----:B------:R-:W-:Y:S04]  /*6750*/  ISETP.GE.AND P0, PT, R43, 0x1, PT ;  /* 0x000000012b00780c */ /* 0x000fe80003f06270 */
[----:B------:R-:W1:Y:S01]  /*6760*/  LDC.64 R8, c[0x0][0xf18] ;  /* 0x0003c600ff087b82 */ /* 0x000e620000000a00 */
[----:B------:R-:W-:Y:S01]  /*6770*/  PRMT R0, RZ, 0x654, R0 ;  /* 0x00000654ff007816 */ /* 0x000fe20000000000 */
[----:B------:R-:W-:Y:S01]  /*6780*/  @!PT LDS RZ, [RZ] ;  /* 0x00000000fffff984 */ /* 0x000fe20000000800 */
[----:B------:R-:W-:Y:S01]  /*6790*/  @!PT LDS RZ, [RZ] ;  /* 0x00000000fffff984 */ /* 0x000fe20000000800 */
[----:B------:R-:W-:Y:S01]  /*67a0*/  @!PT LDS RZ, [RZ] ;  /* 0x00000000fffff984 */ /* 0x000fe20000000800 */
[----:B------:R-:W-:Y:S01]  /*67b0*/  @!PT LDS RZ, [RZ] ;  /* 0x00000000fffff984 */ /* 0x000fe20000000800 */
[----:B------:R2:W-:Y:S06]  /*67c0*/  MEMBAR.ALL.CTA ;  /* 0x0000000000007992 */ /* 0x0005ec0000008000 */
[----:B--2---:R-:W2:Y:S01]  /*67d0*/  FENCE.VIEW.ASYNC.S ;  /* 0x00000000000073c6 */ /* 0x004ea20000000000 */
[----:B------:R-:W1:Y:S08]  /*67e0*/  @!P1 LDC R12, c[0x0][0xf20] ;  /* 0x0003c800ff0c9b82 */ /* 0x000e700000000800 */
[----:B------:R-:W1:Y:S01]  /*67f0*/  @!P1 LDC R7, c[0x0][0xf0c] ;  /* 0x0003c300ff079b82 */ /* 0x000e620000000800 */
[----:B--2---:R2:W-:Y:S01]  /*6800*/  SYNCS.ARRIVE.TRANS64.RED.A1T0 RZ, [R0+URZ], RZ ;  /* 0x000000ff00ff79a7 */ /* 0x0045e200081004ff */
[----:B---3--:R-:W-:Y:S04]  /*6810*/  LOP3.LUT P4, RZ, R18, 0x1, RZ, 0xc0, !PT ;  /* 0x0000000112ff7812 */ /* 0x008fe8000788c0ff */
[----:B------:R-:W-:Y:S09]  /*6820*/  P2R R102, PR, RZ, 0x10 ;  /* 0x00000010ff667803 */ /* 0x000ff20000000000 */
[----:B------:R-:W-:Y:S02]  /*6830*/  @P4 MOV R51, R16 ;  /* 0x0000001000334202 */ /* 0x000fe40000000f00 */
[----:B------:R-:W-:Y:S01]  /*6840*/  @P4 LOP3.LUT R50, R17, 0xffff, RZ, 0xc0, !PT ;  /* 0x0000ffff11324812 */ /* 0x000fe200078ec0ff */
[----:B--2-4-:R-:W-:Y:S06]  /*6850*/  @!P0 BRA `(.L_x_96) ;  /* 0x0000000000a48947 */ /* 0x014fec0003800000 */
[----:B------:R-:W-:Y:S01]  /*6860*/  IMAD.HI.U32 R0, R91, R47, RZ ;  /* 0x0000002f5b007227 */ /* 0x000fe200078e00ff */
[----:B------:R-:W-:Y:S02]  /*6870*/  ISETP.NE.AND P0, PT, R46, 0x1, PT ;  /* 0x000000012e00780c */ /* 0x000fe40003f05270 */
[----:B------:R-:W-:Y:S01]  /*6880*/  ISETP.NE.AND P2, PT, R43, 0x1, PT ;  /* 0x000000012b00780c */ /* 0x000fe20003f45270 */
[----:B------:R-:W-:Y:S01]  /*6890*/  IMAD.HI.U32 R4, R92, R84, RZ ;  /* 0x000000545c047227 */ /* 0x000fe200078e00ff */
[----:B------:R-:W-:Y:S02]  /*68a0*/  SHF.R.U32.HI R0, RZ, R89, R0 ;  /* 0x00000059ff007219 */ /* 0x000fe40000011600 */
[----:B------:R-:W-:Y:S01]  /*68b0*/  ISETP.NE.AND P3, PT, R49, 0x1, PT ;  /* 0x000000013100780c */ /* 0x000fe20003f65270 */
[----:B------:R-:W-:Y:S01]  /*68c0*/  IMAD.HI.U32 R6, R50, R47, RZ ;  /* 0x0000002f32067227 */ /* 0x000fe200078e00ff */
[-C--:B------:R-:W-:Y:S02]  /*68d0*/  SHF.R.U32.HI R4, RZ, R85.reuse, R4 ;  /* 0x00000055ff047219 */ /* 0x080fe40000011604 */
[----:B------:R-:W-:Y:S01]  /*68e0*/  SEL R0, R91, R0, !P0 ;  /* 0x000000005b007207 */ /* 0x000fe20004000000 */
[----:B------:R-:W-:Y:S01]  /*68f0*/  IMAD.HI.U32 R5, R51, R84, RZ ;  /* 0x0000005433057227 */ /* 0x000fe200078e00ff */
[----:B------:R-:W-:Y:S03]  /*6900*/  SEL R4, R92, R4, !P3 ;  /* 0x000000045c047207 */ /* 0x000fe60005800000 */
[-C--:B------:R-:W-:Y:S01]  /*6910*/  IMAD.HI.U32 R3, R0, R44.reuse, RZ ;  /* 0x0000002c00037227 */ /* 0x080fe200078e00ff */
[----:B------:R-:W-:Y:S03]  /*6920*/  SHF.R.U32.HI R5, RZ, R85, R5 ;  /* 0x00000055ff057219 */ /* 0x000fe60000011605 */
[----:B------:R-:W-:Y:S01]  /*6930*/  IMAD.HI.U32 R2, R4, R44, RZ ;  /* 0x0000002c04027227 */ /* 0x000fe200078e00ff */
[----:B------:R-:W-:Y:S02]  /*6940*/  @P2 SHF.R.U32.HI R0, RZ, R45, R3 ;  /* 0x0000002dff002219 */ /* 0x000fe40000011603 */
[----:B------:R-:W-:Y:S02]  /*6950*/  SHF.R.U32.HI R3, RZ, R89, R6 ;  /* 0x00000059ff037219 */ /* 0x000fe40000011606 */
[----:B------:R-:W-:Y:S01]  /*6960*/  @P2 SHF.R.U32.HI R4, RZ, R45, R2 ;  /* 0x0000002dff042219 */ /* 0x000fe20000011602 */
[----:B------:R-:W-:Y:S01]  /*6970*/  IMAD R0, R43, R0, RZ ;  /* 0x000000002b007224 */ /* 0x000fe200078e02ff */
[----:B------:R-:W-:Y:S02]  /*6980*/  SEL R3, R50, R3, !P0 ;  /* 0x0000000332037207 */ /* 0x000fe40004000000 */
[----:B------:R-:W-:Y:S01]  /*6990*/  SEL R2, R51, R5, !P3 ;  /* 0x0000000533027207 */ /* 0x000fe20005800000 */
[----:B------:R-:W-:Y:S01]  /*69a0*/  IMAD R5, R43, R4, RZ ;  /* 0x000000042b057224 */ /* 0x000fe200078e02ff */
[C---:B------:R-:W-:Y:S01]  /*69b0*/  ISETP.GE.AND P0, PT, R3.reuse, R0, PT ;  /* 0x000000000300720c */ /* 0x040fe20003f06270 */
[C---:B------:R-:W-:Y:S03]  /*69c0*/  IMAD.HI.U32 R0, R3.reuse, R44, RZ ;  /* 0x0000002c03007227 */ /* 0x040fe600078e00ff */
[C---:B------:R-:W-:Y:S02]  /*69d0*/  ISETP.GE.OR P0, PT, R2.reuse, R5, P0 ;  /* 0x000000050200720c */ /* 0x040fe40000706670 */
[----:B------:R-:W-:Y:S04]  /*69e0*/  SHF.R.U32.HI R0, RZ, R45, R0 ;  /* 0x0000002dff007219 */ /* 0x000fe80000011600 */
        /* <DEDUP_REMOVED lines=15> */
[----:B------:R-:W-:Y:S07]  /*6ae0*/  IMAD R50, R3, R46, R50 ;  /* 0x0000002e03327224 */ /* 0x000fee00078e0232 */
.L_x_96:
[----:B-1----:R-:W-:Y:S01]  /*6af0*/  @!P1 IMAD.HI.U32 R2, R50, R9, RZ ;  /* 0x0000000932029227 */ /* 0x002fe200078e00ff */
[----:B------:R-:W-:Y:S01]  /*6b00*/  @!P1 ISETP.NE.AND P0, PT, R8, 0x1, PT ;  /* 0x000000010800980c */ /* 0x000fe20003f05270 */
[----:B------:R-:W-:Y:S01]  /*6b10*/  USHF.L.U32 UR46, UR20, 0x7, URZ ;  /* 0x00000007142e7899 */ /* 0x000fe200080006ff */
[----:B------:R-:W-:Y:S01]  /*6b20*/  @!P1 ISETP.NE.AND P2, PT, R7, 0x1, PT ;  /* 0x000000010700980c */ /* 0x000fe20003f45270 */
[C---:B------:R-:W-:Y:S01]  /*6b30*/  @!P1 IMAD.HI.U32 R0, R51.reuse, R10, RZ ;  /* 0x0000000a33009227 */ /* 0x040fe200078e00ff */
[----:B------:R-:W-:Y:S01]  /*6b40*/  @!P1 SHF.R.U32.HI R2, RZ, R12, R2 ;  /* 0x0000000cff029219 */ /* 0x000fe20000011602 */
[----:B------:R-:W-:Y:S01]  /*6b50*/  USHF.L.U32 UR45, UR12, 0x7, URZ ;  /* 0x000000070c2d7899 */ /* 0x000fe200080006ff */
[----:B------:R-:W-:Y:S01]  /*6b60*/  @P4 SHF.R.U32.HI R93, RZ, 0x10, R17 ;  /* 0x00000010ff5d4819 */ /* 0x000fe20000011611 */
[----:B------:R-:W-:Y:S01]  /*6b70*/  VIADD R104, R104, 0x1 ;  /* 0x0000000168687836 */ /* 0x000fe20000000000 */
[----:B------:R-:W-:Y:S01]  /*6b80*/  @!P1 SEL R2, R50, R2, !P0 ;  /* 0x0000000232029207 */ /* 0x000fe20004000000 */
[----:B------:R-:W-:Y:S01]  /*6b90*/  BSSY.RECONVERGENT B6, `(.L_x_97) ;  /* 0x0000028000067945 */ /* 0x000fe20003800200 */
[----:B------:R-:W-:Y:S02]  /*6ba0*/  @!P1 SHF.R.U32.HI R0, RZ, R11, R0 ;  /* 0x0000000bff009219 */ /* 0x000fe40000011600 */
[----:B------:R-:W-:Y:S02]  /*6bb0*/  LOP3.LUT P0, RZ, R90, 0x90, RZ, 0xc0, !PT ;  /* 0x000000905aff7812 */ /* 0x000fe4000780c0ff */
[----:B------:R-:W-:Y:S05]  /*6bc0*/  @!P1 SEL R3, R51, R0, !P2 ;  /* 0x0000000033039207 */ /* 0x000fea0005000000 */
[----:B------:R-:W-:Y:S02]  /*6bd0*/  @!P1 IMAD.IADD R0, R2, 0x1, -R3 ;  /* 0x0000000102009824 */ /* 0x000fe400078e0a03 */
[----:B------:R-:W-:Y:S02]  /*6be0*/  @!P1 IMAD.IADD R2, R3, 0x1, -R2 ;  /* 0x0000000103029824 */ /* 0x000fe400078e0a02 */
[----:B------:R-:W-:Y:S02]  /*6bf0*/  @!P1 IMAD R51, R0, R7, R51 ;  /* 0x0000000700339224 */ /* 0x000fe400078e0233 */
[----:B------:R-:W-:Y:S01]  /*6c00*/  @!P1 IMAD R50, R2, R8, R50 ;  /* 0x0000000802329224 */ /* 0x000fe200078e0232 */
[----:B------:R-:W-:Y:S06]  /*6c10*/  @!P0 BRA `(.L_x_98) ;  /* 0x00000000007c8947 */ /* 0x000fec0003800000 */
[----:B------:R-:W1:Y:S01]  /*6c20*/  LDCU.64 UR8, c[0x4][0x80] ;  /* 0x01001000ff0877ac */ /* 0x000e620008000a00 */
[----:B------:R-:W-:Y:S01]  /*6c30*/  MOV R2, 0x0 ;  /* 0x0000000000027802 */ /* 0x000fe20000000f00 */
[----:B------:R-:W-:Y:S02]  /*6c40*/  HFMA2 R12, -RZ, RZ, 0, 5.9604644775390625e-08 ;  /* 0x00000001ff0c7431 */ /* 0x000fe400000001ff */
[----:B------:R-:W-:Y:S01]  /*6c50*/  IMAD.MOV.U32 R8, RZ, RZ, 0x70 ;  /* 0x00000070ff087424 */ /* 0x000fe200078e00ff */
[----:B------:R2:W3:Y:S01]  /*6c60*/  LDC.64 R14, c[0x4][R2] ;  /* 0x01000000020e7b82 */ /* 0x0004e20000000a00 */
[----:B------:R-:W4:Y:S01]  /*6c70*/  LDCU.64 UR6, c[0x4][0x88] ;  /* 0x01001100ff0677ac */ /* 0x000f220008000a00 */
[----:B------:R-:W-:Y:S01]  /*6c80*/  IMAD.MOV.U32 R13, RZ, RZ, RZ ;  /* 0x000000ffff0d7224 */ /* 0x000fe200078e00ff */
[----:B------:R-:W2:Y:S01]  /*6c90*/  LDCU.64 UR4, c[0x4][0x8] ;  /* 0x01000100ff0477ac */ /* 0x000ea20008000a00 */
[----:B-1----:R-:W-:Y:S01]  /*6ca0*/  MOV R5, UR9 ;  /* 0x0000000900057c02 */ /* 0x002fe20008000f00 */
[----:B------:R-:W-:Y:S01]  /*6cb0*/  IMAD.U32 R4, RZ, RZ, UR8 ;  /* 0x00000008ff047e24 */ /* 0x000fe2000f8e00ff */
[----:B----4-:R-:W-:Y:S01]  /*6cc0*/  MOV R7, UR7 ;  /* 0x0000000700077c02 */ /* 0x010fe20008000f00 */
[----:B------:R-:W-:Y:S01]  /*6cd0*/  IMAD.U32 R6, RZ, RZ, UR6 ;  /* 0x00000006ff067e24 */ /* 0x000fe2000f8e00ff */
[----:B--2---:R-:W-:Y:S01]  /*6ce0*/  MOV R11, UR5 ;  /* 0x00000005000b7c02 */ /* 0x004fe20008000f00 */
[----:B------:R-:W-:Y:S02]  /*6cf0*/  IMAD.U32 R10, RZ, RZ, UR4 ;  /* 0x00000004ff0a7e24 */ /* 0x000fe4000f8e00ff */
[----:B------:R-:W-:Y:S07]  /*6d00*/  LEPC R20, `(.L_x_99) ;  /* 0x000000001014794e */ /* 0x000fee0000000000 */
[----:B---3-5:R-:W-:Y:S05]  /*6d10*/  CALL.ABS.NOINC R14 ;  /* 0x000000000e007343 */ /* 0x028fea0003c00000 */
.L_x_99:
[----:B------:R-:W1:Y:S01]  /*6d20*/  LDCU.64 UR8, c[0x4][0x80] ;  /* 0x01001000ff0877ac */ /* 0x000e620008000a00 */
[----:B------:R-:W2:Y:S01]  /*6d30*/  LDC.64 R2, c[0x4][R2] ;  /* 0x0100000002027b82 */ /* 0x000ea20000000a00 */
[----:B------:R-:W-:Y:S02]  /*6d40*/  HFMA2 R12, -RZ, RZ, 0, 5.9604644775390625e-08 ;  /* 0x00000001ff0c7431 */ /* 0x000fe400000001ff */
[----:B------:R-:W-:Y:S02]  /*6d50*/  IMAD.MOV.U32 R8, RZ, RZ, 0x70 ;  /* 0x00000070ff087424 */ /* 0x000fe400078e00ff */
[----:B------:R-:W-:Y:S01]  /*6d60*/  IMAD.MOV.U32 R13, RZ, RZ, RZ ;  /* 0x000000ffff0d7224 */ /* 0x000fe200078e00ff */
[----:B------:R-:W3:Y:S01]  /*6d70*/  LDCU.64 UR6, c[0x4][0x88] ;  /* 0x01001100ff0677ac */ /* 0x000ee20008000a00 */
[----:B------:R-:W4:Y:S01]  /*6d80*/  LDCU.64 UR4, c[0x4][0x8] ;  /* 0x01000100ff0477ac */ /* 0x000f220008000a00 */
[----:B-1----:R-:W-:Y:S02]  /*6d90*/  MOV R4, UR8 ;  /* 0x0000000800047c02 */ /* 0x002fe40008000f00 */
[----:B------:R-:W-:Y:S02]  /*6da0*/  MOV R5, UR9 ;  /* 0x0000000900057c02 */ /* 0x000fe40008000f00 */
[----:B---3--:R-:W-:Y:S01]  /*6db0*/  MOV R7, UR7 ;  /* 0x0000000700077c02 */ /* 0x008fe20008000f00 */
[----:B------:R-:W-:Y:S01]  /*6dc0*/  IMAD.U32 R6, RZ, RZ, UR6 ;  /* 0x00000006ff067e24 */ /* 0x000fe2000f8e00ff */
[----:B----4-:R-:W-:Y:S01]  /*6dd0*/  MOV R11, UR5 ;  /* 0x00000005000b7c02 */ /* 0x010fe20008000f00 */
[----:B------:R-:W-:Y:S02]  /*6de0*/  IMAD.U32 R10, RZ, RZ, UR4 ;  /* 0x00000004ff0a7e24 */ /* 0x000fe4000f8e00ff */
[----:B------:R-:W-:Y:S07]  /*6df0*/  LEPC R20, `(.L_x_98) ;  /* 0x000000001014794e */ /* 0x000fee0000000000 */
[----:B--2---:R-:W-:Y:S05]  /*6e00*/  CALL.ABS.NOINC R2 ;  /* 0x0000000002007343 */ /* 0x004fea0003c00000 */
.L_x_98:
[----:B------:R-:W-:Y:S05]  /*6e10*/  BSYNC.RECONVERGENT B6 ;  /* 0x0000000000067941 */ /* 0x000fea0003800200 */
.L_x_97:
[----:B------:R-:W-:Y:S01]  /*6e20*/  ISETP.NE.U32.AND P4, PT, R82, RZ, PT ;  /* 0x000000ff5200720c */ /* 0x000fe20003f85070 */
[----:B------:R-:W-:Y:S01]  /*6e30*/  UISETP.NE.AND UP2, UPT, UR49, URZ, UPT ;  /* 0x000000ff3100728c */ /* 0x000fe2000bf45270 */
[----:B------:R-:W-:Y:S01]  /*6e40*/  ISETP.NE.U32.AND P2, PT, RZ, UR54, PT ;  /* 0x00000036ff007c0c */ /* 0x000fe2000bf45070 */
[----:B------:R-:W-:Y:S01]  /*6e50*/  UISETP.NE.U32.AND UP1, UPT, UR56, URZ, UPT ;  /* 0x000000ff3800728c */ /* 0x000fe2000bf25070 */
[----:B------:R-:W-:Y:S01]  /*6e60*/  ISETP.NE.AND.EX P4, PT, R83, RZ, PT, P4 ;  /* 0x000000ff5300720c */ /* 0x000fe20003f85340 */
[----:B------:R-:W-:Y:S01]  /*6e70*/  UPLOP3.LUT UP0, UPT, UPT, UPT, UPT, 0x40, 0x4 ;  /* 0x000000000004789c */ /* 0x000fe20003f0e870 */
[----:B------:R-:W-:Y:S01]  /*6e80*/  ISETP.NE.AND.EX P2, PT, RZ, UR55, PT, P2 ;  /* 0x00000037ff007c0c */ /* 0x000fe2000bf45320 */
[----:B------:R-:W-:Y:S01]  /*6e90*/  UISETP.NE.AND.EX UP1, UPT, UR57, URZ, UPT, UP1 ;  /* 0x000000ff3900728c */ /* 0x000fe2000bf25310 */
[----:B------:R-:W-:Y:S04]  /*6ea0*/  PLOP3.LUT P1, PT, PT, PT, UP2, 0x80, 0x8 ;  /* 0x000000000008781c */ /* 0x000fe80003f2f028 */
[----:B------:R-:W-:Y:S06]  /*6eb0*/  @UP2 UPLOP3.LUT UP0, UPT, UPT, UPT, UP1, 0x80, 0x8 ;  /* 0x000000000008289c */ /* 0x000fec0003f0f010 */
[----:B------:R-:W-:Y:S01]  /*6ec0*/  PLOP3.LUT P0, PT, PT, PT, UP0, 0x80, 0x8 ;  /* 0x000000000008781c */ /* 0x000fe20003f0f008 */
[----:B------:R-:W-:Y:S01]  /*6ed0*/  @!UPT UIADD3 URZ, UPT, UPT, URZ, URZ, URZ ;  /* 0x000000fffffff290 */ /* 0x000fe2000fffe0ff */
[----:B------:R-:W-:Y:S11]  /*6ee0*/  BRA.U !UP1, `(.L_x_100) ;  /* 0x00000001093c7547 */ /* 0x000ff6000b800000 */
[----:B------:R-:W-:Y:S01]  /*6ef0*/  UISETP.NE.U32.AND UP0, UPT, UR54, URZ, UPT ;  /* 0x000000ff3600728c */ /* 0x000fe2000bf05070 */
[----:B------:R-:W-:Y:S01]  /*6f00*/  HFMA2 R0, -RZ, RZ, 0, 5.9604644775390625e-08 ;  /* 0x00000001ff007431 */ /* 0x000fe200000001ff */
[----:B------:R-:W1:Y:S01]  /*6f10*/  LDCU.64 UR8, c[0x0][0x358] ;  /* 0x00006b00ff0877ac */ /* 0x000e620008000a00 */
[----:B------:R-:W-:Y:S01]  /*6f20*/  IMAD.MOV.U32 R86, RZ, RZ, 0x1 ;  /* 0x00000001ff567424 */ /* 0x000fe200078e00ff */
[----:B------:R-:W-:Y:S06]  /*6f30*/  UISETP.NE.AND.EX UP0, UPT, UR55, URZ, UPT, UP0 ;  /* 0x000000ff3700728c */ /* 0x000fec000bf05300 */
[----:B------:R-:W-:Y:S05]  /*6f40*/  PLOP3.LUT P3, PT, PT, PT, UP0, 0x80, 0x8 ;  /* 0x000000000008781c */ /* 0x000fea0003f6f008 */
[----:B------:R-:W2:Y:S01]  /*6f50*/  @UP0 LDCU.64 UR4, c[0x0][0xc88] ;  /* 0x00019100ff0407ac */ /* 0x000ea20008000a00 */
[----:B------:R-:W-:Y:S07]  /*6f60*/  @UP0 UIMAD UR6, UR52, UR56, URZ ;  /* 0x00000038340602a4 */ /* 0x000fee000f8e02ff */
[----:B------:R-:W-:Y:S01]  /*6f70*/  @!P3 PRMT R86, R0, 0x7610, R86 ;  /* 0x000076100056b816 */ /* 0x000fe20000000056 */
[----:B--2---:R-:W-:Y:S06]  /*6f80*/  @UP0 UIMAD.WIDE UR4, UR6, 0x4, UR4 ;  /* 0x00000004060408a5 */ /* 0x004fec000f8e0204 */
[----:B------:R-:W-:Y:S01]  /*6f90*/  IMAD.U32 R2, RZ, RZ, UR4 ;  /* 0x00000004ff027e24 */ /* 0x000fe2000f8e00ff */
[----:B------:R-:W-:Y:S04]  /*6fa0*/  MOV R3, UR5 ;  /* 0x0000000500037c02 */ /* 0x000fe80008000f00 */
[----:B------:R-:W2:Y:S01]  /*6fb0*/  @!UP0 LDCU UR4, c[0x0][0xc80] ;  /* 0x00019000ff0487ac */ /* 0x000ea20008000800 */
[----:B-1---5:R1:W5:Y:S02]  /*6fc0*/  @P3 LDG.E R53, desc[UR8][R2.64] ;  /* 0x0000000802353981 */ /* 0x022364000c1e1900 */
[----:B-12---:R-:W-:Y:S02]  /*6fd0*/  @!P3 IMAD.U32 R53, RZ, RZ, UR4 ;  /* 0x00000004ff35be24 */ /* 0x006fe4000f8e00ff */
.L_x_100:
[----:B------:R-:W-:Y:S05]  /*6fe0*/  @!P4 BRA `(.L_x_101) ;  /* 0x000000000024c947 */ /* 0x000fea0003800000 */
[----:B------:R-:W-:Y:S01]  /*6ff0*/  ISETP.NE.U32.AND P3, PT, R80, RZ, PT ;  /* 0x000000ff5000720c */ /* 0x000fe20003f65070 */
[----:B------:R-:W1:Y:S03]  /*7000*/  LDCU.64 UR4, c[0x0][0x358] ;  /* 0x00006b00ff0477ac */ /* 0x000e660008000a00 */
[----:B------:R-:W-:Y:S11]  /*7010*/  ISETP.NE.AND.EX P3, PT, R81, RZ, PT, P3 ;  /* 0x000000ff5100720c */ /* 0x000ff60003f65330 */
[----:B------:R-:W-:Y:S02]  /*7020*/  @!UPT UIADD3 URZ, UPT, UPT, URZ, URZ, URZ ;  /* 0x000000fffffff290 */ /* 0x000fe4000fffe0ff */
[----:B------:R-:W2:Y:S01]  /*7030*/  @P3 LDC.64 R2, c[0x0][0xca8] ;  /* 0x00032a00ff023b82 */ /* 0x000ea20000000a00 */
[----:B------:R-:W-:Y:S04]  /*7040*/  @P3 IMAD R0, R82, UR52, RZ ;  /* 0x0000003452003c24 */ /* 0x000fe8000f8e02ff */
[----:B--2---:R-:W-:Y:S05]  /*7050*/  @P3 IMAD.WIDE R2, R0, 0x4, R2 ;  /* 0x0000000400023825 */ /* 0x004fea00078e0202 */
[----:B-1---5:R1:W5:Y:S02]  /*7060*/  @P3 LDG.E R52, desc[UR4][R2.64] ;  /* 0x0000000402343981 */ /* 0x022364000c1e1900 */
[----:B-1----:R-:W2:Y:S02]  /*7070*/  @!P3 LDC R52, c[0x0][0xca0] ;  /* 0x00032800ff34bb82 */ /* 0x002ea40000000800 */
.L_x_101:
[----:B-----5:R-:W-:Y:S01]  /*7080*/  FSETP.NEU.AND P3, PT, R53, RZ, PT ;  /* 0x000000ff3500720b */ /* 0x020fe20003f6d000 */
[----:B------:R-:W-:Y:S01]  /*7090*/  IMAD.MOV.U32 R69, RZ, RZ, 0x10 ;  /* 0x00000010ff457424 */ /* 0x000fe200078e00ff */
[----:B------:R-:W-:Y:S01]  /*70a0*/  SEL R2, RZ, 0xffffffff, P2 ;  /* 0xffffffffff027807 */ /* 0x000fe20001000000 */
[----:B------:R-:W-:Y:S01]  /*70b0*/  IMAD R59, R96, 0x80, R97 ;  /* 0x00000080603b7824 */ /* 0x000fe200078e0261 */
[----:B------:R-:W-:Y:S01]  /*70c0*/  @P1 LOP3.LUT P2, RZ, R86, 0xff, RZ, 0xc0, !PT ;  /* 0x000000ff56ff1812 */ /* 0x000fe2000784c0ff */
[----:B------:R-:W-:Y:S01]  /*70d0*/  IMAD.SHL.U32 R106, R98, 0x2, RZ ;  /* 0x00000002626a7824 */ /* 0x000fe200078e00ff */
[----:B------:R-:W-:Y:S01]  /*70e0*/  @P1 SEL R0, RZ, 0xffffffff, P3 ;  /* 0xffffffffff001807 */ /* 0x000fe20001800000 */
[----:B------:R-:W-:Y:S01]  /*70f0*/  BSSY B1, `(.L_x_102) ;  /* 0x0000039000017945 */ /* 0x000fe20003800000 */
[----:B------:R-:W-:Y:S01]  /*7100*/  LEA R58, R96, UR36, 0x3 ;  /* 0x00000024603a7c11 */ /* 0x000fe2000f8e18ff */
[----:B------:R-:W-:Y:S01]  /*7110*/  VIADD R105, R106, UR36 ;  /* 0x000000246a697c36 */ /* 0x000fe20008000000 */
[----:B------:R-:W-:Y:S01]  /*7120*/  @P0 SEL R0, R2, R0, !P2 ;  /* 0x0000000002000207 */ /* 0x000fe20005000000 */
[----:B------:R-:W-:Y:S01]  /*7130*/  IMAD.MOV.U32 R70, RZ, RZ, 0x1 ;  /* 0x00000001ff467424 */ /* 0x000fe200078e00ff */
[----:B------:R-:W-:Y:S01]  /*7140*/  SHF.L.U32 R3, R95, 0x1f, RZ ;  /* 0x0000001f5f037819 */ /* 0x000fe200000006ff */
[----:B------:R-:W-:Y:S01]  /*7150*/  IMAD.MOV.U32 R68, RZ, RZ, RZ ;  /* 0x000000ffff447224 */ /* 0x000fe200078e00ff */
[----:B------:R-:W-:Y:S02]  /*7160*/  @P1 LOP3.LUT R0, R0, 0x1, RZ, 0xc0, !PT ;  /* 0x0000000100001812 */ /* 0x000fe400078ec0ff */
[----:B------:R-:W-:Y:S02]  /*7170*/  CS2R R78, SRZ ;  /* 0x00000000004e7805 */ /* 0x000fe4000001ff00 */
[----:B------:R-:W-:Y:S02]  /*7180*/  PLOP3.LUT P2, PT, PT, PT, UP1, 0x80, 0x8 ;  /* 0x000000000008781c */ /* 0x000fe40003f4f018 */
[----:B------:R-:W-:Y:S02]  /*7190*/  CS2R R76, SRZ ;  /* 0x00000000004c7805 */ /* 0x000fe4000001ff00 */
[----:B------:R-:W-:Y:S02]  /*71a0*/  ISETP.NE.U32.OR P4, PT, R0, 0x1, !P1 ;  /* 0x000000010000780c */ /* 0x000fe40004f85470 */
[----:B------:R-:W-:Y:S02]  /*71b0*/  CS2R R74, SRZ ;  /* 0x00000000004a7805 */ /* 0x000fe4000001ff00 */
[----:B------:R-:W-:Y:S02]  /*71c0*/  LOP3.LUT P5, RZ, R99, 0x40, RZ, 0xc0, !PT ;  /* 0x0000004063ff7812 */ /* 0x000fe400078ac0ff */
[----:B------:R-:W-:Y:S02]  /*71d0*/  CS2R R72, SRZ ;  /* 0x0000000000487805 */ /* 0x000fe4000001ff00 */
[----:B------:R-:W-:Y:S02]  /*71e0*/  P2R R107, PR, RZ, 0x10 ;  /* 0x00000010ff6b7803 */ /* 0x000fe40000000000 */
[----:B------:R-:W-:Y:S02]  /*71f0*/  CS2R R66, SRZ ;  /* 0x0000000000427805 */ /* 0x000fe4000001ff00 */
[----:B------:R-:W-:Y:S02]  /*7200*/  SEL R69, R69, 0xfffffff0, !P5 ;  /* 0xfffffff045457807 */ /* 0x000fe40006800000 */
[----:B------:R-:W-:Y:S02]  /*7210*/  CS2R R64, SRZ ;  /* 0x0000000000407805 */ /* 0x000fe4000001ff00 */
[----:B------:R-:W-:Y:S02]  /*7220*/  CS2R R62, SRZ ;  /* 0x00000000003e7805 */ /* 0x000fe4000001ff00 */
[----:B------:R-:W-:Y:S01]  /*7230*/  CS2R R60, SRZ ;  /* 0x00000000003c7805 */ /* 0x000fe2000001ff00 */
[----:B------:R-:W-:Y:S01]  /*7240*/  IMAD.IADD R105, R105, 0x1, R69 ;  /* 0x0000000169697824 */ /* 0x000fe200078e0245 */
[----:B------:R-:W-:Y:S04]  /*7250*/  @P4 SHF.L.U32 R0, RZ, 0x1f, RZ ;  /* 0x0000001fff004819 */ /* 0x000fe800000006ff */
[----:B------:R1:W3:Y:S01]  /*7260*/  @P4 SYNCS.PHASECHK.TRANS64.TRYWAIT P1, [UR36+0x30], R0 ;  /* 0x00003000ff0045a7 */ /* 0x0002e20008021124 */
[----:B------:R4:W2:Y:S01]  /*7270*/  SYNCS.PHASECHK.TRANS64.TRYWAIT P0, [R58+URZ+0xa0], R3 ;  /* 0x0000a0033a0075a7 */ /* 0x0008a200080011ff */
[----:B-1----:R-:W-:Y:S02]  /*7280*/  SEL R0, RZ, 0xffffffff, P3 ;  /* 0xffffffffff007807 */ /* 0x002fe40001800000 */
[----:B------:R-:W-:Y:S04]  /*7290*/  LOP3.LUT P3, R103, R86, 0xff, RZ, 0xc0, !PT ;  /* 0x000000ff56677812 */ /* 0x000fe8000786c0ff */
[----:B------:R-:W-:Y:S04]  /*72a0*/  @P2 SEL R0, R2, R0, !P3 ;  /* 0x0000000002002207 */ /* 0x000fe80005800000 */
[----:B------:R-:W-:Y:S04]  /*72b0*/  LOP3.LUT R0, R0, 0x1, RZ, 0xc0, !PT ;  /* 0x0000000100007812 */ /* 0x000fe800078ec0ff */
[----:B------:R-:W-:Y:S02]  /*72c0*/  ISETP.NE.U32.AND P2, PT, R0, 0x1, PT ;  /* 0x000000010000780c */ /* 0x000fe40003f45070 */
[----:B------:R-:W-:Y:S02]  /*72d0*/  SHF.R.U32.HI R0, RZ, 0x15, R59 ;  /* 0x00000015ff007819 */ /* 0x000fe4000001163b */
[----:B------:R-:W-:Y:S02]  /*72e0*/  P2R R71, PR, RZ, 0x4 ;  /* 0x00000004ff477803 */ /* 0x000fe40000000000 */
[----:B------:R-:W-:Y:S02]  /*72f0*/  LOP3.LUT R2, R0, 0x3, RZ, 0xc0, !PT ;  /* 0x0000000300027812 */ /* 0x000fe400078ec0ff */
[----:B---3--:R-:W-:Y:S01]  /*7300*/  @P4 SEL R70, RZ, 0x1, !P1 ;  /* 0x00000001ff464807 */ /* 0x008fe20004800000 */
[----:B--2-4-:R-:W-:Y:S06]  /*7310*/  @!P4 BRA `(.L_x_103) ;  /* 0x000000000058c947 */ /* 0x014fec0003800000 */
[----:B------:R-:W-:Y:S01]  /*7320*/  IMAD.MOV.U32 R79, RZ, RZ, RZ ;  /* 0x000000ffff4f7224 */ /* 0x000fe200078e00ff */
[----:B------:R-:W-:Y:S01]  /*7330*/  ISETP.NE.AND P1, PT, R70, RZ, PT ;  /* 0x000000ff4600720c */ /* 0x000fe20003f25270 */
[----:B------:R-:W-:Y:S01]  /*7340*/  BSSY B0, `(.L_x_104) ;  /* 0x000000c000007945 */ /* 0x000fe20003800000 */
[----:B------:R-:W-:Y:S02]  /*7350*/  CS2R R62, SRZ ;  /* 0x00000000003e7805 */ /* 0x000fe4000001ff00 */
[----:B------:R-:W-:Y:S02]  /*7360*/  CS2R R60, SRZ ;  /* 0x00000000003c7805 */ /* 0x000fe4000001ff00 */
[----:B------:R-:W-:Y:S02]  /*7370*/  CS2R R66, SRZ ;  /* 0x0000000000427805 */ /* 0x000fe4000001ff00 */
[----:B------:R-:W-:Y:S02]  /*7380*/  CS2R R64, SRZ ;  /* 0x0000000000407805 */ /* 0x000fe4000001ff00 */
[----:B------:R-:W-:Y:S02]  /*7390*/  CS2R R74, SRZ ;  /* 0x00000000004a7805 */ /* 0x000fe4000001ff00 */
[----:B------:R-:W-:Y:S02]  /*73a0*/  CS2R R72, SRZ ;  /* 0x0000000000487805 */ /* 0x000fe4000001ff00 */
[----:B------:R-:W-:Y:S01]  /*73b0*/  CS2R R76, SRZ ;  /* 0x00000000004c7805 */ /* 0x000fe2000001ff00 */
[----:B------:R-:W-:Y:S06]  /*73c0*/  @P1 BRA `(.L_x_105) ;  /* 0x00000000000c1947 */ /* 0x000fec0003800000 */
[----:B------:R-:W-:Y:S04]  /*73d0*/  SHF.L.U32 R5, RZ, 0x1f, RZ ;  /* 0x0000001fff057819 */ /* 0x000fe800000006ff */
[----:B------:R-:W1:Y:S02]  /*73e0*/  SYNCS.PHASECHK.TRANS64.TRYWAIT P1, [UR36+0x30], R5 ;  /* 0x00003005ff0075a7 */ /* 0x000e640008021124 */
[----:B-1----:R-:W-:Y:S05]  /*73f0*/  @!P1 BRA `(.L_x_106) ;  /* 0x0000008000b49947 */ /* 0x002fea0003800000 */
.L_x_105:
[----:B------:R-:W-:Y:S05]  /*7400*/  BSYNC B0 ;  /* 0x0000000000007941 */ /* 0x000fea0003800000 */
.L_x_104:
[----:B------:R-:W-:Y:S01]  /*7410*/  ISETP.NE.AND P1, PT, R71, RZ, PT ;  /* 0x000000ff4700720c */ /* 0x000fe20003f25270 */
[----:B------:R-:W-:Y:S11]  /*7420*/  HFMA2 R68, -RZ, RZ, 0, 5.9604644775390625e-08 ;  /* 0x00000001ff447431 */ /* 0x000ff600000001ff */
[----:B------:R-:W-:Y:S01]  /*7430*/  @!UPT UIADD3 URZ, UPT, UPT, URZ, URZ, URZ ;  /* 0x000000fffffff290 */ /* 0x000fe2000fffe0ff */
[----:B------:R2:W3:Y:S04]  /*7440*/  @P1 LDS.128 R60, [R106+UR36+0x200] ;  /* 0x000200246a3c1984 */ /* 0x0004e80008000c00 */
[----:B------:R2:W4:Y:S04]  /*7450*/  @P1 LDS.128 R64, [R105+0x200] ;  /* 0x0002000069401984 */ /* 0x0005280000000c00 */
[----:B------:R2:W1:Y:S04]  /*7460*/  @P1 LDS.128 R72, [R106+UR36+0xa00] ;  /* 0x000a00246a481984 */ /* 0x0004680008000c00 */
[----:B------:R2:W1:Y:S02]  /*7470*/  @P1 LDS.128 R76, [R105+0xa00] ;  /* 0x000a0000694c1984 */ /* 0x0004640000000c00 */
.L_x_103:
[----:B------:R-:W-:Y:S05]  /*7480*/  BSYNC B1 ;  /* 0x0000000000017941 */ /* 0x000fea0003800000 */
.L_x_102:
[----:B------:R-:W-:Y:S02]  /*7490*/  ISETP.NE.AND P1, PT, R100, R2, PT ;  /* 0x000000026400720c */ /* 0x000fe40003f25270 */
[----:B------:R-:W-:Y:S01]  /*74a0*/  MOV R39, RZ ;  /* 0x000000ff00277202 */ /* 0x000fe20000000f00 */
[----:B------:R-:W-:Y:S10]  /*74b0*/  @P0 BRA `(.L_x_107) ;  /* 0x0000000000080947 */ /* 0x000ff40003800000 */
[----:B------:R-:W5:Y:S02]  /*74c0*/  SYNCS.PHASECHK.TRANS64.TRYWAIT P0, [R58+URZ+0xa0], R3 ;  /* 0x0000a0033a0075a7 */ /* 0x000f6400080011ff */
[----:B-----5:R-:W-:Y:S05]  /*74d0*/  @!P0 BRA `(.L_x_108) ;  /* 0x0000008000948947 */ /* 0x020fea0003800000 */
.L_x_107:
[----:B------:R-:W-:Y:S01]  /*74e0*/  IMAD.MOV.U32 R38, RZ, RZ, RZ ;  /* 0x000000ffff267224 */ /* 0x000fe200078e00ff */
[----:B------:R-:W-:Y:S02]  /*74f0*/  CS2R R36, SRZ ;  /* 0x0000000000247805 */ /* 0x000fe4000001ff00 */
        /* <DEDUP_REMOVED lines=13> */
[----:B-1----:R-:W-:Y:S01]  /*75d0*/  CS2R R4, SRZ ;  /* 0x0000000000047805 */ /* 0x002fe2000001ff00 */
[----:B------:R-:W-:Y:S06]  /*75e0*/  @P1 BRA `(.L_x_109) ;  /* 0x0000000000bc1947 */ /* 0x000fec0003800000 */
[----:B------:R-:W-:Y:S11]  /*75f0*/  LOP3.LUT P0, RZ, R0, 0x3, R101, 0x48, !PT ;  /* 0x0000000300ff7812 */ /* 0x000ff60007804865 */
[----:B------:R-:W-:Y:S02]  /*7600*/  @!UPT UIADD3 URZ, UPT, UPT, URZ, URZ, URZ ;  /* 0x000000fffffff290 */ /* 0x000fe4000fffe0ff */
[----:B------:R-:W-:Y:S05]  /*7610*/  @!P0 BRA `(.L_x_110) ;  /* 0x0000000000408947 */ /* 0x000fea0003800000 */
[----:B------:R-:W1:Y:S01]  /*7620*/  LDCU.64 UR8, c[0x4][0x70] ;  /* 0x01000e00ff0877ac */ /* 0x000e620008000a00 */
[----:B------:R-:W-:Y:S01]  /*7630*/  MOV R15, 0x0 ;  /* 0x00000000000f7802 */ /* 0x000fe20000000f00 */
[----:B------:R-:W-:Y:S02]  /*7640*/  HFMA2 R12, -RZ, RZ, 0, 5.9604644775390625e-08 ;  /* 0x00000001ff0c7431 */ /* 0x000fe400000001ff */
[----:B------:R-:W-:Y:S02]  /*7650*/  IMAD.MOV.U32 R8, RZ, RZ, 0x192 ;  /* 0x00000192ff087424 */ /* 0x000fe400078e00ff */
[----:B------:R-:W-:Y:S01]  /*7660*/  IMAD.MOV.U32 R13, RZ, RZ, RZ ;  /* 0x000000ffff0d7224 */ /* 0x000fe200078e00ff */
[----:B------:R-:W5:Y:S01]  /*7670*/  LDCU.64 UR6, c[0x4][0x78] ;  /* 0x01000f00ff0677ac */ /* 0x000f620008000a00 */
[----:B------:R-:W2:Y:S01]  /*7680*/  LDC.64 R14, c[0x4][R15] ;  /* 0x010000000f0e7b82 */ /* 0x000ea20000000a00 */
[----:B------:R-:W3:Y:S01]  /*7690*/  LDCU.64 UR4, c[0x4][0x10] ;  /* 0x01000200ff0477ac */ /* 0x000ee20008000a00 */
[----:B-1----:R-:W-:Y:S01]  /*76a0*/  MOV R5, UR9 ;  /* 0x0000000900057c02 */ /* 0x002fe20008000f00 */
[----:B------:R-:W-:Y:S01]  /*76b0*/  IMAD.U32 R4, RZ, RZ, UR8 ;  /* 0x00000008ff047e24 */ /* 0x000fe2000f8e00ff */
[----:B-----5:R-:W-:Y:S01]  /*76c0*/  MOV R7, UR7 ;  /* 0x0000000700077c02 */ /* 0x020fe20008000f00 */
[----:B------:R-:W-:Y:S01]  /*76d0*/  IMAD.U32 R6, RZ, RZ, UR6 ;  /* 0x00000006ff067e24 */ /* 0x000fe2000f8e00ff */
[----:B---3--:R-:W-:Y:S01]  /*76e0*/  MOV R11, UR5 ;  /* 0x00000005000b7c02 */ /* 0x008fe20008000f00 */
[----:B------:R-:W-:Y:S02]  /*76f0*/  IMAD.U32 R10, RZ, RZ, UR4 ;  /* 0x00000004ff0a7e24 */ /* 0x000fe4000f8e00ff */
[----:B------:R-:W-:Y:S07]  /*7700*/  LEPC R20, `(.L_x_110) ;  /* 0x000000001014794e */ /* 0x000fee0000000000 */
[----:B--2-4-:R-:W-:Y:S05]  /*7710*/  CALL.ABS.NOINC R14 ;  /* 0x000000000e007343 */ /* 0x014fea0003c00000 */
.L_x_110:
[----:B------:R-:W-:Y:S05]  /*7720*/  WARPSYNC.ALL ;  /* 0x0000000000007948 */ /* 0x000fea0003800000 */
[C---:B------:R-:W-:Y:S01]  /*7730*/  R2UR UR4, R59.reuse ;  /* 0x000000003b0472ca */ /* 0x040fe200000e0000 */
[----:B------:R-:W-:Y:S05]  /*7740*/  VIADD R0, R59, 0x40 ;  /* 0x000000403b007836 */ /* 0x000fea0000000000 */
[----:B------:R-:W-:Y:S04]  /*7750*/  SHF.R.U32.HI R0, RZ, 0x15, R0 ;  /* 0x00000015ff007819 */ /* 0x000fe80000011600 */
[----:B------:R-:W-:Y:S03]  /*7760*/  LOP3.LUT P0, RZ, R0, 0x3, R101, 0x48, !PT ;  /* 0x0000000300ff7812 */ /* 0x000fe60007804865 */
[----:B------:R-:W1:Y:S10]  /*7770*/  LDTM.x16 R24, tmem[UR4] ;  /* 0x00000004001879ee */ /* 0x000e740008240000 */
[----:B-1----:R-:W-:Y:S05]  /*7780*/  @!P0 BRA `(.L_x_111) ;  /* 0x0000000000408947 */ /* 0x002fea0003800000 */
        /* <DEDUP_REMOVED lines=16> */
.L_x_111:
[----:B------:R-:W-:Y:S05]  /*7890*/  WARPSYNC.ALL ;  /* 0x0000000000007948 */ /* 0x000fea0003800000 */
[----:B------:R-:W-:Y:S11]  /*78a0*/  R2UR UR4, R59 ;  /* 0x000000003b0472ca */ /* 0x000ff600000e0000 */
[----:B------:R-:W-:Y:S02]  /*78b0*/  @!UPT UIADD3 URZ, UPT, UPT, URZ, URZ, URZ ;  /* 0x000000fffffff290 */ /* 0x000fe4000fffe0ff */
[----:B------:R-:W1:Y:S02]  /*78c0*/  LDTM.x16 R4, tmem[UR4+0x40] ;  /* 0x00004004000479ee */ /* 0x000e640008240000 */
[----:B-1----:R-:W-:Y:S01]  /*78d0*/  NOP ;  /* 0x0000000000007918 */ /* 0x002fe20000000000 */
.L_x_109:
[----:B---3--:R-:W-:Y:S01]  /*78e0*/  SHF.L.U32 R20, R60, 0x10, RZ ;  /* 0x000000103c147819 */ /* 0x008fe200000006ff */
[----:B------:R-:W-:Y:S01]  /*78f0*/  FMUL R0, R52, R24 ;  /* 0x0000001834007220 */ /* 0x000fe20000400000 */
[----:B------:R-:W-:Y:S01]  /*7900*/  ISETP.NE.AND P0, PT, R100, R2, PT ;  /* 0x000000026400720c */ /* 0x000fe20003f05270 */
[----:B------:R-:W-:Y:S01]  /*7910*/  FMUL R2, R52, R25 ;  /* 0x0000001934027220 */ /* 0x000fe20000400000 */
[----:B------:R-:W-:Y:S01]  /*7920*/  LOP3.LUT R21, R60, 0xffff0000, RZ, 0xc0, !PT ;  /* 0xffff00003c157812 */ /* 0x000fe200078ec0ff */
[----:B------:R-:W-:Y:S01]  /*7930*/  FFMA R0, R53, R20, R0 ;  /* 0x0000001435007223 */ /* 0x000fe20000000000 */
[C---:B------:R-:W-:Y:S01]  /*7940*/  SHF.L.U32 R22, R61.reuse, 0x10, RZ ;  /* 0x000000103d167819 */ /* 0x040fe200000006ff */
[----:B------:R-:W-:Y:S01]  /*7950*/  FMUL R3, R52, R26 ;  /* 0x0000001a34037220 */ /* 0x000fe20000400000 */
[----:B------:R-:W-:Y:S01]  /*7960*/  LOP3.LUT R23, R61, 0xffff0000, RZ, 0xc0, !PT ;  /* 0xffff00003d177812 */ /* 0x000fe200078ec0ff */
[C---:B------:R-:W-:Y:S01]  /*7970*/  FFMA R2, R53.reuse, R21, R2 ;  /* 0x0000001535027223 */ /* 0x040fe20000000002 */
[----:B------:R-:W-:Y:S01]  /*7980*/  SHF.L.U32 R40, R62, 0x10, RZ ;  /* 0x000000103e287819 */ /* 0x000fe200000006ff */
[----:B------:R-:W-:Y:S01]  /*7990*/  FMUL R20, R52, R27 ;  /* 0x0000001b34147220 */ /* 0x000fe20000400000 */
[----:B------:R-:W-:Y:S01]  /*79a0*/  LOP3.LUT R41, R62, 0xffff0000, RZ, 0xc0, !PT ;  /* 0xffff00003e297812 */ /* 0x000fe200078ec0ff */
[----:B------:R-:W-:Y:S01]  /*79b0*/  FFMA R3, R53, R22, R3 ;  /* 0x0000001635037223 */ /* 0x000fe20000000003 */
[----:B------:R-:W-:Y:S01]  /*79c0*/  F2FP.BF16.F32.PACK_AB R108, R2, R0 ;  /* 0x00000000026c723e */ /* 0x000fe200000010ff */
[C---:B------:R-:W-:Y:S01]  /*79d0*/  FMUL R21, R52.reuse, R28 ;  /* 0x0000001c34157220 */ /* 0x040fe20000400000 */
[----:B------:R-:W-:Y:S01]  /*79e0*/  LOP3.LUT R42, R77, 0xffff0000, RZ, 0xc0, !PT ;  /* 0xffff00004d2a7812 */ /* 0x000fe200078ec0ff */
[----:B------:R-:W-:Y:S01]  /*79f0*/  FMUL R22, R52, R29 ;  /* 0x0000001d34167220 */ /* 0x000fe20000400000 */
[----:B------:R-:W-:Y:S01]  /*7a00*/  SHF.L.U32 R54, R78, 0x10, RZ ;  /* 0x000000104e367819 */ /* 0x000fe200000006ff */
[----:B------:R-:W-:Y:S01]  /*7a10*/  FFMA R20, R53, R23, R20 ;  /* 0x0000001735147223 */ /* 0x000fe20000000014 */
[----:B------:R-:W-:Y:S01]  /*7a20*/  SHF.L.U32 R23, R63, 0x10, RZ ;  /* 0x000000103f177819 */ /* 0x000fe200000006ff */
[----:B------:R-:W-:Y:S01]  /*7a30*/  FFMA R21, R53, R40, R21 ;  /* 0x0000002835157223 */ /* 0x000fe20000000015 */
[----:B------:R-:W-:Y:S01]  /*7a40*/  LOP3.LUT R40, R63, 0xffff0000, RZ, 0xc0, !PT ;  /* 0xffff00003f287812 */ /* 0x000fe200078ec0ff */
[C---:B------:R-:W-:Y:S01]  /*7a50*/  FFMA R22, R53.reuse, R41, R22 ;  /* 0x0000002935167223 */ /* 0x040fe20000000016 */
[----:B------:R-:W-:Y:S01]  /*7a60*/  F2FP.BF16.F32.PACK_AB R109, R20, R3 ;  /* 0x00000003146d723e */ /* 0x000fe200000010ff */
[----:B------:R-:W-:Y:S01]  /*7a70*/  FMUL R0, R52, R30 ;  /* 0x0000001e34007220 */ /* 0x000fe20000400000 */
[----:B----4-:R-:W-:Y:S01]  /*7a80*/  LOP3.LUT R41, R66, 0xffff0000, RZ, 0xc0, !PT ;  /* 0xffff000042297812 */ /* 0x010fe200078ec0ff */
[----:B------:R-:W-:Y:S01]  /*7a90*/  FMUL R2, R52, R31 ;  /* 0x0000001f34027220 */ /* 0x000fe20000400000 */
[----:B------:R-:W-:Y:S01]  /*7aa0*/  F2FP.BF16.F32.PACK_AB R110, R22, R21 ;  /* 0x00000015166e723e */ /* 0x000fe200000010ff */
[C---:B------:R-:W-:Y:S01]  /*7ab0*/  FFMA R0, R53.reuse, R23, R0 ;  /* 0x0000001735007223 */ /* 0x040fe20000000000 */
[C---:B------:R-:W-:Y:S01]  /*7ac0*/  SHF.L.U32 R22, R64.reuse, 0x10, RZ ;  /* 0x0000001040167819 */ /* 0x040fe200000006ff */
[----:B------:R-:W-:Y:S01]  /*7ad0*/  FFMA R2, R53, R40, R2 ;  /* 0x0000002835027223 */ /* 0x000fe20000000002 */
[----:B------:R-:W-:Y:S01]  /*7ae0*/  LOP3.LUT R23, R64, 0xffff0000, RZ, 0xc0, !PT ;  /* 0xffff000040177812 */ /* 0x000fe200078ec0ff */
[C---:B------:R-:W-:Y:S01]  /*7af0*/  FMUL R3, R52.reuse, R32 ;  /* 0x0000002034037220 */ /* 0x040fe20000400000 */
[----:B------:R-:W-:Y:S01]  /*7b00*/  SHF.L.U32 R40, R65, 0x10, RZ ;  /* 0x0000001041287819 */ /* 0x000fe200000006ff */
[----:B------:R-:W-:Y:S01]  /*7b10*/  FMUL R20, R52, R33 ;  /* 0x0000002134147220 */ /* 0x000fe20000400000 */
[----:B------:R-:W-:Y:S01]  /*7b20*/  F2FP.BF16.F32.PACK_AB R111, R2, R0 ;  /* 0x00000000026f723e */ /* 0x000fe200000010ff */
[----:B------:R-:W-:Y:S01]  /*7b30*/  FMUL R21, R52, R34 ;  /* 0x0000002234157220 */ /* 0x000fe20000400000 */
[----:B------:R-:W-:Y:S01]  /*7b40*/  LOP3.LUT R55, R78, 0xffff0000, RZ, 0xc0, !PT ;  /* 0xffff00004e377812 */ /* 0x000fe200078ec0ff */
[----:B------:R-:W-:Y:S01]  /*7b50*/  FFMA R3, R53, R22, R3 ;  /* 0x0000001635037223 */ /* 0x000fe20000000003 */
[----:B------:R-:W-:Y:S01]  /*7b60*/  SHF.L.U32 R56, R79, 0x10, RZ ;  /* 0x000000104f387819 */ /* 0x000fe200000006ff */
[----:B------:R-:W-:Y:S01]  /*7b70*/  FFMA R20, R53, R23, R20 ;  /* 0x0000001735147223 */ /* 0x000fe20000000014 */
[----:B------:R-:W-:Y:S01]  /*7b80*/  LOP3.LUT R23, R65, 0xffff0000, RZ, 0xc0, !PT ;  /* 0xffff000041177812 */ /* 0x000fe200078ec0ff */
[----:B------:R-:W-:Y:S01]  /*7b90*/  FFMA R21, R53, R40, R21 ;  /* 0x0000002835157223 */ /* 0x000fe20000000015 */
[----:B------:R-:W-:Y:S01]  /*7ba0*/  SHF.L.U32 R40, R66, 0x10, RZ ;  /* 0x0000001042287819 */ /* 0x000fe200000006ff */
[----:B------:R-:W-:Y:S01]  /*7bb0*/  FMUL R0, R52, R35 ;  /* 0x0000002334007220 */ /* 0x000fe20000400000 */
[----:B------:R-:W-:Y:S01]  /*7bc0*/  F2FP.BF16.F32.PACK_AB R112, R20, R3 ;  /* 0x000000031470723e */ /* 0x000fe200000010ff */
[C---:B------:R-:W-:Y:S01]  /*7bd0*/  FMUL R2, R52.reuse, R36 ;  /* 0x0000002434027220 */ /* 0x040fe20000400000 */
[----:B------:R-:W-:Y:S01]  /*7be0*/  LOP3.LUT R57, R79, 0xffff0000, RZ, 0xc0, !PT ;  /* 0xffff00004f397812 */ /* 0x000fe200078ec0ff */
[----:B------:R-:W-:Y:S01]  /*7bf0*/  FMUL R22, R52, R37 ;  /* 0x0000002534167220 */ /* 0x000fe20000400000 */
[----:B------:R-:W-:Y:S01]  /*7c00*/  ISETP.NE.AND P1, PT, R100, RZ, PT ;  /* 0x000000ff6400720c */ /* 0x000fe20003f25270 */
[----:B------:R-:W-:Y:S01]  /*7c10*/  FFMA R0, R53, R23, R0 ;  /* 0x0000001735007223 */ /* 0x000fe20000000000 */
[----:B------:R-:W-:Y:S01]  /*7c20*/  SHF.L.U32 R23, R67, 0x10, RZ ;  /* 0x0000001043177819 */ /* 0x000fe200000006ff */
[----:B------:R-:W-:Y:S01]  /*7c30*/  FFMA R2, R53, R40, R2 ;  /* 0x0000002835027223 */ /* 0x000fe20000000002 */
[----:B------:R-:W-:Y:S01]  /*7c40*/  LOP3.LUT R40, R67, 0xffff0000, RZ, 0xc0, !PT ;  /* 0xffff000043287812 */ /* 0x000fe200078ec0ff */
[----:B------:R1:W-:Y:S01]  /*7c50*/  @!P0 STS.128 [R106+UR36+0x200], R108 ;  /* 0x0002006c6a008988 */ /* 0x0003e20008000c24 */
[----:B------:R-:W-:Y:S01]  /*7c60*/  F2FP.BF16.F32.PACK_AB R113, R0, R21 ;  /* 0x000000150071723e */ /* 0x000fe200000010ff */
[C---:B------:R-:W-:Y:S01]  /*7c70*/  FFMA R22, R53.reuse, R41, R22 ;  /* 0x0000002935167223 */ /* 0x040fe20000000016 */
[----:B------:R-:W-:Y:S01]  /*7c80*/  LOP3.LUT R41, R74, 0xffff0000, RZ, 0xc0, !PT ;  /* 0xffff00004a297812 */ /* 0x000fe200078ec0ff */
[C---:B------:R-:W-:Y:S01]  /*7c90*/  FMUL R3, R52.reuse, R38 ;  /* 0x0000002634037220 */ /* 0x040fe20000400000 */
[C---:B------:R-:W-:Y:S01]  /*7ca0*/  FMUL R20, R52.reuse, R39 ;  /* 0x0000002734147220 */ /* 0x040fe20000400000 */
        /* <DEDUP_REMOVED lines=9> */
[C---:B------:R-:W-:Y:S01]  /*7d40*/  FFMA R0, R53.reuse, R22, R0 ;  /* 0x0000001635007223 */ /* 0x040fe20000000000 */
[C---:B------:R-:W-:Y:S01]  /*7d50*/  FFMA R2, R53.reuse, R23, R2 ;  /* 0x0000001735027223 */ /* 0x040fe20000000002 */
[----:B------:R-:W-:Y:S01]  /*7d60*/  F2FP.BF16.F32.PACK_AB R115, R20, R3 ;  /* 0x000000031473723e */ /* 0x000fe200000010ff */
[----:B------:R-:W-:Y:S01]  /*7d70*/  FFMA R21, R53, R40, R21 ;  /* 0x0000002835157223 */ /* 0x000fe20000000015 */
[----:B------:R-:W-:Y:S01]  /*7d80*/  LOP3.LUT R23, R73, 0xffff0000, RZ, 0xc0, !PT ;  /* 0xffff000049177812 */ /* 0x000fe200078ec0ff */
[----:B------:R-:W-:Y:S01]  /*7d90*/  FMUL R3, R52, R7 ;  /* 0x0000000734037220 */ /* 0x000fe20000400000 */
[----:B------:R-:W-:Y:S01]  /*7da0*/  SHF.L.U32 R40, R74, 0x10, RZ ;  /* 0x000000104a287819 */ /* 0x000fe200000006ff */
[----:B------:R1:W-:Y:S01]  /*7db0*/  @!P0 STS.128 [R105+0x200], R112 ;  /* 0x0002007069008388 */ /* 0x0003e20000000c00 */
[C---:B------:R-:W-:Y:S01]  /*7dc0*/  FMUL R20, R52.reuse, R8 ;  /* 0x0000000834147220 */ /* 0x040fe20000400000 */
[----:B------:R-:W-:Y:S01]  /*7dd0*/  FMUL R22, R52, R9 ;  /* 0x0000000934167220 */ /* 0x000fe20000400000 */
[C---:B------:R-:W-:Y:S01]  /*7de0*/  FFMA R3, R53.reuse, R23, R3 ;  /* 0x0000001735037223 */ /* 0x040fe20000000003 */
[----:B------:R-:W-:Y:S01]  /*7df0*/  F2FP.BF16.F32.PACK_AB R116, R2, R0 ;  /* 0x000000000274723e */ /* 0x000fe200000010ff */
[----:B------:R-:W-:Y:S01]  /*7e00*/  FFMA R20, R53, R40, R20 ;  /* 0x0000002835147223 */ /* 0x000fe20000000014 */
[C---:B------:R-:W-:Y:S01]  /*7e10*/  SHF.L.U32 R23, R75.reuse, 0x10, RZ ;  /* 0x000000104b177819 */ /* 0x040fe200000006ff */
[C---:B------:R-:W-:Y:S01]  /*7e20*/  FMUL R0, R52.reuse, R10 ;  /* 0x0000000a34007220 */ /* 0x040fe20000400000 */
[----:B------:R-:W-:Y:S01]  /*7e30*/  LOP3.LUT R40, R75, 0xffff0000, RZ, 0xc0, !PT ;  /* 0xffff00004b287812 */ /* 0x000fe200078ec0ff */
[C---:B------:R-:W-:Y:S01]  /*7e40*/  FFMA R22, R53.reuse, R41, R22 ;  /* 0x0000002935167223 */ /* 0x040fe20000000016 */
[C---:B------:R-:W-:Y:S01]  /*7e50*/  FMUL R2, R52.reuse, R11 ;  /* 0x0000000b34027220 */ /* 0x040fe20000400000 */
[----:B------:R-:W-:Y:S01]  /*7e60*/  FFMA R0, R53, R23, R0 ;  /* 0x0000001735007223 */ /* 0x000fe20000000000 */
[----:B------:R-:W-:Y:S01]  /*7e70*/  F2FP.BF16.F32.PACK_AB R117, R3, R21 ;  /* 0x000000150375723e */ /* 0x000fe200000010ff */
[----:B------:R-:W-:Y:S01]  /*7e80*/  FMUL R3, R52, R12 ;  /* 0x0000000c34037220 */ /* 0x000fe20000400000 */
[----:B------:R-:W-:Y:S01]  /*7e90*/  FFMA R2, R53, R40, R2 ;  /* 0x0000002835027223 */ /* 0x000fe20000000002 */
[----:B------:R-:W-:Y:S01]  /*7ea0*/  SHF.L.U32 R23, R76, 0x10, RZ ;  /* 0x000000104c177819 */ /* 0x000fe200000006ff */
[----:B------:R-:W-:Y:S01]  /*7eb0*/  FMUL R21, R52, R14 ;  /* 0x0000000e34157220 */ /* 0x000fe20000400000 */
[----:B------:R-:W-:Y:S01]  /*7ec0*/  F2FP.BF16.F32.PACK_AB R118, R22, R20 ;  /* 0x000000141676723e */ /* 0x000fe200000010ff */
[----:B------:R-:W-:Y:S01]  /*7ed0*/  FMUL R20, R52, R13 ;  /* 0x0000000d34147220 */ /* 0x000fe20000400000 */
[----:B------:R-:W-:Y:S01]  /*7ee0*/  LOP3.LUT R40, R76, 0xffff0000, RZ, 0xc0, !PT ;  /* 0xffff00004c287812 */ /* 0x000fe200078ec0ff */
[C---:B------:R-:W-:Y:S01]  /*7ef0*/  FMUL R22, R52.reuse, R15 ;  /* 0x0000000f34167220 */ /* 0x040fe20000400000 */
[----:B------:R-:W-:Y:S01]  /*7f00*/  SHF.L.U32 R41, R77, 0x10, RZ ;  /* 0x000000104d297819 */ /* 0x000fe200000006ff */
[C---:B------:R-:W-:Y:S01]  /*7f10*/  FFMA R3, R53.reuse, R23, R3 ;  /* 0x0000001735037223 */ /* 0x040fe20000000003 */
[C---:B------:R-:W-:Y:S01]  /*7f20*/  FMUL R23, R52.reuse, R16 ;  /* 0x0000001034177220 */ /* 0x040fe20000400000 */
[C---:B------:R-:W-:Y:S01]  /*7f30*/  FFMA R20, R53.reuse, R40, R20 ;  /* 0x0000002835147223 */ /* 0x040fe20000000014 */
[C---:B------:R-:W-:Y:S01]  /*7f40*/  FMUL R40, R52.reuse, R17 ;  /* 0x0000001134287220 */ /* 0x040fe20000400000 */
[C---:B------:R-:W-:Y:S01]  /*7f50*/  FFMA R21, R53.reuse, R41, R21 ;  /* 0x0000002935157223 */ /* 0x040fe20000000015 */
[C---:B------:R-:W-:Y:S01]  /*7f60*/  FFMA R22, R53.reuse, R42, R22 ;  /* 0x0000002a35167223 */ /* 0x040fe20000000016 */
[C---:B------:R-:W-:Y:S01]  /*7f70*/  FMUL R41, R52.reuse, R18 ;  /* 0x0000001234297220 */ /* 0x040fe20000400000 */
[----:B------:R-:W-:Y:S01]  /*7f80*/  FMUL R42, R52, R19 ;  /* 0x00000013342a7220 */ /* 0x000fe20000400000 */
[----:B------:R-:W-:Y:S01]  /*7f90*/  F2FP.BF16.F32.PACK_AB R119, R2, R0 ;  /* 0x000000000277723e */ /* 0x000fe200000010ff */
[C---:B------:R-:W-:Y:S01]  /*7fa0*/  FFMA R23, R53.reuse, R54, R23 ;  /* 0x0000003635177223 */ /* 0x040fe20000000017 */
[C---:B------:R-:W-:Y:S01]  /*7fb0*/  FFMA R40, R53.reuse, R55, R40 ;  /* 0x0000003735287223 */ /* 0x040fe20000000028 */
[C---:B------:R-:W-:Y:S01]  /*7fc0*/  FFMA R41, R53.reuse, R56, R41 ;  /* 0x0000003835297223 */ /* 0x040fe20000000029 */
[----:B------:R-:W-:Y:S01]  /*7fd0*/  FFMA R42, R53, R57, R42 ;  /* 0x00000039352a7223 */ /* 0x000fe2000000002a */
[----:B------:R1:W-:Y:S01]  /*7fe0*/  @!P0 STS.128 [R106+UR36+0xa00], R116 ;  /* 0x000a00746a008988 */ /* 0x0003e20008000c24 */
[----:B------:R-:W-:Y:S02]  /*7ff0*/  F2FP.BF16.F32.PACK_AB R21, R22, R21 ;  /* 0x000000151615723e */ /* 0x000fe400000010ff */
[----:B------:R-:W-:Y:S02]  /*8000*/  F2FP.BF16.F32.PACK_AB R22, R40, R23 ;  /* 0x000000172816723e */ /* 0x000fe400000010ff */
[----:B------:R-:W-:Y:S02]  /*8010*/  F2FP.BF16.F32.PACK_AB R20, R20, R3 ;  /* 0x000000031414723e */ /* 0x000fe400000010ff */
[----:B------:R-:W-:Y:S05]  /*8020*/  F2FP.BF16.F32.PACK_AB R23, R42, R41 ;  /* 0x000000292a17723e */ /* 0x000fea00000010ff */
[----:B------:R1:W-:Y:S01]  /*8030*/  @!P0 STS.128 [R105+0xa00], R20 ;  /* 0x000a001469008388 */ /* 0x0003e20000000c00 */
[----:B------:R-:W-:Y:S01]  /*8040*/  @!PT LDS RZ, [RZ] ;  /* 0x00000000fffff984 */ /* 0x000fe20000000800 */
[----:B------:R-:W-:Y:S01]  /*8050*/  @!PT LDS RZ, [RZ] ;  /* 0x00000000fffff984 */ /* 0x000fe20000000800 */
[----:B------:R-:W-:Y:S01]  /*8060*/  @!PT LDS RZ, [RZ] ;  /* 0x00000000fffff984 */ /* 0x000fe20000000800 */
[----:B------:R-:W-:Y:S01]  /*8070*/  @!PT LDS RZ, [RZ] ;  /* 0x00000000fffff984 */ /* 0x000fe20000000800 */
[----:B------:R3:W-:Y:S07]  /*8080*/  MEMBAR.ALL.CTA ;  /* 0x0000000000007992 */ /* 0x0007ee0000008000 */
[----:B---3--:R-:W3:Y:S01]  /*8090*/  FENCE.VIEW.ASYNC.S ;  /* 0x00000000000073c6 */ /* 0x008ee20000000000 */
[----:B------:R-:W-:Y:S05]  /*80a0*/  WARPSYNC.ALL ;  /* 0x0000000000007948 */ /* 0x000fea0003800000 */
[----:B------:R-:W-:Y:S01]  /*80b0*/  BSSY.RECONVERGENT B0, `(.L_x_112) ;  /* 0x0000011000007945 */ /* 0x000fe20003800200 */
[----:B---3--:R-:W-:Y:S06]  /*80c0*/  BAR.SYNC.DEFER_BLOCKING 0x1, 0x80 ;  /* 0x0042000000007b1d */ /* 0x008fec0000010000 */
[----:B------:R-:W-:Y:S05]  /*80d0*/  @P1 BRA `(.L_x_113) ;  /* 0x0000000000381947 */ /* 0x000fea0003800000 */
[----:B------:R-:W-:Y:S01]  /*80e0*/  UIADD3 UR4, UPT, UPT, UR36, 0x200, URZ ;  /* 0x0000020024047890 */ /* 0x000fe2000fffe0ff */
[----:B------:R-:W-:Y:S01]  /*80f0*/  UMOV UR47, UR52 ;  /* 0x00000034002f7c82 */ /* 0x000fe20008000000 */
[----:B------:R-:W-:Y:S02]  /*8100*/  UIADD3 UR9, UPT, UPT, UR45, 0x40, URZ ;  /* 0x000000402d097890 */ /* 0x000fe4000fffe0ff */
[----:B------:R-:W-:Y:S02]  /*8110*/  UIADD3 UR8, UPT, UPT, UR36, 0xa00, URZ ;  /* 0x00000a0024087890 */ /* 0x000fe4000fffe0ff */
[----:B------:R-:W-:Y:S01]  /*8120*/  MOV R90, UR4 ;  /* 0x00000004005a7c02 */ /* 0x000fe20008000f00 */
[----:B------:R-:W-:Y:S01]  /*8130*/  UIADD3 UR4, UP0, UPT, UR50, 0xa80, URZ ;  /* 0x00000a8032047890 */ /* 0x000fe2000ff1e0ff */
[----:B------:R-:W-:Y:S02]  /*8140*/  UMOV UR10, UR46 ;  /* 0x0000002e000a7c82 */ /* 0x000fe40008000000 */
[----:B------:R-:W-:Y:S01]  /*8150*/  R2UR UR44, R90 ;  /* 0x000000005a2c72ca */ /* 0x000fe200000e0000 */
[----:B------:R-:W-:Y:S01]  /*8160*/  UIADD3.X UR5, UPT, UPT, URZ, UR51, URZ, UP0, !UPT ;  /* 0x00000033ff057290 */ /* 0x000fe200087fe4ff */
[----:B------:R-:W-:Y:S11]  /*8170*/  UMOV UR11, UR52 ;  /* 0x00000034000b7c82 */ /* 0x000ff60008000000 */
[----:B------:R3:W-:Y:S01]  /*8180*/  UTMASTG.3D [UR44], [UR4] ;  /* 0x0000002c040073b5 */ /* 0x0007e20008010000 */
[----:B------:R3:W-:Y:S01]  /*8190*/  UTMASTG.3D [UR8], [UR4] ;  /* 0x00000008040073b5 */ /* 0x0007e20008010000 */
[----:B------:R0:W-:Y:S01]  /*81a0*/  UTMACMDFLUSH ;  /* 0x00000000000079b7 */ /* 0x0001e20000000000 */
[----:B---3--:R-:W-:Y:S04]  /*81b0*/  DEPBAR.LE SB0, 0x1 ;  /* 0x000080400000791a */ /* 0x008fe80000000000 */
.L_x_113:
[----:B------:R-:W-:Y:S05]  /*81c0*/  BSYNC.RECONVERGENT B0 ;  /* 0x0000000000007941 */ /* 0x000fea0003800200 */
.L_x_112:
[----:B------:R-:W-:Y:S01]  /*81d0*/  BAR.SYNC.DEFER_BLOCKING 0x1, 0x80 ;  /* 0x0042000000007b1d */ /* 0x000fe20000010000 */
[----:B------:R-:W-:Y:S01]  /*81e0*/  ISETP.NE.AND P1, PT, R107, RZ, PT ;  /* 0x000000ff6b00720c */ /* 0x000fe20003f25270 */
[----:B------:R-:W-:Y:S01]  /*81f0*/  UISETP.NE.AND UP0, UPT, UR48, URZ, UPT ;  /* 0x000000ff3000728c */ /* 0x000fe2000bf05270 */
[----:B------:R-:W-:Y:S11]  /*8200*/  LEA R2, R68, UR36, 0x3 ;  /* 0x0000002444027c11 */ /* 0x000ff6000f8e18ff */
[----:B------:R-:W-:Y:S01]  /*8210*/  @P1 SHF.L.U32 R3, RZ, 0x1f, RZ ;  /* 0x0000001fff031819 */ /* 0x000fe200000006ff */
[----:B------:R-:W-:Y:S06]  /*8220*/  BRA.U !UP0, `(.L_x_114) ;  /* 0x0000000108247547 */ /* 0x000fec000b800000 */
[----:B-1----:R-:W-:Y:S01]  /*8230*/  IMAD.U32 R20, RZ, RZ, UR37 ;  /* 0x00000025ff147e24 */ /* 0x002fe2000f8e00ff */
[----:B------:R-:W-:Y:S01]  /*8240*/  MOV R0, UR63 ;  /* 0x0000003f00007c02 */ /* 0x000fe20008000f00 */
[----:B------:R-:W-:Y:S03]  /*8250*/  UIADD3 UR4, UPT, UPT, UR37, 0x1, URZ ;  /* 0x0000000125047890 */ /* 0x000fe6000fffe0ff */
[----:B------:R-:W-:Y:S01]  /*8260*/  @P1 LEA R20, R20, UR36, 0x3 ;  /* 0x0000002414141c11 */ /* 0x000fe2000f8e18ff */
[----:B------:R-:W-:Y:S04]  /*8270*/  UISETP.NE.AND UP0, UPT, UR4, 0x4, UPT ;  /* 0x000000040400788c */ /* 0x000fe8000bf05270 */
[----:B------:R-:W-:Y:S01]  /*8280*/  @P1 VIADD R20, R20, 0x50 ;  /* 0x0000005014141836 */ /* 0x000fe20000000000 */
[----:B------:R-:W-:Y:S04]  /*8290*/  USEL UR37, UR4, URZ, UP0 ;  /* 0x000000ff04257287 */ /* 0x000fe80008000000 */
[----:B------:R-:W-:Y:S04]  /*82a0*/  @P1 PRMT R0, R0, 0x654, R20 ;  /* 0x0000065400001816 */ /* 0x000fe80000000014 */
[----:B------:R3:W-:Y:S04]  /*82b0*/  @P1 SYNCS.ARRIVE.TRANS64.RED.A1T0 RZ, [R0+URZ], RZ ;  /* 0x000000ff00ff19a7 */ /* 0x0007e800081004ff */
.L_x_114:
[----:B------:R-:W4:Y:S01]  /*82c0*/  @P1 SYNCS.PHASECHK.TRANS64.TRYWAIT P0, [R2+URZ+0x30], R3 ;  /* 0x00003003020015a7 */ /* 0x000f2200080011ff */
[----:B------:R-:W-:Y:S01]  /*82d0*/  BSSY B1, `(.L_x_115) ;  /* 0x0000014000017945 */ /* 0x000fe20003800000 */
[----:B----4-:R-:W-:Y:S03]  /*82e0*/  @P1 SEL R70, RZ, 0x1, !P0 ;  /* 0x00000001ff461807 */ /* 0x010fe60004000000 */
[----:B------:R-:W-:Y:S05]  /*82f0*/  @!P1 BRA `(.L_x_116) ;  /* 0x0000000000449947 */ /* 0x000fea0003800000 */
[----:B------:R-:W-:Y:S01]  /*8300*/  ISETP.NE.AND P1, PT, R71, RZ, PT ;  /* 0x000000ff4700720c */ /* 0x000fe20003f25270 */
[----:B------:R-:W-:Y:S01]  /*8310*/  BSSY B0, `(.L_x_117) ;  /* 0x0000009000007945 */ /* 0x000fe20003800000 */
[----:B------:R-:W-:Y:S11]  /*8320*/  ISETP.NE.AND P0, PT, R70, RZ, PT ;  /* 0x000000ff4600720c */ /* 0x000ff60003f05270 */
[----:B-1----:R-:W-:Y:S05]  /*8330*/  @P1 IMAD R20, R68, 0x1000, R106 ;  /* 0x0000100044141824 */ /* 0x002fea00078e026a */
[----:B------:R-:W-:Y:S05]  /*8340*/  @P1 IADD3 R3, PT, PT, R20, UR36, RZ ;  /* 0x0000002414031c10 */ /* 0x000fea000fffe0ff */
[----:B------:R-:W-:Y:S01]  /*8350*/  @P1 IMAD.IADD R3, R69, 0x1, R3 ;  /* 0x0000000145031824 */ /* 0x000fe200078e0203 */
[----:B------:R-:W-:Y:S06]  /*8360*/  @P0 BRA `(.L_x_118) ;  /* 0x00000000000c0947 */ /* 0x000fec0003800000 */
[----:B---3--:R-:W-:Y:S04]  /*8370*/  SHF.L.U32 R0, RZ, 0x1f, RZ ;  /* 0x0000001fff007819 */ /* 0x008fe800000006ff */
[----:B------:R-:W1:Y:S02]  /*8380*/  SYNCS.PHASECHK.TRANS64.TRYWAIT P0, [R2+URZ+0x30], R0 ;  /* 0x00003000020075a7 */ /* 0x000e6400080011ff */
[----:B-1----:R-:W-:Y:S05]  /*8390*/  @!P0 BRA `(.L_x_119) ;  /* 0x0000007000f88947 */ /* 0x002fea0003800000 */
.L_x_118:
[----:B------:R-:W-:Y:S05]  /*83a0*/  BSYNC B0 ;  /* 0x0000000000007941 */ /* 0x000fea0003800000 */
.L_x_117:
[----:B------:R-:W-:Y:S02]  /*83b0*/  ISETP.NE.AND P0, PT, R71, RZ, PT ;  /* 0x000000ff4700720c */ /* 0x000fe40003f05270 */
[----:B------:R-:W-:Y:S11]  /*83c0*/  IADD3 R68, PT, PT, R68, 0x1, RZ ;  /* 0x0000000144447810 */ /* 0x000ff60007ffe0ff */
[----:B------:R4:W1:Y:S04]  /*83d0*/  @P0 LDS.128 R60, [R20+UR36+0x200] ;  /* 0x00020024143c0984 */ /* 0x0008680008000c00 */
[----:B------:R4:W1:Y:S04]  /*83e0*/  @P0 LDS.128 R72, [R20+UR36+0xa00] ;  /* 0x000a002414480984 */ /* 0x0008680008000c00 */
[----:B------:R4:W1:Y:S04]  /*83f0*/  @P0 LDS.128 R64, [R3+0x200] ;  /* 0x0002000003400984 */ /* 0x0008680000000c00 */
[----:B------:R4:W1:Y:S02]  /*8400*/  @P0 LDS.128 R76, [R3+0xa00] ;  /* 0x000a0000034c0984 */ /* 0x0008640000000c00 */
.L_x_116:
[----:B------:R-:W-:Y:S05]  /*8410*/  BSYNC B1 ;  /* 0x0000000000017941 */ /* 0x000fea0003800000 */
.L_x_115:
[----:B----4-:R-:W-:Y:S05]  /*8420*/  VIADD R3, R59, 0x400000 ;  /* 0x004000003b037836 */ /* 0x010fea0000000000 */
[----:B-1-3--:R-:W-:Y:S04]  /*8430*/  SHF.R.U32.HI R0, RZ, 0x15, R3 ;  /* 0x00000015ff007819 */ /* 0x00afe80000011603 */
[----:B------:R-:W-:Y:S04]  /*8440*/  LOP3.LUT R22, R0, 0x3, RZ, 0xc0, !PT ;  /* 0x0000000300167812 */ /* 0x000fe800078ec0ff */
[----:B------:R-:W-:Y:S11]  /*8450*/  ISETP.NE.AND P0, PT, R100, R22, PT ;  /* 0x000000166400720c */ /* 0x000ff60003f05270 */
[----:B------:R-:W-:Y:S02]  /*8460*/  @!UPT UIADD3 URZ, UPT, UPT, URZ, URZ, URZ ;  /* 0x000000fffffff290 */ /* 0x000fe4000fffe0ff */
[----:B------:R-:W-:Y:S05]  /*8470*/  @P0 BRA `(.L_x_120) ;  /* 0x0000000000bc0947 */ /* 0x000fea0003800000 */
[----:B------:R-:W-:Y:S02]  /*8480*/  LOP3.LUT P0, RZ, R0, 0x3, R101, 0x48, !PT ;  /* 0x0000000300ff7812 */ /* 0x000fe40007804865 */
[----:B------:R-:W-:Y:S11]  /*8490*/  MOV R2, R3 ;  /* 0x0000000300027202 */ /* 0x000ff60000000f00 */
[----:B------:R-:W-:Y:S05]  /*84a0*/  @!P0 BRA `(.L_x_121) ;  /* 0x0000000000408947 */ /* 0x000fea0003800000 */
[----:B------:R-:W1:Y:S01]  /*84b0*/  LDCU.64 UR8, c[0x4][0x70] ;  /* 0x01000e00ff0877ac */ /* 0x000e620008000a00 */
[----:B------:R-:W-:Y:S01]  /*84c0*/  MOV R15, 0x0 ;  /* 0x00000000000f7802 */ /* 0x000fe20000000f00 */
[----:B------:R-:W-:Y:S02]  /*84d0*/  HFMA2 R12, -RZ, RZ, 0, 5.9604644775390625e-08 ;  /* 0x00000001ff0c7431 */ /* 0x000fe400000001ff */
[----:B------:R-:W-:Y:S02]  /*84e0*/  IMAD.MOV.U32 R8, RZ, RZ, 0x192 ;  /* 0x00000192ff087424 */ /* 0x000fe400078e00ff */
[----:B------:R-:W-:Y:S01]  /*84f0*/  IMAD.MOV.U32 R13, RZ, RZ, RZ ;  /* 0x000000ffff0d7224 */ /* 0x000fe200078e00ff */
[----:B------:R-:W3:Y:S01]  /*8500*/  LDCU.64 UR6, c[0x4][0x78] ;  /* 0x01000f00ff0677ac */ /* 0x000ee20008000a00 */
[----:B------:R-:W4:Y:S01]  /*8510*/  LDC.64 R14, c[0x4][R15] ;  /* 0x010000000f0e7b82 */ /* 0x000f220000000a00 */
[----:B------:R-:W5:Y:S01]  /*8520*/  LDCU.64 UR4, c[0x4][0x10] ;  /* 0x01000200ff0477ac */ /* 0x000f620008000a00 */
[----:B-1----:R-:W-:Y:S01]  /*8530*/  MOV R5, UR9 ;  /* 0x0000000900057c02 */ /* 0x002fe20008000f00 */
[----:B------:R-:W-:Y:S01]  /*8540*/  IMAD.U32 R4, RZ, RZ, UR8 ;  /* 0x00000008ff047e24 */ /* 0x000fe2000f8e00ff */
[----:B---3--:R-:W-:Y:S01]  /*8550*/  MOV R7, UR7 ;  /* 0x0000000700077c02 */ /* 0x008fe20008000f00 */
[----:B------:R-:W-:Y:S01]  /*8560*/  IMAD.U32 R6, RZ, RZ, UR6 ;  /* 0x00000006ff067e24 */ /* 0x000fe2000f8e00ff */
[----:B-----5:R-:W-:Y:S01]  /*8570*/  MOV R11, UR5 ;  /* 0x00000005000b7c02 */ /* 0x020fe20008000f00 */
[----:B------:R-:W-:Y:S02]  /*8580*/  IMAD.U32 R10, RZ, RZ, UR4 ;  /* 0x00000004ff0a7e24 */ /* 0x000fe4000f8e00ff */
[----:B------:R-:W-:Y:S07]  /*8590*/  LEPC R20, `(.L_x_121) ;  /* 0x000000001014794e */ /* 0x000fee0000000000 */
[----:B--2-4-:R-:W-:Y:S05]  /*85a0*/  CALL.ABS.NOINC R14 ;  /* 0x000000000e007343 */ /* 0x014fea0003c00000 */
.L_x_121:
        /* <DEDUP_REMOVED lines=23> */
.L_x_122:
[----:B------:R-:W-:Y:S05]  /*8720*/  WARPSYNC.ALL ;  /* 0x0000000000007948 */ /* 0x000fea0003800000 */
[----:B------:R-:W-:Y:S11]  /*8730*/  R2UR UR4, R2 ;  /* 0x00000000020472ca */ /* 0x000ff600000e0000 */
[----:B------:R-:W-:Y:S02]  /*8740*/  @!UPT UIADD3 URZ, UPT, UPT, URZ, URZ, URZ ;  /* 0x000000fffffff290 */ /* 0x000fe4000fffe0ff */
[----:B------:R-:W1:Y:S02]  /*8750*/  LDTM.x16 R4, tmem[UR4+0x40] ;  /* 0x00004004000479ee */ /* 0x000e640008240000 */
[----:B-1----:R-:W-:Y:S01]  /*8760*/  NOP ;  /* 0x0000000000007918 */ /* 0x002fe20000000000 */
.L_x_120:
[----:B------:R-:W-:Y:S01]  /*8770*/  ISETP.NE.AND P2, PT, R107, RZ, PT ;  /* 0x000000ff6b00720c */ /* 0x000fe20003f45270 */
[----:B------:R-:W-:Y:S01]  /*8780*/  FMUL R0, R52, R24 ;  /* 0x0000001834007220 */ /* 0x000fe20000400000 */
[----:B------:R-:W-:Y:S01]  /*8790*/  SHF.L.U32 R3, R60, 0x10, RZ ;  /* 0x000000103c037819 */ /* 0x000fe200000006ff */
[----:B------:R-:W-:Y:S01]  /*87a0*/  FMUL R2, R52, R25 ;  /* 0x0000001934027220 */ /* 0x000fe20000400000 */
[----:B------:R-:W-:Y:S02]  /*87b0*/  LOP3.LUT R20, R60, 0xffff0000, RZ, 0xc0, !PT ;  /* 0xffff00003c147812 */ /* 0x000fe400078ec0ff */
[----:B------:R-:W-:Y:S01]  /*87c0*/  SHF.L.U32 R21, R61, 0x10, RZ ;  /* 0x000000103d157819 */ /* 0x000fe200000006ff */
[C---:B------:R-:W-:Y:S01]  /*87d0*/  FFMA R0, R53.reuse, R3, R0 ;  /* 0x0000000335007223 */ /* 0x040fe20000000000 */
[----:B------:R-:W-:Y:S01]  /*87e0*/  ISETP.NE.AND P1, PT, R100, R22, PT ;  /* 0x000000166400720c */ /* 0x000fe20003f25270 */
[C---:B------:R-:W-:Y:S01]  /*87f0*/  FFMA R2, R53.reuse, R20, R2 ;  /* 0x0000001435027223 */ /* 0x040fe20000000002 */
[----:B------:R-:W-:Y:S01]  /*8800*/  MOV R20, UR37 ;  /* 0x0000002500147c02 */ /* 0x000fe20008000f00 */
[----:B------:R-:W-:Y:S01]  /*8810*/  FMUL R3, R52, R26 ;  /* 0x0000001a34037220 */ /* 0x000fe20000400000 */
[----:B------:R-:W-:Y:S02]  /*8820*/  SHF.L.U32 R22, R62, 0x10, RZ ;  /* 0x000000103e167819 */ /* 0x000fe400000006ff */
[----:B------:R-:W-:Y:S01]  /*8830*/  @P2 LEA R20, R20, UR36, 0x3 ;  /* 0x0000002414142c11 */ /* 0x000fe2000f8e18ff */
[----:B------:R-:W-:Y:S01]  /*8840*/  FFMA R3, R53, R21, R3 ;  /* 0x0000001535037223 */ /* 0x000fe20000000003 */
[----:B------:R-:W-:Y:S01]  /*8850*/  F2FP.BF16.F32.PACK_AB R108, R2, R0 ;  /* 0x00000000026c723e */ /* 0x000fe200000010ff */
[C---:B------:R-:W-:Y:S01]  /*8860*/  FMUL R0, R52.reuse, R27 ;  /* 0x0000001b34007220 */ /* 0x040fe20000400000 */
[----:B------:R-:W-:Y:S01]  /*8870*/  LOP3.LUT R21, R61, 0xffff0000, RZ, 0xc0, !PT ;  /* 0xffff00003d157812 */ /* 0x000fe200078ec0ff */
[----:B------:R-:W-:Y:S01]  /*8880*/  FMUL R2, R52, R28 ;  /* 0x0000001c34027220 */ /* 0x000fe20000400000 */
[----:B------:R-:W-:Y:S01]  /*8890*/  @P2 IADD3 R40, PT, PT, R20, 0x50, RZ ;  /* 0x0000005014282810 */ /* 0x000fe20007ffe0ff */
[----:B------:R-:W-:Y:S01]  /*88a0*/  FMUL R20, R52, R29 ;  /* 0x0000001d34147220 */ /* 0x000fe20000400000 */
[----:B------:R-:W-:Y:S01]  /*88b0*/  LOP3.LUT R23, R62, 0xffff0000, RZ, 0xc0, !PT ;  /* 0xffff00003e177812 */ /* 0x000fe200078ec0ff */
[C---:B------:R-:W-:Y:S01]  /*88c0*/  FFMA R0, R53.reuse, R21, R0 ;  /* 0x0000001535007223 */ /* 0x040fe20000000000 */
[----:B------:R-:W-:Y:S01]  /*88d0*/  MOV R120, UR63 ;  /* 0x0000003f00787c02 */ /* 0x000fe20008000f00 */
[C---:B------:R-:W-:Y:S01]  /*88e0*/  FFMA R2, R53.reuse, R22, R2 ;  /* 0x0000001635027223 */ /* 0x040fe20000000002 */
[----:B------:R-:W-:Y:S01]  /*88f0*/  LOP3.LUT R41, R66, 0xffff0000, RZ, 0xc0, !PT ;  /* 0xffff000042297812 */ /* 0x000fe200078ec0ff */
[----:B------:R-:W-:Y:S01]  /*8900*/  FFMA R20, R53, R23, R20 ;  /* 0x0000001735147223 */ /* 0x000fe20000000014 */
[----:B------:R-:W-:Y:S01]  /*8910*/  @P2 PRMT R120, R120, 0x654, R40 ;  /* 0x0000065478782816 */ /* 0x000fe20000000028 */
[C---:B------:R-:W-:Y:S01]  /*8920*/  FMUL R21, R52.reuse, R30 ;  /* 0x0000001e34157220 */ /* 0x040fe20000400000 */
[C---:B------:R-:W-:Y:S01]  /*8930*/  SHF.L.U32 R23, R63.reuse, 0x10, RZ ;  /* 0x000000103f177819 */ /* 0x040fe200000006ff */
[----:B------:R-:W-:Y:S01]  /*8940*/  FMUL R22, R52, R31 ;  /* 0x0000001f34167220 */ /* 0x000fe20000400000 */
[----:B------:R-:W-:Y:S02]  /*8950*/  LOP3.LUT R40, R63, 0xffff0000, RZ, 0xc0, !PT ;  /* 0xffff00003f287812 */ /* 0x000fe400078ec0ff */
[----:B------:R-:W-:Y:S01]  /*8960*/  F2FP.BF16.F32.PACK_AB R110, R20, R2 ;  /* 0x00000002146e723e */ /* 0x000fe200000010ff */
[C---:B------:R-:W-:Y:S01]  /*8970*/  FFMA R21, R53.reuse, R23, R21 ;  /* 0x0000001735157223 */ /* 0x040fe20000000015 */
[----:B------:R-:W-:Y:S01]  /*8980*/  F2FP.BF16.F32.PACK_AB R109, R0, R3 ;  /* 0x00000003006d723e */ /* 0x000fe200000010ff */
[----:B------:R-:W-:Y:S01]  /*8990*/  FFMA R22, R53, R40, R22 ;  /* 0x0000002835167223 */ /* 0x000fe20000000016 */
[----:B------:R-:W-:Y:S01]  /*89a0*/  SHF.L.U32 R20, R64, 0x10, RZ ;  /* 0x0000001040147819 */ /* 0x000fe200000006ff */
[----:B------:R-:W-:Y:S01]  /*89b0*/  FMUL R0, R52, R32 ;  /* 0x0000002034007220 */ /* 0x000fe20000400000 */
[----:B------:R-:W-:Y:S01]  /*89c0*/  LOP3.LUT R23, R64, 0xffff0000, RZ, 0xc0, !PT ;  /* 0xffff000040177812 */ /* 0x000fe200078ec0ff */
[C---:B------:R-:W-:Y:S01]  /*89d0*/  FMUL R2, R52.reuse, R33 ;  /* 0x0000002134027220 */ /* 0x040fe20000400000 */
[----:B------:R-:W-:Y:S01]  /*89e0*/  SHF.L.U32 R40, R65, 0x10, RZ ;  /* 0x0000001041287819 */ /* 0x000fe200000006ff */
[----:B------:R-:W-:Y:S01]  /*89f0*/  FMUL R3, R52, R34 ;  /* 0x0000002234037220 */ /* 0x000fe20000400000 */
[----:B------:R-:W-:Y:S01]  /*8a00*/  F2FP.BF16.F32.PACK_AB R111, R22, R21 ;  /* 0x00000015166f723e */ /* 0x000fe200000010ff */
[----:B------:R-:W-:Y:S01]  /*8a10*/  FFMA R0, R53, R20, R0 ;  /* 0x0000001435007223 */ /* 0x000fe20000000000 */
[----:B------:R-:W-:Y:S01]  /*8a20*/  LOP3.LUT R42, R77, 0xffff0000, RZ, 0xc0, !PT ;  /* 0xffff00004d2a7812 */ /* 0x000fe200078ec0ff */
[----:B------:R-:W-:Y:S01]  /*8a30*/  FFMA R2, R53, R23, R2 ;  /* 0x0000001735027223 */ /* 0x000fe20000000002 */
[----:B------:R-:W-:Y:S01]  /*8a40*/  LOP3.LUT R23, R65, 0xffff0000, RZ, 0xc0, !PT ;  /* 0xffff000041177812 */ /* 0x000fe200078ec0ff */
[C---:B------:R-:W-:Y:S01]  /*8a50*/  FFMA R3, R53.reuse, R40, R3 ;  /* 0x0000002835037223 */ /* 0x040fe20000000003 */
[----:B------:R-:W-:Y:S01]  /*8a60*/  SHF.L.U32 R40, R66, 0x10, RZ ;  /* 0x0000001042287819 */ /* 0x000fe200000006ff */
[----:B------:R-:W-:Y:S01]  /*8a70*/  FMUL R20, R52, R35 ;  /* 0x0000002334147220 */ /* 0x000fe20000400000 */
[----:B------:R-:W-:Y:S01]  /*8a80*/  F2FP.BF16.F32.PACK_AB R112, R2, R0 ;  /* 0x000000000270723e */ /* 0x000fe200000010ff */
[----:B------:R-:W-:Y:S01]  /*8a90*/  FMUL R21, R52, R36 ;  /* 0x0000002434157220 */ /* 0x000fe20000400000 */
[----:B------:R-:W-:Y:S01]  /*8aa0*/  SHF.L.U32 R54, R78, 0x10, RZ ;  /* 0x000000104e367819 */ /* 0x000fe200000006ff */
[----:B------:R-:W-:Y:S01]  /*8ab0*/  FMUL R22, R52, R37 ;  /* 0x0000002534167220 */ /* 0x000fe20000400000 */
[----:B------:R-:W-:Y:S01]  /*8ac0*/  LOP3.LUT R55, R78, 0xffff0000, RZ, 0xc0, !PT ;  /* 0xffff00004e377812 */ /* 0x000fe200078ec0ff */
[----:B------:R-:W-:Y:S01]  /*8ad0*/  FFMA R20, R53, R23, R20 ;  /* 0x0000001735147223 */ /* 0x000fe20000000014 */
[----:B------:R-:W-:Y:S01]  /*8ae0*/  SHF.L.U32 R23, R67, 0x10, RZ ;  /* 0x0000001043177819 */ /* 0x000fe200000006ff */
[----:B------:R-:W-:Y:S01]  /*8af0*/  FFMA R21, R53, R40, R21 ;  /* 0x0000002835157223 */ /* 0x000fe20000000015 */
[----:B------:R-:W-:Y:S01]  /*8b00*/  LOP3.LUT R40, R67, 0xffff0000, RZ, 0xc0, !PT ;  /* 0xffff000043287812 */ /* 0x000fe200078ec0ff */
[C---:B------:R-:W-:Y:S01]  /*8b10*/  FFMA R22, R53.reuse, R41, R22 ;  /* 0x0000002935167223 */ /* 0x040fe20000000016 */
[----:B------:R-:W-:Y:S01]  /*8b20*/  F2FP.BF16.F32.PACK_AB R113, R20, R3 ;  /* 0x000000031471723e */ /* 0x000fe200000010ff */
[----:B------:R-:W-:Y:S01]  /*8b30*/  FMUL R0, R52, R38 ;  /* 0x0000002634007220 */ /* 0x000fe20000400000 */
[----:B------:R-:W-:Y:S01]  /*8b40*/  LOP3.LUT R41, R74, 0xffff0000, RZ, 0xc0, !PT ;  /* 0xffff00004a297812 */ /* 0x000fe200078ec0ff */
[----:B------:R-:W-:Y:S01]  /*8b50*/  FMUL R2, R52, R39 ;  /* 0x0000002734027220 */ /* 0x000fe20000400000 */
[----:B------:R-:W-:Y:S01]  /*8b60*/  F2FP.BF16.F32.PACK_AB R114, R22, R21 ;  /* 0x000000151672723e */ /* 0x000fe200000010ff */
[----:B------:R1:W-:Y:S01]  /*8b70*/  @!P1 STS.128 [R106+UR36+0x1200], R108 ;  /* 0x0012006c6a009988 */ /* 0x0003e20008000c24 */
[C---:B------:R-:W-:Y:S01]  /*8b80*/  SHF.L.U32 R22, R72.reuse, 0x10, RZ ;  /* 0x0000001048167819 */ /* 0x040fe200000006ff */
[C---:B------:R-:W-:Y:S01]  /*8b90*/  FFMA R0, R53.reuse, R23, R0 ;  /* 0x0000001735007223 */ /* 0x040fe20000000000 */
[----:B------:R-:W-:Y:S01]  /*8ba0*/  LOP3.LUT R23, R72, 0xffff0000, RZ, 0xc0, !PT ;  /* 0xffff000048177812 */ /* 0x000fe200078ec0ff */
[----:B------:R-:W-:Y:S01]  /*8bb0*/  FFMA R2, R53, R40, R2 ;  /* 0x0000002835027223 */ /* 0x000fe20000000002 */
[----:B------:R-:W-:Y:S01]  /*8bc0*/  SHF.L.U32 R40, R73, 0x10, RZ ;  /* 0x0000001049287819 */ /* 0x000fe200000006ff */
[C---:B------:R-:W-:Y:S01]  /*8bd0*/  FMUL R3, R52.reuse, R4 ;  /* 0x0000000434037220 */ /* 0x040fe20000400000 */
[C---:B------:R-:W-:Y:S01]  /*8be0*/  SHF.L.U32 R56, R79.reuse, 0x10, RZ ;  /* 0x000000104f387819 */ /* 0x040fe200000006ff */
[----:B------:R-:W-:Y:S01]  /*8bf0*/  FMUL R20, R52, R5 ;  /* 0x0000000534147220 */ /* 0x000fe20000400000 */
[----:B------:R-:W-:Y:S01]  /*8c00*/  F2FP.BF16.F32.PACK_AB R115, R2, R0 ;  /* 0x000000000273723e */ /* 0x000fe200000010ff */
[----:B------:R-:W-:Y:S01]  /*8c10*/  FMUL R21, R52, R6 ;  /* 0x0000000634157220 */ /* 0x000fe20000400000 */
[----:B------:R-:W-:Y:S01]  /*8c20*/  LOP3.LUT R57, R79, 0xffff0000, RZ, 0xc0, !PT ;  /* 0xffff00004f397812 */ /* 0x000fe200078ec0ff */
[C---:B------:R-:W-:Y:S01]  /*8c30*/  FFMA R3, R53.reuse, R22, R3 ;  /* 0x0000001635037223 */ /* 0x040fe20000000003 */
[----:B------:R-:W-:Y:S01]  /*8c40*/  FFMA R20, R53, R23, R20 ;  /* 0x0000001735147223 */ /* 0x000fe20000000014 */
[----:B------:R1:W-:Y:S01]  /*8c50*/  @!P1 STS.128 [R105+0x1200], R112 ;  /* 0x0012007069009388 */ /* 0x0003e20000000c00 */
[----:B------:R-:W-:Y:S01]  /*8c60*/  LOP3.LUT R23, R73, 0xffff0000, RZ, 0xc0, !PT ;  /* 0xffff000049177812 */ /* 0x000fe200078ec0ff */
[C---:B------:R-:W-:Y:S01]  /*8c70*/  FFMA R21, R53.reuse, R40, R21 ;  /* 0x0000002835157223 */ /* 0x040fe20000000015 */
[----:B------:R-:W-:Y:S01]  /*8c80*/  SHF.L.U32 R40, R74, 0x10, RZ ;  /* 0x000000104a287819 */ /* 0x000fe200000006ff */
[----:B------:R-:W-:Y:S01]  /*8c90*/  FMUL R0, R52, R7 ;  /* 0x0000000734007220 */ /* 0x000fe20000400000 */
[----:B------:R-:W-:Y:S01]  /*8ca0*/  F2FP.BF16.F32.PACK_AB R116, R20, R3 ;  /* 0x000000031474723e */ /* 0x000fe200000010ff */
[----:B------:R-:W-:Y:S01]  /*8cb0*/  FMUL R2, R52, R8 ;  /* 0x0000000834027220 */ /* 0x000fe20000400000 */
[----:B------:R-:W-:Y:S01]  /*8cc0*/  ISETP.NE.AND P0, PT, R100, RZ, PT ;  /* 0x000000ff6400720c */ /* 0x000fe20003f05270 */
[C---:B------:R-:W-:Y:S01]  /*8cd0*/  FMUL R22, R52.reuse, R9 ;  /* 0x0000000934167220 */ /* 0x040fe20000400000 */
[C---:B------:R-:W-:Y:S01]  /*8ce0*/  FFMA R0, R53.reuse, R23, R0 ;  /* 0x0000001735007223 */ /* 0x040fe20000000000 */
[----:B------:R-:W-:Y:S01]  /*8cf0*/  FFMA R2, R53, R40, R2 ;  /* 0x0000002835027223 */ /* 0x000fe20000000002 */
[C---:B------:R-:W-:Y:S01]  /*8d00*/  SHF.L.U32 R23, R75.reuse, 0x10, RZ ;  /* 0x000000104b177819 */ /* 0x040fe200000006ff */
[C---:B------:R-:W-:Y:S01]  /*8d10*/  FMUL R3, R52.reuse, R10 ;  /* 0x0000000a34037220 */ /* 0x040fe20000400000 */
[----:B------:R-:W-:Y:S01]  /*8d20*/  LOP3.LUT R40, R75, 0xffff0000, RZ, 0xc0, !PT ;  /* 0xffff00004b287812 */ /* 0x000fe200078ec0ff */
[C---:B------:R-:W-:Y:S01]  /*8d30*/  FFMA R22, R53.reuse, R41, R22 ;  /* 0x0000002935167223 */ /* 0x040fe20000000016 */
[----:B------:R-:W-:Y:S01]  /*8d40*/  FMUL R20, R52, R11 ;  /* 0x0000000b34147220 */ /* 0x000fe20000400000 */
[C---:B------:R-:W-:Y:S01]  /*8d50*/  FFMA R3, R53.reuse, R23, R3 ;  /* 0x0000001735037223 */ /* 0x040fe20000000003 */
        /* <DEDUP_REMOVED lines=27> */
[----:B------:R-:W-:Y:S02]  /*8f10*/  F2FP.BF16.F32.PACK_AB R23, R42, R41 ;  /* 0x000000292a17723e */ /* 0x000fe400000010ff */
[----:B------:R-:W-:Y:S02]  /*8f20*/  LEA R0, R68, UR36, 0x3 ;  /* 0x0000002444007c11 */ /* 0x000fe4000f8e18ff */
[----:B------:R-:W-:Y:S01]  /*8f30*/  @P2 SHF.L.U32 R2, RZ, 0x1f, RZ ;  /* 0x0000001fff022819 */ /* 0x000fe200000006ff */
[----:B------:R1:W-:Y:S01]  /*8f40*/  @!P1 STS.128 [R105+0x1a00], R20 ;  /* 0x001a001469009388 */ /* 0x0003e20000000c00 */
[----:B------:R-:W-:Y:S01]  /*8f50*/  @!PT LDS RZ, [RZ] ;  /* 0x00000000fffff984 */ /* 0x000fe20000000800 */
[----:B------:R-:W-:Y:S01]  /*8f60*/  @!PT LDS RZ, [RZ] ;  /* 0x00000000fffff984 */ /* 0x000fe20000000800 */
[----:B------:R-:W-:Y:S01]  /*8f70*/  @!PT LDS RZ, [RZ] ;  /* 0x00000000fffff984 */ /* 0x000fe20000000800 */
[----:B------:R-:W-:Y:S01]  /*8f80*/  @!PT LDS RZ, [RZ] ;  /* 0x00000000fffff984 */ /* 0x000fe20000000800 */
[----:B------:R3:W-:Y:S07]  /*8f90*/  MEMBAR.ALL.CTA ;  /* 0x0000000000007992 */ /* 0x0007ee0000008000 */
[----:B---3--:R-:W3:Y:S02]  /*8fa0*/  FENCE.VIEW.ASYNC.S ;  /* 0x00000000000073c6 */ /* 0x008ee40000000000 */
[----:B------:R-:W-:Y:S05]  /*8fb0*/  WARPSYNC.ALL ;  /* 0x0000000000007948 */ /* 0x000fea0003800000 */
[----:B------:R-:W-:Y:S01]  /*8fc0*/  BSSY.RECONVERGENT B0, `(.L_x_123) ;  /* 0x0000011000007945 */ /* 0x000fe20003800200 */
[----:B---3--:R-:W-:Y:S06]  /*8fd0*/  BAR.SYNC.DEFER_BLOCKING 0x1, 0x80 ;  /* 0x0042000000007b1d */ /* 0x008fec0000010000 */
[----:B------:R-:W-:Y:S05]  /*8fe0*/  @P0 BRA `(.L_x_124) ;  /* 0x0000000000380947 */ /* 0x000fea0003800000 */
[----:B------:R-:W-:Y:S02]  /*8ff0*/  UIADD3 UR4, UP0, UPT, UR50, 0xa80, URZ ;  /* 0x00000a8032047890 */ /* 0x000fe4000ff1e0ff */
[----:B------:R-:W-:Y:S02]  /*9000*/  UIADD3 UR10, UPT, UPT, UR46, 0x40, URZ ;  /* 0x000000402e0a7890 */ /* 0x000fe4000fffe0ff */
[----:B------:R-:W-:Y:S02]  /*9010*/  UIADD3 UR8, UPT, UPT, UR36, 0x1200, URZ ;  /* 0x0000120024087890 */ /* 0x000fe4000fffe0ff */
[----:B------:R-:W-:Y:S01]  /*9020*/  UIADD3.X UR5, UPT, UPT, URZ, UR51, URZ, UP0, !UPT ;  /* 0x00000033ff057290 */ /* 0x000fe200087fe4ff */
[----:B------:R-:W-:Y:S01]  /*9030*/  UMOV UR9, UR45 ;  /* 0x0000002d00097c82 */ /* 0x000fe20008000000 */
[----:B------:R-:W-:Y:S01]  /*9040*/  UMOV UR11, UR52 ;  /* 0x00000034000b7c82 */ /* 0x000fe20008000000 */
[----:B------:R-:W-:Y:S02]  /*9050*/  UIADD3 UR13, UPT, UPT, UR45, 0x40, URZ ;  /* 0x000000402d0d7890 */ /* 0x000fe4000fffe0ff */
[----:B------:R-:W-:Y:S01]  /*9060*/  UIADD3 UR12, UPT, UPT, UR36, 0x1a00, URZ ;  /* 0x00001a00240c7890 */ /* 0x000fe2000fffe0ff */
[----:B------:R-:W-:Y:S03]  /*9070*/  UMOV UR15, UR52 ;  /* 0x00000034000f7c82 */ /* 0x000fe60008000000 */
[----:B------:R3:W-:Y:S01]  /*9080*/  UTMASTG.3D [UR8], [UR4] ;  /* 0x00000008040073b5 */ /* 0x0007e20008010000 */
[----:B------:R-:W-:Y:S04]  /*9090*/  UMOV UR14, UR10 ;  /* 0x0000000a000e7c82 */ /* 0x000fe80008000000 */
[----:B------:R3:W-:Y:S01]  /*90a0*/  UTMASTG.3D [UR12], [UR4] ;  /* 0x0000000c040073b5 */ /* 0x0007e20008010000 */
[----:B------:R0:W-:Y:S01]  /*90b0*/  UTMACMDFLUSH ;  /* 0x00000000000079b7 */ /* 0x0001e20000000000 */
[----:B---3--:R-:W-:Y:S04]  /*90c0*/  DEPBAR.LE SB0, 0x1 ;  /* 0x000080400000791a */ /* 0x008fe80000000000 */
.L_x_124:
[----:B------:R-:W-:Y:S05]  /*90d0*/  BSYNC.RECONVERGENT B0 ;  /* 0x0000000000007941 */ /* 0x000fea0003800200 */
.L_x_123:
[----:B------:R-:W-:Y:S01]  /*90e0*/  BAR.SYNC.DEFER_BLOCKING 0x1, 0x80 ;  /* 0x0042000000007b1d */ /* 0x000fe20000010000 */
[----:B------:R-:W-:Y:S01]  /*90f0*/  UIADD3 UR4, UPT, UPT, UR37, 0x1, URZ ;  /* 0x0000000125047890 */ /* 0x000fe2000fffe0ff */
[----:B-1----:R-:W-:Y:S01]  /*9100*/  VIADD R23, R59, 0x10 ;  /* 0x000000103b177836 */ /* 0x002fe20000000000 */
[----:B------:R-:W-:Y:S02]  /*9110*/  UIADD3 UR41, UPT, UPT, UR45, 0x10, URZ ;  /* 0x000000102d297890 */ /* 0x000fe4000fffe0ff */
[----:B------:R-:W-:Y:S02]  /*9120*/  UISETP.NE.AND UP0, UPT, UR4, 0x4, UPT ;  /* 0x000000040400788c */ /* 0x000fe4000bf05270 */
[----:B------:R-:W-:Y:S02]  /*9130*/  SHF.R.U32.HI R21, RZ, 0x15, R23 ;  /* 0x00000015ff157819 */ /* 0x000fe40000011617 */
[----:B------:R-:W-:Y:S02]  /*9140*/  USEL UR38, UR4, URZ, UP0 ;  /* 0x000000ff04267287 */ /* 0x000fe40008000000 */
[----:B------:R-:W-:Y:S01]  /*9150*/  LOP3.LUT R22, R21, 0x3, RZ, 0xc0, !PT ;  /* 0x0000000315167812 */ /* 0x000fe200078ec0ff */
[----:B------:R1:W-:Y:S01]  /*9160*/  @P2 SYNCS.ARRIVE.TRANS64.RED.A1T0 RZ, [R120+URZ], RZ ;  /* 0x000000ff78ff29a7 */ /* 0x0003e200081004ff */
[----:B------:R-:W-:Y:S01]  /*9170*/  BSSY B1, `(.L_x_125) ;  /* 0x0000015000017945 */ /* 0x000fe20003800000 */
[----:B------:R-:W3:Y:S02]  /*9180*/  @P2 SYNCS.PHASECHK.TRANS64.TRYWAIT P0, [R0+URZ+0x30], R2 ;  /* 0x00003002000025a7 */ /* 0x000ee400080011ff */
[----:B---3--:R-:W-:Y:S01]  /*9190*/  @P2 SEL R70, RZ, 0x1, !P0 ;  /* 0x00000001ff462807 */ /* 0x008fe20004000000 */
[----:B-1----:R-:W-:Y:S06]  /*91a0*/  @!P2 BRA `(.L_x_126) ;  /* 0x000000000044a947 */ /* 0x002fec0003800000 */
[----:B------:R-:W-:Y:S01]  /*91b0*/  ISETP.NE.AND P1, PT, R71, RZ, PT ;  /* 0x000000ff4700720c */ /* 0x000fe20003f25270 */
[----:B------:R-:W-:Y:S01]  /*91c0*/  BSSY B0, `(.L_x_127) ;  /* 0x0000009000007945 */ /* 0x000fe20003800000 */
[----:B------:R-:W-:Y:S11]  /*91d0*/  ISETP.NE.AND P0, PT, R70, RZ, PT ;  /* 0x000000ff4600720c */ /* 0x000ff60003f05270 */
[----:B------:R-:W-:Y:S05]  /*91e0*/  @P1 IMAD R3, R68, 0x1000, R106 ;  /* 0x0000100044031824 */ /* 0x000fea00078e026a */
[----:B------:R-:W-:Y:S05]  /*91f0*/  @P1 IADD3 R2, PT, PT, R3, UR36, RZ ;  /* 0x0000002403021c10 */ /* 0x000fea000fffe0ff */
[----:B------:R-:W-:Y:S01]  /*9200*/  @P1 IMAD.IADD R2, R69, 0x1, R2 ;  /* 0x0000000145021824 */ /* 0x000fe200078e0202 */
[----:B------:R-:W-:Y:S06]  /*9210*/  @P0 BRA `(.L_x_128) ;  /* 0x00000000000c0947 */ /* 0x000fec0003800000 */
[----:B------:R-:W-:Y:S04]  /*9220*/  SHF.L.U32 R20, RZ, 0x1f, RZ ;  /* 0x0000001fff147819 */ /* 0x000fe800000006ff */
[----:B------:R-:W1:Y:S02]  /*9230*/  SYNCS.PHASECHK.TRANS64.TRYWAIT P0, [R0+URZ+0x30], R20 ;  /* 0x00003014000075a7 */ /* 0x000e6400080011ff */
[----:B-1----:R-:W-:Y:S05]  /*9240*/  @!P0 BRA `(.L_x_129) ;  /* 0x0000006400608947 */ /* 0x002fea0003800000 */
.L_x_128:
[----:B------:R-:W-:Y:S05]  /*9250*/  BSYNC B0 ;  /* 0x0000000000007941 */ /* 0x000fea0003800000 */
.L_x_127:
[----:B------:R-:W-:Y:S02]  /*9260*/  ISETP.NE.AND P0, PT, R71, RZ, PT ;  /* 0x000000ff4700720c */ /* 0x000fe40003f05270 */
[----:B------:R-:W-:Y:S11]  /*9270*/  IADD3 R68, PT, PT, R68, 0x1, RZ ;  /* 0x0000000144447810 */ /* 0x000ff60007ffe0ff */
[----:B------:R3:W4:Y:S04]  /*9280*/  @P0 LDS.128 R60, [R3+UR36+0x200] ;  /* 0x00020024033c0984 */ /* 0x0007280008000c00 */
[----:B------:R3:W1:Y:S04]  /*9290*/  @P0 LDS.128 R72, [R3+UR36+0xa00] ;  /* 0x000a002403480984 */ /* 0x0006680008000c00 */
[----:B------:R3:W1:Y:S04]  /*92a0*/  @P0 LDS.128 R64, [R2+0x200] ;  /* 0x0002000002400984 */ /* 0x0006680000000c00 */
[----:B------:R3:W1:Y:S02]  /*92b0*/  @P0 LDS.128 R76, [R2+0xa00] ;  /* 0x000a0000024c0984 */ /* 0x0006640000000c00 */
.L_x_126:
[----:B------:R-:W-:Y:S05]  /*92c0*/  BSYNC B1 ;  /* 0x0000000000017941 */ /* 0x000fea0003800000 */
.L_x_125:
[----:B------:R-:W-:Y:S11]  /*92d0*/  ISETP.NE.AND P0, PT, R100, R22, PT ;  /* 0x000000166400720c */ /* 0x000ff60003f05270 */
[----:B------:R-:W-:Y:S02]  /*92e0*/  @!UPT UIADD3 URZ, UPT, UPT, URZ, URZ, URZ ;  /* 0x000000fffffff290 */ /* 0x000fe4000fffe0ff */
[----:B------:R-:W-:Y:S05]  /*92f0*/  @P0 BRA `(.L_x_130) ;  /* 0x0000000000bc0947 */ /* 0x000fea0003800000 */
[----:B------:R-:W-:Y:S11]  /*9300*/  LOP3.LUT P0, RZ, R21, 0x3, R101, 0x48, !PT ;  /* 0x0000000315ff7812 */ /* 0x000ff60007804865 */
[----:B------:R-:W-:Y:S02]  /*9310*/  @!UPT UIADD3 URZ, UPT, UPT, URZ, URZ, URZ ;  /* 0x000000fffffff290 */ /* 0x000fe4000fffe0ff */
[----:B------:R-:W-:Y:S05]  /*9320*/  @!P0 BRA `(.L_x_131) ;  /* 0x0000000000408947 */ /* 0x000fea0003800000 */
[----:B------:R-:W5:Y:S01]  /*9330*/  LDCU.64 UR8, c[0x4][0x70] ;  /* 0x01000e00ff0877ac */ /* 0x000f620008000a00 */
[----:B---3--:R-:W-:Y:S01]  /*9340*/  MOV R3, 0x0 ;  /* 0x0000000000037802 */ /* 0x008fe20000000f00 */
[----:B------:R-:W-:Y:S02]  /*9350*/  HFMA2 R12, -RZ, RZ, 0, 5.9604644775390625e-08 ;  /* 0x00000001ff0c7431 */ /* 0x000fe400000001ff */
[----:B------:R-:W-:Y:S02]  /*9360*/  IMAD.MOV.U32 R8, RZ, RZ, 0x192 ;  /* 0x00000192ff087424 */ /* 0x000fe400078e00ff */
[----:B------:R-:W-:Y:S01]  /*9370*/  IMAD.MOV.U32 R13, RZ, RZ, RZ ;  /* 0x000000ffff0d7224 */ /* 0x000fe200078e00ff */
[----:B------:R-:W3:Y:S01]  /*9380*/  LDCU.64 UR6, c[0x4][0x78] ;  /* 0x01000f00ff0677ac */ /* 0x000ee20008000a00 */
[----:B------:R-:W1:Y:S01]  /*9390*/  LDC.64 R2, c[0x4][R3] ;  /* 0x0100000003027b82 */ /* 0x000e620000000a00 */
[----:B------:R-:W2:Y:S01]  /*93a0*/  LDCU.64 UR4, c[0x4][0x10] ;  /* 0x01000200ff0477ac */ /* 0x000ea20008000a00 */
[----:B-----5:R-:W-:Y:S01]  /*93b0*/  MOV R5, UR9 ;  /* 0x0000000900057c02 */ /* 0x020fe20008000f00 */
[----:B------:R-:W-:Y:S01]  /*93c0*/  IMAD.U32 R4, RZ, RZ, UR8 ;  /* 0x00000008ff047e24 */ /* 0x000fe2000f8e00ff */
[----:B---3--:R-:W-:Y:S01]  /*93d0*/  MOV R7, UR7 ;  /* 0x0000000700077c02 */ /* 0x008fe20008000f00 */
[----:B------:R-:W-:Y:S01]  /*93e0*/  IMAD.U32 R6, RZ, RZ, UR6 ;  /* 0x00000006ff067e24 */ /* 0x000fe2000f8e00ff */
[----:B--2---:R-:W-:Y:S01]  /*93f0*/  MOV R11, UR5 ;  /* 0x00000005000b7c02 */ /* 0x004fe20008000f00 */
[----:B------:R-:W-:Y:S02]  /*9400*/  IMAD.U32 R10, RZ, RZ, UR4 ;  /* 0x00000004ff0a7e24 */ /* 0x000fe4000f8e00ff */
[----:B-1----:R-:W-:Y:S07]  /*9410*/  LEPC R20, `(.L_x_131) ;  /* 0x000000001014794e */ /* 0x002fee0000000000 */
[----:B----4-:R-:W-:Y:S05]  /*9420*/  CALL.ABS.NOINC R2 ;  /* 0x0000000002007343 */ /* 0x010fea0003c00000 */
.L_x_131:
[----:B------:R-:W-:Y:S05]  /*9430*/  WARPSYNC.ALL ;  /* 0x0000000000007948 */ /* 0x000fea0003800000 */
[C---:B------:R-:W-:Y:S01]  /*9440*/  R2UR UR4, R23.reuse ;  /* 0x00000000170472ca */ /* 0x040fe200000e0000 */
[----:B-1----:R-:W-:Y:S05]  /*9450*/  VIADD R0, R23, 0x40 ;  /* 0x0000004017007836 */ /* 0x002fea0000000000 */
[----:B------:R-:W-:Y:S04]  /*9460*/  SHF.R.U32.HI R0, RZ, 0x15, R0 ;  /* 0x00000015ff007819 */ /* 0x000fe80000011600 */
[----:B------:R-:W-:Y:S03]  /*9470*/  LOP3.LUT P0, RZ, R0, 0x3, R101, 0x48, !PT ;  /* 0x0000000300ff7812 */ /* 0x000fe60007804865 */
[----:B------:R-:W1:Y:S10]  /*9480*/  LDTM.x16 R24, tmem[UR4] ;  /* 0x00000004001879ee */ /* 0x000e740008240000 */
[----:B-1----:R-:W-:Y:S05]  /*9490*/  @!P0 BRA `(.L_x_132) ;  /* 0x0000000000408947 */ /* 0x002fea0003800000 */
[----:B------:R-:W1:Y:S01]  /*94a0*/  LDCU.64 UR8, c[0x4][0x70] ;  /* 0x01000e00ff0877ac */ /* 0x000e620008000a00 */
[----:B---3--:R-:W-:Y:S01]  /*94b0*/  MOV R3, 0x0 ;  /* 0x0000000000037802 */ /* 0x008fe20000000f00 */
[----:B------:R-:W-:Y:S02]  /*94c0*/  HFMA2 R12, -RZ, RZ, 0, 5.9604644775390625e-08 ;  /* 0x00000001ff0c7431 */ /* 0x000fe400000001ff */
[----:B------:R-:W-:Y:S02]  /*94d0*/  IMAD.MOV.U32 R8, RZ, RZ, 0x192 ;  /* 0x00000192ff087424 */ /* 0x000fe400078e00ff */
[----:B------:R-:W-:Y:S01]  /*94e0*/  IMAD.MOV.U32 R13, RZ, RZ, RZ ;  /* 0x000000ffff0d7224 */ /* 0x000fe200078e00ff */
[----:B------:R-:W3:Y:S01]  /*94f0*/  LDCU.64 UR6, c[0x4][0x78] ;  /* 0x01000f00ff0677ac */ /* 0x000ee20008000a00 */
[----:B------:R-:W2:Y:S01]  /*9500*/  LDC.64 R2, c[0x4][R3] ;  /* 0x0100000003027b82 */ /* 0x000ea20000000a00 */
        /* <DEDUP_REMOVED lines=9> */
.L_x_132:
[----:B------:R-:W-:Y:S05]  /*95a0*/  WARPSYNC.ALL ;  /* 0x0000000000007948 */ /* 0x000fea0003800000 */
[----:B------:R-:W-:Y:S11]  /*95b0*/  R2UR UR4, R23 ;  /* 0x00000000170472ca */ /* 0x000ff600000e0000 */
[----:B------:R-:W-:Y:S02]  /*95c0*/  @!UPT UIADD3 URZ, UPT, UPT, URZ, URZ, URZ ;  /* 0x000000fffffff290 */ /* 0x000fe4000fffe0ff */
[----:B------:R-:W1:Y:S02]  /*95d0*/  LDTM.x16 R4, tmem[UR4+0x40] ;  /* 0x00004004000479ee */ /* 0x000e640008240000 */
[----:B-1----:R-:W-:Y:S01]  /*95e0*/  NOP ;  /* 0x0000000000007918 */ /* 0x002fe20000000000 */
.L_x_130:
[----:B------:R-:W-:Y:S01]  /*95f0*/  ISETP.NE.AND P2, PT, R107, RZ, PT ;  /* 0x000000ff6b00720c */ /* 0x000fe20003f45270 */
[----:B-1----:R-:W-:Y:S01]  /*9600*/  FMUL R0, R52, R24 ;  /* 0x0000001834007220 */ /* 0x002fe20000400000 */
[----:B---34-:R-:W-:Y:S01]  /*9610*/  SHF.L.U32 R3, R60, 0x10, RZ ;  /* 0x000000103c037819 */ /* 0x018fe200000006ff */
        /* <DEDUP_REMOVED lines=146> */
.L_x_134:
[----:B------:R-:W-:Y:S05]  /*9f40*/  BSYNC.RECONVERGENT B0 ;  /* 0x0000000000007941 */ /* 0x000fea0003800200 */
.L_x_133:
[----:B------:R-:W-:Y:S01]  /*9f50*/  BAR.SYNC.DEFER_BLOCKING 0x1, 0x80 ;  /* 0x0042000000007b1d */ /* 0x000fe20000010000 */
[----:B------:R-:W-:Y:S01]  /*9f60*/  UIADD3 UR4, UPT, UPT, UR38, 0x1, URZ ;  /* 0x0000000126047890 */ /* 0x000fe2000fffe0ff */
[----:B-1----:R-:W-:Y:S03]  /*9f70*/  HFMA2 R116, -RZ, RZ, 0, 0 ;  /* 0x00000000ff747431 */ /* 0x002fe600000001ff */
[----:B------:R-:W-:Y:S04]  /*9f80*/  UISETP.NE.AND UP0, UPT, UR4, 0x4, UPT ;  /* 0x000000040400788c */ /* 0x000fe8000bf05270 */
[----:B------:R-:W-:Y:S01]  /*9f90*/  USEL UR39, UR4, URZ, UP0 ;  /* 0x000000ff04277287 */ /* 0x000fe20008000000 */
        /* <DEDUP_REMOVED lines=15> */
.L_x_138:
[----:B------:R-:W-:Y:S05]  /*a090*/  BSYNC B0 ;  /* 0x0000000000007941 */ /* 0x000fea0003800000 */
.L_x_137:
[----:B------:R-:W-:Y:S01]  /*a0a0*/  ISETP.NE.AND P0, PT, R71, RZ, PT ;  /* 0x000000ff4700720c */ /* 0x000fe20003f05270 */
[----:B------:R-:W-:Y:S11]  /*a0b0*/  VIADD R68, R68, 0x1 ;  /* 0x0000000144447836 */ /* 0x000ff60000000000 */
[----:B------:R-:W-:Y:S01]  /*a0c0*/  @!UPT UIADD3 URZ, UPT, UPT, URZ, URZ, URZ ;  /* 0x000000fffffff290 */ /* 0x000fe2000fffe0ff */
[----:B------:R3:W4:Y:S04]  /*a0d0*/  @P0 LDS.128 R60, [R3+UR36+0x200] ;  /* 0x00020024033c0984 */ /* 0x0007280008000c00 */
[----:B------:R3:W1:Y:S04]  /*a0e0*/  @P0 LDS.128 R72, [R3+UR36+0xa00] ;  /* 0x000a002403480984 */ /* 0x0006680008000c00 */
[----:B------:R3:W1:Y:S04]  /*a0f0*/  @P0 LDS.128 R64, [R2+0x200] ;  /* 0x0002000002400984 */ /* 0x0006680000000c00 */
[----:B------:R3:W1:Y:S01]  /*a100*/  @P0 LDS.128 R76, [R2+0xa00] ;  /* 0x000a0000024c0984 */ /* 0x0006620000000c00 */
[C---:B------:R-:W-:Y:S04]  /*a110*/  ISETP.NE.AND P0, PT, R68.reuse, 0x4, PT ;  /* 0x000000044400780c */ /* 0x040fe80003f05270 */
[----:B------:R-:W-:Y:S02]  /*a120*/  SEL R68, R68, RZ, P0 ;  /* 0x000000ff44447207 */ /* 0x000fe40000000000 */
[----:B------:R-:W-:Y:S02]  /*a130*/  SEL R116, RZ, 0x1, P0 ;  /* 0x00000001ff747807 */ /* 0x000fe40000000000 */
.L_x_136:
[----:B------:R-:W-:Y:S05]  /*a140*/  BSYNC B1 ;  /* 0x0000000000017941 */ /* 0x000fea0003800000 */
.L_x_135:
[----:B---3--:R-:W-:Y:S05]  /*a150*/  VIADD R3, R59, 0x400010 ;  /* 0x004000103b037836 */ /* 0x008fea0000000000 */
[----:B-1----:R-:W-:Y:S04]  /*a160*/  SHF.R.U32.HI R0, RZ, 0x15, R3 ;  /* 0x00000015ff007819 */ /* 0x002fe80000011603 */
        /* <DEDUP_REMOVED lines=23> */
.L_x_141:
        /* <DEDUP_REMOVED lines=23> */
.L_x_142:
[----:B------:R-:W-:Y:S05]  /*a450*/  WARPSYNC.ALL ;  /* 0x0000000000007948 */ /* 0x000fea0003800000 */
[----:B------:R-:W-:Y:S11]  /*a460*/  R2UR UR4, R2 ;  /* 0x00000000020472ca */ /* 0x000ff600000e0000 */
[----:B------:R-:W-:Y:S02]  /*a470*/  @!UPT UIADD3 URZ, UPT, UPT, URZ, URZ, URZ ;  /* 0x000000fffffff290 */ /* 0x000fe4000fffe0ff */
[----:B------:R-:W1:Y:S02]  /*a480*/  LDTM.x16 R4, tmem[UR4+0x40] ;  /* 0x00004004000479ee */ /* 0x000e640008240000 */
[----:B-1----:R-:W-:Y:S01]  /*a490*/  NOP ;  /* 0x0000000000007918 */ /* 0x002fe20000000000 */
.L_x_140:
[----:B------:R-:W-:Y:S01]  /*a4a0*/  ISETP.NE.AND P2, PT, R107, RZ, PT ;  /* 0x000000ff6b00720c */ /* 0x000fe20003f45270 */
[----:B------:R-:W-:Y:S01]  /*a4b0*/  FMUL R0, R52, R24 ;  /* 0x0000001834007220 */ /* 0x000fe20000400000 */
[----:B----4-:R-:W-:Y:S01]  /*a4c0*/  SHF.L.U32 R3, R60, 0x10, RZ ;  /* 0x000000103c037819 */ /* 0x010fe200000006ff */
        /* <DEDUP_REMOVED lines=121> */
[----:B------:R-:W-:Y:S01]  /*ac60*/  @P2 SHF.L.U32 R2, R116, 0x1f, RZ ;  /* 0x0000001f74022819 */ /* 0x000fe200000006ff */
        /* <DEDUP_REMOVED lines=25> */
.L_x_144:
[----:B------:R-:W-:Y:S05]  /*ae00*/  BSYNC.RECONVERGENT B0 ;  /* 0x0000000000007941 */ /* 0x000fea0003800200 */
.L_x_143:
        /* <DEDUP_REMOVED lines=20> */
[----:B------:R-:W-:Y:S04]  /*af50*/  SHF.L.U32 R20, R116, 0x1f, RZ ;  /* 0x0000001f74147819 */ /* 0x000fe800000006ff */
[----:B------:R-:W1:Y:S02]  /*af60*/  SYNCS.PHASECHK.TRANS64.TRYWAIT P0, [R0+URZ+0x30], R20 ;  /* 0x00003014000075a7 */ /* 0x000e6400080011ff */
[----:B-1----:R-:W-:Y:S05]  /*af70*/  @!P0 BRA `(.L_x_149) ;  /* 0x00000048003c8947 */ /* 0x002fea0003800000 */
.L_x_148:
[----:B------:R-:W-:Y:S05]  /*af80*/  BSYNC B0 ;  /* 0x0000000000007941 */ /* 0x000fea0003800000 */
.L_x_147:
[----:B------:R-:W-:Y:S01]  /*af90*/  ISETP.NE.AND P0, PT, R71, RZ, PT ;  /* 0x000000ff4700720c */ /* 0x000fe20003f05270 */
[----:B------:R-:W-:Y:S11]  /*afa0*/  VIADD R68, R68, 0x1 ;  /* 0x0000000144447836 */ /* 0x000ff60000000000 */
[----:B------:R-:W-:Y:S01]  /*afb0*/  @!UPT UIADD3 URZ, UPT, UPT, URZ, URZ, URZ ;  /* 0x000000fffffff290 */ /* 0x000fe2000fffe0ff */
[----:B------:R3:W4:Y:S04]  /*afc0*/  @P0 LDS.128 R60, [R3+UR36+0x200] ;  /* 0x00020024033c0984 */ /* 0x0007280008000c00 */
[----:B------:R3:W2:Y:S04]  /*afd0*/  @P0 LDS.128 R72, [R3+UR36+0xa00] ;  /* 0x000a002403480984 */ /* 0x0006a80008000c00 */
[----:B------:R3:W2:Y:S04]  /*afe0*/  @P0 LDS.128 R64, [R2+0x200] ;  /* 0x0002000002400984 */ /* 0x0006a80000000c00 */
[----:B------:R3:W2:Y:S01]  /*aff0*/  @P0 LDS.128 R76, [R2+0xa00] ;  /* 0x000a0000024c0984 */ /* 0x0006a20000000c00 */
[C---:B------:R-:W-:Y:S04]  /*b000*/  ISETP.NE.AND P0, PT, R68.reuse, 0x4, PT ;  /* 0x000000044400780c */ /* 0x040fe80003f05270 */
[----:B-1----:R-:W-:Y:S02]  /*b010*/  SEL R0, RZ, 0x1, P0 ;  /* 0x00000001ff007807 */ /* 0x002fe40000000000 */
[----:B------:R-:W-:Y:S02]  /*b020*/  SEL R68, R68, RZ, P0 ;  /* 0x000000ff44447207 */ /* 0x000fe40000000000 */
[----:B------:R-:W-:Y:S02]  /*b030*/  LOP3.LUT R116, R116, R0, RZ, 0x3c, !PT ;  /* 0x0000000074747212 */ /* 0x000fe400078e3cff */
.L_x_146:
[----:B------:R-:W-:Y:S05]  /*b040*/  BSYNC B1 ;  /* 0x0000000000017941 */ /* 0x000fea0003800000 */
.L_x_145:
[----:B------:R-:W-:Y:S11]  /*b050*/  ISETP.NE.AND P0, PT, R100, R22, PT ;  /* 0x000000166400720c */ /* 0x000ff60003f05270 */
[----:B------:R-:W-:Y:S02]  /*b060*/  @!UPT UIADD3 URZ, UPT, UPT, URZ, URZ, URZ ;  /* 0x000000fffffff290 */ /* 0x000fe4000fffe0ff */
[----:B------:R-:W-:Y:S05]  /*b070*/  @P0 BRA `(.L_x_150) ;  /* 0x0000000000bc0947 */ /* 0x000fea0003800000 */
[----:B------:R-:W-:Y:S11]  /*b080*/  LOP3.LUT P0, RZ, R21, 0x3, R101, 0x48, !PT ;  /* 0x0000000315ff7812 */ /* 0x000ff60007804865 */
[----:B------:R-:W-:Y:S02]  /*b090*/  @!UPT UIADD3 URZ, UPT, UPT, URZ, URZ, URZ ;  /* 0x000000fffffff290 */ /* 0x000fe4000fffe0ff */
[----:B------:R-:W-:Y:S05]  /*b0a0*/  @!P0 BRA `(.L_x_151) ;  /* 0x0000000000408947 */ /* 0x000fea0003800000 */
        /* <DEDUP_REMOVED lines=16> */
.L_x_151:
        /* <DEDUP_REMOVED lines=23> */
.L_x_152:
[----:B------:R-:W-:Y:S05]  /*b320*/  WARPSYNC.ALL ;  /* 0x0000000000007948 */ /* 0x000fea0003800000 */
[----:B------:R-:W-:Y:S11]  /*b330*/  R2UR UR4, R23 ;  /* 0x00000000170472ca */ /* 0x000ff600000e0000 */
[----:B------:R-:W-:Y:S02]  /*b340*/  @!UPT UIADD3 URZ, UPT, UPT, URZ, URZ, URZ ;  /* 0x000000fffffff290 */ /* 0x000fe4000fffe0ff */
[----:B------:R-:W1:Y:S02]  /*b350*/  LDTM.x16 R4, tmem[UR4+0x40] ;  /* 0x00004004000479ee */ /* 0x000e640008240000 */
[----:B-1----:R-:W-:Y:S01]  /*b360*/  NOP ;  /* 0x0000000000007918 */ /* 0x002fe20000000000 */
.L_x_150:
[----:B------:R-:W-:Y:S01]  /*b370*/  ISETP.NE.AND P2, PT, R107, RZ, PT ;  /* 0x000000ff6b00720c */ /* 0x000fe20003f45270 */
[----:B------:R-:W-:Y:S01]  /*b380*/  FMUL R0, R52, R24 ;  /* 0x0000001834007220 */ /* 0x000fe20000400000 */
        /* <DEDUP_REMOVED lines=22> */
[----:B--2---:R-:W-:Y:S01]  /*b4f0*/  LOP3.LUT R41, R66, 0xffff0000, RZ, 0xc0, !PT ;  /* 0xffff000042297812 */ /* 0x004fe200078ec0ff */
        /* <DEDUP_REMOVED lines=106> */
[----:B--2---:R-:W2:Y:S02]  /*bba0*/  FENCE.VIEW.ASYNC.S ;  /* 0x00000000000073c6 */ /* 0x004ea40000000000 */
[----:B------:R-:W-:Y:S05]  /*bbb0*/  WARPSYNC.ALL ;  /* 0x0000000000007948 */ /* 0x000fea0003800000 */
[----:B------:R-:W-:Y:S01]  /*bbc0*/  BSSY.RECONVERGENT B0, `(.L_x_153) ;  /* 0x0000012000007945 */ /* 0x000fe20003800200 */
[----:B--2---:R-:W-:Y:S06]  /*bbd0*/  BAR.SYNC.DEFER_BLOCKING 0x1, 0x80 ;  /* 0x0042000000007b1d */ /* 0x004fec0000010000 */
[----:B------:R-:W-:Y:S05]  /*bbe0*/  @P0 BRA `(.L_x_154) ;  /* 0x00000000003c0947 */ /* 0x000fea0003800000 */
[----:B------:R-:W-:Y:S01]  /*bbf0*/  UIADD3 UR4, UPT, UPT, UR36, 0x200, URZ ;  /* 0x0000020024047890 */ /* 0x000fe2000fffe0ff */
[----:B------:R-:W-:Y:S01]  /*bc00*/  UMOV UR42, UR46 ;  /* 0x0000002e002a7c82 */ /* 0x000fe20008000000 */
[----:B------:R-:W-:Y:S01]  /*bc10*/  UMOV UR43, UR52 ;  /* 0x00000034002b7c82 */ /* 0x000fe20008000000 */
[----:B------:R-:W-:Y:S03]  /*bc20*/  UIADD3 UR9, UPT, UPT, UR45, 0x60, URZ ;  /* 0x000000602d097890 */ /* 0x000fe6000fffe0ff */
[----:B------:R-:W-:Y:S01]  /*bc30*/  MOV R90, UR4 ;  /* 0x00000004005a7c02 */ /* 0x000fe20008000f00 */
[----:B------:R-:W-:Y:S02]  /*bc40*/  UIADD3 UR4, UP0, UPT, UR50, 0xa80, URZ ;  /* 0x00000a8032047890 */ /* 0x000fe4000ff1e0ff */
[----:B------:R-:W-:Y:S01]  /*bc50*/  UIADD3 UR8, UPT, UPT, UR36, 0xa00, URZ ;  /* 0x00000a0024087890 */ /* 0x000fe2000fffe0ff */
[----:B------:R-:W-:Y:S01]  /*bc60*/  R2UR UR40, R90 ;  /* 0x000000005a2872ca */ /* 0x000fe200000e0000 */
[----:B------:R-:W-:Y:S01]  /*bc70*/  UIADD3.X UR5, UPT, UPT, URZ, UR51, URZ, UP0, !UPT ;  /* 0x00000033ff057290 */ /* 0x000fe200087fe4ff */
[----:B------:R-:W-:Y:S01]  /*bc80*/  UMOV UR10, UR46 ;  /* 0x0000002e000a7c82 */ /* 0x000fe20008000000 */
[----:B------:R-:W-:Y:S10]  /*bc90*/  UMOV UR11, UR52 ;  /* 0x00000034000b7c82 */ /* 0x000ff40008000000 */
[----:B------:R2:W-:Y:S01]  /*bca0*/  UTMASTG.3D [UR40], [UR4] ;  /* 0x00000028040073b5 */ /* 0x0005e20008010000 */
[----:B------:R2:W-:Y:S01]  /*bcb0*/  UTMASTG.3D [UR8], [UR4] ;  /* 0x00000008040073b5 */ /* 0x0005e20008010000 */
[----:B------:R0:W-:Y:S01]  /*bcc0*/  UTMACMDFLUSH ;  /* 0x00000000000079b7 */ /* 0x0001e20000000000 */
[----:B--2---:R-:W-:Y:S04]  /*bcd0*/  DEPBAR.LE SB0, 0x1 ;  /* 0x000080400000791a */ /* 0x004fe80000000000 */
.L_x_154:
[----:B------:R-:W-:Y:S05]  /*bce0*/  BSYNC.RECONVERGENT B0 ;  /* 0x0000000000007941 */ /* 0x000fea0003800200 */
.L_x_153:
[----:B------:R-:W-:Y:S01]  /*bcf0*/  BAR.SYNC.DEFER_BLOCKING 0x1, 0x80 ;  /* 0x0042000000007b1d */ /* 0x000fe20000010000 */
[----:B------:R-:W-:Y:S04]  /*bd00*/  UIADD3 UR4, UPT, UPT, UR37, 0x1, URZ ;  /* 0x0000000125047890 */ /* 0x000fe8000fffe0ff */
[----:B------:R-:W-:Y:S04]  /*bd10*/  UISETP.NE.AND UP0, UPT, UR4, 0x4, UPT ;  /* 0x000000040400788c */ /* 0x000fe8000bf05270 */
[----:B------:R-:W-:Y:S01]  /*bd20*/  USEL UR39, UR4, URZ, UP0 ;  /* 0x000000ff04277287 */ /* 0x000fe20008000000 */
[----:B------:R2:W-:Y:S01]  /*bd30*/  @P2 SYNCS.ARRIVE.TRANS64.RED.A1T0 RZ, [R117+URZ], RZ ;  /* 0x000000ff75ff29a7 */ /* 0x0005e200081004ff */
[----:B------:R-:W-:Y:S01]  /*bd40*/  BSSY B1, `(.L_x_155) ;  /* 0x000001a000017945 */ /* 0x000fe20003800000 */
[----:B------:R-:W3:Y:S02]  /*bd50*/  @P2 SYNCS.PHASECHK.TRANS64.TRYWAIT P0, [R0+URZ+0x30], R2 ;  /* 0x00003002000025a7 */ /* 0x000ee400080011ff */
[----:B---3--:R-:W-:Y:S01]  /*bd60*/  @P2 SEL R70, RZ, 0x1, !P0 ;  /* 0x00000001ff462807 */ /* 0x008fe20004000000 */
[----:B--2---:R-:W-:Y:S06]  /*bd70*/  @!P2 BRA `(.L_x_156) ;  /* 0x000000000058a947 */ /* 0x004fec0003800000 */
[----:B------:R-:W-:Y:S01]  /*bd80*/  ISETP.NE.AND P1, PT, R71, RZ, PT ;  /* 0x000000ff4700720c */ /* 0x000fe20003f25270 */
[----:B------:R-:W-:Y:S01]  /*bd90*/  BSSY B0, `(.L_x_157) ;  /* 0x0000009000007945 */ /* 0x000fe20003800000 */
[----:B------:R-:W-:Y:S11]  /*bda0*/  ISETP.NE.AND P0, PT, R70, RZ, PT ;  /* 0x000000ff4600720c */ /* 0x000ff60003f05270 */
[----:B------:R-:W-:Y:S05]  /*bdb0*/  @P1 IMAD R3, R68, 0x1000, R106 ;  /* 0x0000100044031824 */ /* 0x000fea00078e026a */
[----:B------:R-:W-:Y:S05]  /*bdc0*/  @P1 IADD3 R2, PT, PT, R3, UR36, RZ ;  /* 0x0000002403021c10 */ /* 0x000fea000fffe0ff */
[----:B------:R-:W-:Y:S01]  /*bdd0*/  @P1 IMAD.IADD R2, R69, 0x1, R2 ;  /* 0x0000000145021824 */ /* 0x000fe200078e0202 */
[----:B------:R-:W-:Y:S06]  /*bde0*/  @P0 BRA `(.L_x_158) ;  /* 0x00000000000c0947 */ /* 0x000fec0003800000 */
[----:B-1----:R-:W-:Y:S04]  /*bdf0*/  SHF.L.U32 R20, R116, 0x1f, RZ ;  /* 0x0000001f74147819 */ /* 0x002fe800000006ff */
[----:B------:R-:W1:Y:S02]  /*be00*/  SYNCS.PHASECHK.TRANS64.TRYWAIT P0, [R0+URZ+0x30], R20 ;  /* 0x00003014000075a7 */ /* 0x000e6400080011ff */
[----:B-1----:R-:W-:Y:S05]  /*be10*/  @!P0 BRA `(.L_x_159) ;  /* 0x0000003800a88947 */ /* 0x002fea0003800000 */
.L_x_158:
[----:B------:R-:W-:Y:S05]  /*be20*/  BSYNC B0 ;  /* 0x0000000000007941 */ /* 0x000fea0003800000 */
.L_x_157:
[----:B------:R-:W-:Y:S01]  /*be30*/  ISETP.NE.AND P0, PT, R71, RZ, PT ;  /* 0x000000ff4700720c */ /* 0x000fe20003f05270 */
[----:B------:R-:W-:Y:S11]  /*be40*/  VIADD R68, R68, 0x1 ;  /* 0x0000000144447836 */ /* 0x000ff60000000000 */
[----:B------:R-:W-:Y:S01]  /*be50*/  @!UPT UIADD3 URZ, UPT, UPT, URZ, URZ, URZ ;  /* 0x000000fffffff290 */ /* 0x000fe2000fffe0ff */
[----:B------:R2:W3:Y:S04]  /*be60*/  @P0 LDS.128 R60, [R3+UR36+0x200] ;  /* 0x00020024033c0984 */ /* 0x0004e80008000c00 */
[----:B------:R2:W4:Y:S04]  /*be70*/  @P0 LDS.128 R72, [R3+UR36+0xa00] ;  /* 0x000a002403480984 */ /* 0x0005280008000c00 */
[----:B------:R2:W2:Y:S04]  /*be80*/  @P0 LDS.128 R64, [R2+0x200] ;  /* 0x0002000002400984 */ /* 0x0004a80000000c00 */
[----:B------:R2:W2:Y:S01]  /*be90*/  @P0 LDS.128 R76, [R2+0xa00] ;  /* 0x000a0000024c0984 */ /* 0x0004a20000000c00 */
[C---:B------:R-:W-:Y:S04]  /*bea0*/  ISETP.NE.AND P0, PT, R68.reuse, 0x4, PT ;  /* 0x000000044400780c */ /* 0x040fe80003f05270 */
[----:B-1----:R-:W-:Y:S02]  /*beb0*/  SEL R0, RZ, 0x1, P0 ;  /* 0x00000001ff007807 */ /* 0x002fe40000000000 */
[----:B------:R-:W-:Y:S02]  /*bec0*/  SEL R68, R68, RZ, P0 ;  /* 0x000000ff44447207 */ /* 0x000fe40000000000 */
[----:B------:R-:W-:Y:S02]  /*bed0*/  LOP3.LUT R116, R116, R0, RZ, 0x3c, !PT ;  /* 0x0000000074747212 */ /* 0x000fe400078e3cff */
.L_x_156:
[----:B------:R-:W-:Y:S05]  /*bee0*/  BSYNC B1 ;  /* 0x0000000000017941 */ /* 0x000fea0003800000 */
.L_x_155:
[----:B--2---:R-:W-:Y:S05]  /*bef0*/  VIADD R3, R59, 0x400020 ;  /* 0x004000203b037836 */ /* 0x004fea0000000000 */
[----:B------:R-:W-:Y:S04]  /*bf00*/  SHF.R.U32.HI R0, RZ, 0x15, R3 ;  /* 0x00000015ff007819 */ /* 0x000fe80000011603 */
[----:B-1----:R-:W-:Y:S04]  /*bf10*/  LOP3.LUT R22, R0, 0x3, RZ, 0xc0, !PT ;  /* 0x0000000300167812 */ /* 0x002fe800078ec0ff */
        /* <DEDUP_REMOVED lines=11> */
[----:B------:R-:W2:Y:S01]  /*bfd0*/  LDCU.64 UR6, c[0x4][0x78] ;  /* 0x01000f00ff0677ac */ /* 0x000ea20008000a00 */
[----:B------:R-:W3:Y:S01]  /*bfe0*/  LDC.64 R14, c[0x4][R15] ;  /* 0x010000000f0e7b82 */ /* 0x000ee20000000a00 */
[----:B------:R-:W5:Y:S01]  /*bff0*/  LDCU.64 UR4, c[0x4][0x10] ;  /* 0x01000200ff0477ac */ /* 0x000f620008000a00 */
[----:B-1----:R-:W-:Y:S01]  /*c000*/  MOV R5, UR9 ;  /* 0x0000000900057c02 */ /* 0x002fe20008000f00 */
[----:B------:R-:W-:Y:S01]  /*c010*/  IMAD.U32 R4, RZ, RZ, UR8 ;  /* 0x00000008ff047e24 */ /* 0x000fe2000f8e00ff */
[----:B--2---:R-:W-:Y:S01]  /*c020*/  MOV R7, UR7 ;  /* 0x0000000700077c02 */ /* 0x004fe20008000f00 */
[----:B------:R-:W-:Y:S01]  /*c030*/  IMAD.U32 R6, RZ, RZ, UR6 ;  /* 0x00000006ff067e24 */ /* 0x000fe2000f8e00ff */
[----:B-----5:R-:W-:Y:S01]  /*c040*/  MOV R11, UR5 ;  /* 0x00000005000b7c02 */ /* 0x020fe20008000f00 */
[----:B------:R-:W-:Y:S02]  /*c050*/  IMAD.U32 R10, RZ, RZ, UR4 ;  /* 0x00000004ff0a7e24 */ /* 0x000fe4000f8e00ff */
[----:B------:R-:W-:Y:S07]  /*c060*/  LEPC R20, `(.L_x_161) ;  /* 0x000000001014794e */ /* 0x000fee0000000000 */
[----:B---34-:R-:W-:Y:S05]  /*c070*/  CALL.ABS.NOINC R14 ;  /* 0x000000000e007343 */ /* 0x018fea0003c00000 */
.L_x_161:
        /* <DEDUP_REMOVED lines=23> */
.L_x_162:
[----:B------:R-:W-:Y:S05]  /*c1f0*/  WARPSYNC.ALL ;  /* 0x0000000000007948 */ /* 0x000fea0003800000 */
[----:B------:R-:W-:Y:S11]  /*c200*/  R2UR UR4, R2 ;  /* 0x00000000020472ca */ /* 0x000ff600000e0000 */
[----:B------:R-:W-:Y:S02]  /*c210*/  @!UPT UIADD3 URZ, UPT, UPT, URZ, URZ, URZ ;  /* 0x000000fffffff290 */ /* 0x000fe4000fffe0ff */
[----:B------:R-:W1:Y:S02]  /*c220*/  LDTM.x16 R4, tmem[UR4+0x40] ;  /* 0x00004004000479ee */ /* 0x000e640008240000 */
[----:B-1----:R-:W-:Y:S01]  /*c230*/  NOP ;  /* 0x0000000000007918 */ /* 0x002fe20000000000 */
.L_x_160:
[----:B------:R-:W-:Y:S01]  /*c240*/  ISETP.NE.AND P2, PT, R107, RZ, PT ;  /* 0x000000ff6b00720c */ /* 0x000fe20003f45270 */
[----:B------:R-:W-:Y:S01]  /*c250*/  FMUL R0, R52, R24 ;  /* 0x0000001834007220 */ /* 0x000fe20000400000 */
[----:B---3--:R-:W-:Y:S01]  /*c260*/  SHF.L.U32 R3, R60, 0x10, RZ ;  /* 0x000000103c037819 */ /* 0x008fe200000006ff */
        /* <DEDUP_REMOVED lines=146> */
[----:B--2---:R-:W-:Y:S04]  /*cb90*/  DEPBAR.LE SB0, 0x1 ;  /* 0x000080400000791a */ /* 0x004fe80000000000 */
.L_x_164:
[----:B------:R-:W-:Y:S05]  /*cba0*/  BSYNC.RECONVERGENT B0 ;  /* 0x0000000000007941 */ /* 0x000fea0003800200 */
.L_x_163:
        /* <DEDUP_REMOVED lines=10> */
[----:B------:R-:W2:Y:S02]  /*cc50*/  @P2 SYNCS.PHASECHK.TRANS64.TRYWAIT P0, [R0+URZ+0x30], R2 ;  /* 0x00003002000025a7 */ /* 0x000ea400080011ff */
[----:B--2---:R-:W-:Y:S01]  /*cc60*/  @P2 SEL R70, RZ, 0x1, !P0 ;  /* 0x00000001ff462807 */ /* 0x004fe20004000000 */
        /* <DEDUP_REMOVED lines=11> */
.L_x_168:
[----:B------:R-:W-:Y:S05]  /*cd20*/  BSYNC B0 ;  /* 0x0000000000007941 */ /* 0x000fea0003800000 */
.L_x_167:
        /* <DEDUP_REMOVED lines=11> */
.L_x_166:
[----:B------:R-:W-:Y:S05]  /*cde0*/  BSYNC B1 ;  /* 0x0000000000017941 */ /* 0x000fea0003800000 */
.L_x_165:
[----:B------:R-:W-:Y:S11]  /*cdf0*/  ISETP.NE.AND P0, PT, R100, R22, PT ;  /* 0x000000166400720c */ /* 0x000ff60003f05270 */
[----:B------:R-:W-:Y:S02]  /*ce00*/  @!UPT UIADD3 URZ, UPT, UPT, URZ, URZ, URZ ;  /* 0x000000fffffff290 */ /* 0x000fe4000fffe0ff */
[----:B------:R-:W-:Y:S05]  /*ce10*/  @P0 BRA `(.L_x_170) ;  /* 0x0000000000bc0947 */ /* 0x000fea0003800000 */
[----:B------:R-:W-:Y:S11]  /*ce20*/  LOP3.LUT P0, RZ, R21, 0x3, R101, 0x48, !PT ;  /* 0x0000000315ff7812 */ /* 0x000ff60007804865 */
[----:B------:R-:W-:Y:S02]  /*ce30*/  @!UPT UIADD3 URZ, UPT, UPT, URZ, URZ, URZ ;  /* 0x000000fffffff290 */ /* 0x000fe4000fffe0ff */
[----:B------:R-:W-:Y:S05]  /*ce40*/  @!P0 BRA `(.L_x_171) ;  /* 0x0000000000408947 */ /* 0x000fea0003800000 */
[----:B------:R-:W1:Y:S01]  /*ce50*/  LDCU.64 UR8, c[0x4][0x70] ;  /* 0x01000e00ff0877ac */ /* 0x000e620008000a00 */
[----:B--2---:R-:W-:Y:S01]  /*ce60*/  MOV R3, 0x0 ;  /* 0x0000000000037802 */ /* 0x004fe20000000f00 */
        /* <DEDUP_REMOVED lines=14> */
.L_x_171:
        /* <DEDUP_REMOVED lines=23> */
.L_x_172:
[----:B------:R-:W-:Y:S05]  /*d0c0*/  WARPSYNC.ALL ;  /* 0x0000000000007948 */ /* 0x000fea0003800000 */
[----:B------:R-:W-:Y:S11]  /*d0d0*/  R2UR UR4, R23 ;  /* 0x00000000170472ca */ /* 0x000ff600000e0000 */
[----:B------:R-:W-:Y:S02]  /*d0e0*/  @!UPT UIADD3 URZ, UPT, UPT, URZ, URZ, URZ ;  /* 0x000000fffffff290 */ /* 0x000fe4000fffe0ff */
[----:B------:R-:W1:Y:S02]  /*d0f0*/  LDTM.x16 R4, tmem[UR4+0x40] ;  /* 0x00004004000479ee */ /* 0x000e640008240000 */
[----:B-1----:R-:W-:Y:S01]  /*d100*/  NOP ;  /* 0x0000000000007918 */ /* 0x002fe20000000000 */
.L_x_170:
[----:B------:R-:W-:Y:S01]  /*d110*/  ISETP.NE.AND P2, PT, R107, RZ, PT ;  /* 0x000000ff6b00720c */ /* 0x000fe20003f45270 */
[----:B------:R-:W-:Y:S01]  /*d120*/  FMUL R0, R52, R24 ;  /* 0x0000001834007220 */ /* 0x000fe20000400000 */
[----:B--23--:R-:W-:Y:S01]  /*d130*/  SHF.L.U32 R3, R60, 0x10, RZ ;  /* 0x000000103c037819 */ /* 0x00cfe200000006ff */
        /* <DEDUP_REMOVED lines=146> */
.L_x_174:
[----:B------:R-:W-:Y:S05]  /*da60*/  BSYNC.RECONVERGENT B0 ;  /* 0x0000000000007941 */ /* 0x000fea0003800200 */
.L_x_173:
        /* <DEDUP_REMOVED lines=17> */
[----:B------:R-:W2:Y:S02]  /*db80*/  SYNCS.PHASECHK.TRANS64.TRYWAIT P0, [R0+URZ+0x30], R116 ;  /* 0x00003074000075a7 */ /* 0x000ea400080011ff */
[----:B--2---:R-:W-:Y:S05]  /*db90*/  @!P0 BRA `(.L_x_179) ;  /* 0x0000001c00708947 */ /* 0x004fea0003800000 */
.L_x_178:
[----:B------:R-:W-:Y:S05]  /*dba0*/  BSYNC B0 ;  /* 0x0000000000007941 */ /* 0x000fea0003800000 */
.L_x_177:
[----:B------:R-:W-:Y:S11]  /*dbb0*/  ISETP.NE.AND P0, PT, R71, RZ, PT ;  /* 0x000000ff4700720c */ /* 0x000ff60003f05270 */
[----:B------:R-:W-:Y:S02]  /*dbc0*/  @!UPT UIADD3 URZ, UPT, UPT, URZ, URZ, URZ ;  /* 0x000000fffffff290 */ /* 0x000fe4000fffe0ff */
[----:B------:R3:W4:Y:S04]  /*dbd0*/  @P0 LDS.128 R60, [R68+UR36+0x200] ;  /* 0x00020024443c0984 */ /* 0x0007280008000c00 */
[----:B------:R3:W1:Y:S04]  /*dbe0*/  @P0 LDS.128 R72, [R68+UR36+0xa00] ;  /* 0x000a002444480984 */ /* 0x0006680008000c00 */
[----:B------:R3:W1:Y:S04]  /*dbf0*/  @P0 LDS.128 R64, [R2+0x200] ;  /* 0x0002000002400984 */ /* 0x0006680000000c00 */
[----:B------:R3:W1:Y:S02]  /*dc00*/  @P0 LDS.128 R76, [R2+0xa00] ;  /* 0x000a0000024c0984 */ /* 0x0006640000000c00 */
.L_x_176:
[----:B------:R-:W-:Y:S05]  /*dc10*/  BSYNC B1 ;  /* 0x0000000000017941 */ /* 0x000fea0003800000 */
.L_x_175:
[----:B------:R-:W-:Y:S05]  /*dc20*/  VIADD R59, R59, 0x400030 ;  /* 0x004000303b3b7836 */ /* 0x000fea0000000000 */
[----:B--2---:R-:W-:Y:S04]  /*dc30*/  SHF.R.U32.HI R0, RZ, 0x15, R59 ;  /* 0x00000015ff007819 */ /* 0x004fe8000001163b */
[----:B---3--:R-:W-:Y:S04]  /*dc40*/  LOP3.LUT R2, R0, 0x3, RZ, 0xc0, !PT ;  /* 0x0000000300027812 */ /* 0x008fe800078ec0ff */
[----:B------:R-:W-:Y:S11]  /*dc50*/  ISETP.NE.AND P0, PT, R100, R2, PT ;  /* 0x000000026400720c */ /* 0x000ff60003f05270 */
[----:B------:R-:W-:Y:S02]  /*dc60*/  @!UPT UIADD3 URZ, UPT, UPT, URZ, URZ, URZ ;  /* 0x000000fffffff290 */ /* 0x000fe4000fffe0ff */
[----:B------:R-:W-:Y:S05]  /*dc70*/  @P0 BRA `(.L_x_180) ;  /* 0x0000000000bc0947 */ /* 0x000fea0003800000 */
[----:B------:R-:W-:Y:S02]  /*dc80*/  LOP3.LUT P0, RZ, R0, 0x3, R101, 0x48, !PT ;  /* 0x0000000300ff7812 */ /* 0x000fe40007804865 */
[----:B------:R-:W-:Y:S11]  /*dc90*/  MOV R16, R59 ;  /* 0x0000003b00107202 */ /* 0x000ff60000000f00 */
[----:B------:R-:W-:Y:S05]  /*dca0*/  @!P0 BRA `(.L_x_181) ;  /* 0x0000000000408947 */ /* 0x000fea0003800000 */
[----:B------:R-:W2:Y:S01]  /*dcb0*/  LDCU.64 UR8, c[0x4][0x70] ;  /* 0x01000e00ff0877ac */ /* 0x000ea20008000a00 */
[----:B------:R-:W-:Y:S01]  /*dcc0*/  MOV R15, 0x0 ;  /* 0x00000000000f7802 */ /* 0x000fe20000000f00 */
[----:B------:R-:W-:Y:S02]  /*dcd0*/  HFMA2 R12, -RZ, RZ, 0, 5.9604644775390625e-08 ;  /* 0x00000001ff0c7431 */ /* 0x000fe400000001ff */
[----:B------:R-:W-:Y:S02]  /*dce0*/  IMAD.MOV.U32 R8, RZ, RZ, 0x192 ;  /* 0x00000192ff087424 */ /* 0x000fe400078e00ff */
[----:B------:R-:W-:Y:S01]  /*dcf0*/  IMAD.MOV.U32 R13, RZ, RZ, RZ ;  /* 0x000000ffff0d7224 */ /* 0x000fe200078e00ff */
[----:B------:R-:W3:Y:S01]  /*dd00*/  LDCU.64 UR6, c[0x4][0x78] ;  /* 0x01000f00ff0677ac */ /* 0x000ee20008000a00 */
[----:B------:R-:W1:Y:S01]  /*dd10*/  LDC.64 R14, c[0x4][R15] ;  /* 0x010000000f0e7b82 */ /* 0x000e620000000a00 */
[----:B------:R-:W5:Y:S01]  /*dd20*/  LDCU.64 UR4, c[0x4][0x10] ;  /* 0x01000200ff0477ac */ /* 0x000f620008000a00 */
[----:B--2---:R-:W-:Y:S01]  /*dd30*/  MOV R5, UR9 ;  /* 0x0000000900057c02 */ /* 0x004fe20008000f00 */
[----:B------:R-:W-:Y:S01]  /*dd40*/  IMAD.U32 R4, RZ, RZ, UR8 ;  /* 0x00000008ff047e24 */ /* 0x000fe2000f8e00ff */
[----:B---3--:R-:W-:Y:S01]  /*dd50*/  MOV R7, UR7 ;  /* 0x0000000700077c02 */ /* 0x008fe20008000f00 */
[----:B------:R-:W-:Y:S01]  /*dd60*/  IMAD.U32 R6, RZ, RZ, UR6 ;  /* 0x00000006ff067e24 */ /* 0x000fe2000f8e00ff */
[----:B-----5:R-:W-:Y:S01]  /*dd70*/  MOV R11, UR5 ;  /* 0x00000005000b7c02 */ /* 0x020fe20008000f00 */
[----:B------:R-:W-:Y:S02]  /*dd80*/  IMAD.U32 R10, RZ, RZ, UR4 ;  /* 0x00000004ff0a7e24 */ /* 0x000fe4000f8e00ff */
[----:B-1----:R-:W-:Y:S07]  /*dd90*/  LEPC R20, `(.L_x_181) ;  /* 0x000000001014794e */ /* 0x002fee0000000000 */
[----:B----4-:R-:W-:Y:S05]  /*dda0*/  CALL.ABS.NOINC R14 ;  /* 0x000000000e007343 */ /* 0x010fea0003c00000 */
.L_x_181:
[----:B------:R-:W-:Y:S05]  /*ddb0*/  WARPSYNC.ALL ;  /* 0x0000000000007948 */ /* 0x000fea0003800000 */
[C---:B------:R-:W-:Y:S01]  /*ddc0*/  R2UR UR4, R16.reuse ;  /* 0x00000000100472ca */ /* 0x040fe200000e0000 */
[----:B------:R-:W-:Y:S05]  /*ddd0*/  VIADD R0, R16, 0x40 ;  /* 0x0000004010007836 */ /* 0x000fea0000000000 */
[----:B------:R-:W-:Y:S04]  /*dde0*/  SHF.R.U32.HI R0, RZ, 0x15, R0 ;  /* 0x00000015ff007819 */ /* 0x000fe80000011600 */
[----:B------:R-:W-:Y:S03]  /*ddf0*/  LOP3.LUT P0, RZ, R0, 0x3, R101, 0x48, !PT ;  /* 0x0000000300ff7812 */ /* 0x000fe60007804865 */
[----:B------:R-:W2:Y:S10]  /*de00*/  LDTM.x16 R24, tmem[UR4] ;  /* 0x00000004001879ee */ /* 0x000eb40008240000 */
[----:B--2---:R-:W-:Y:S05]  /*de10*/  @!P0 BRA `(.L_x_182) ;  /* 0x0000000000408947 */ /* 0x004fea0003800000 */
        /* <DEDUP_REMOVED lines=16> */
.L_x_182:
[----:B------:R-:W-:Y:S05]  /*df20*/  WARPSYNC.ALL ;  /* 0x0000000000007948 */ /* 0x000fea0003800000 */
[----:B------:R-:W-:Y:S11]  /*df30*/  R2UR UR4, R16 ;  /* 0x00000000100472ca */ /* 0x000ff600000e0000 */
[----:B------:R-:W-:Y:S02]  /*df40*/  @!UPT UIADD3 URZ, UPT, UPT, URZ, URZ, URZ ;  /* 0x000000fffffff290 */ /* 0x000fe4000fffe0ff */
[----:B------:R-:W2:Y:S02]  /*df50*/  LDTM.x16 R4, tmem[UR4+0x40] ;  /* 0x00004004000479ee */ /* 0x000ea40008240000 */
[----:B--2---:R-:W-:Y:S01]  /*df60*/  NOP ;  /* 0x0000000000007918 */ /* 0x004fe20000000000 */
.L_x_180:
[----:B------:R-:W-:Y:S01]  /*df70*/  ISETP.NE.AND P1, PT, R100, R2, PT ;  /* 0x000000026400720c */ /* 0x000fe20003f25270 */
[----:B------:R-:W-:Y:S05]  /*df80*/  WARPSYNC.ALL ;  /* 0x0000000000007948 */ /* 0x000fea0003800000 */
[C---:B----4-:R-:W-:Y:S01]  /*df90*/  SHF.L.U32 R3, R60.reuse, 0x10, RZ ;  /* 0x000000103c037819 */ /* 0x050fe200000006ff */
[----:B------:R-:W-:Y:S01]  /*dfa0*/  NOP ;  /* 0x0000000000007918 */ /* 0x000fe20000000000 */
[----:B------:R-:W-:Y:S01]  /*dfb0*/  LOP3.LUT R40, R60, 0xffff0000, RZ, 0xc0, !PT ;  /* 0xffff00003c287812 */ /* 0x000fe200078ec0ff */
[C---:B------:R-:W-:Y:S01]  /*dfc0*/  FMUL R0, R52.reuse, R24 ;  /* 0x0000001834007220 */ /* 0x040fe20000400000 */
[C---:B------:R-:W-:Y:S01]  /*dfd0*/  SHF.L.U32 R41, R61.reuse, 0x10, RZ ;  /* 0x000000103d297819 */ /* 0x040fe200000006ff */
[----:B------:R-:W-:Y:S01]  /*dfe0*/  FMUL R2, R52, R25 ;  /* 0x0000001934027220 */ /* 0x000fe20000400000 */
[----:B------:R-:W-:Y:S01]  /*dff0*/  LOP3.LUT R42, R61, 0xffff0000, RZ, 0xc0, !PT ;  /* 0xffff00003d2a7812 */ /* 0x000fe200078ec0ff */
[C---:B------:R-:W-:Y:S01]  /*e000*/  FFMA R0, R53.reuse, R3, R0 ;  /* 0x0000000335007223 */ /* 0x040fe20000000000 */
[----:B------:R-:W-:Y:S01]  /*e010*/  R2UR UR4, R58 ;  /* 0x000000003a0472ca */ /* 0x000fe200000e0000 */
[----:B------:R-:W-:Y:S01]  /*e020*/  FFMA R2, R53, R40, R2 ;  /* 0x0000002835027223 */ /* 0x000fe20000000002 */
[----:B------:R-:W-:Y:S01]  /*e030*/  SHF.L.U32 R54, R62, 0x10, RZ ;  /* 0x000000103e367819 */ /* 0x000fe200000006ff */
[----:B-1----:R-:W-:Y:S01]  /*e040*/  FMUL R20, R52, R4 ;  /* 0x0000000434147220 */ /* 0x002fe20000400000 */
[----:B------:R-:W-:Y:S01]  /*e050*/  LOP3.LUT R55, R62, 0xffff0000, RZ, 0xc0, !PT ;  /* 0xffff00003e377812 */ /* 0x000fe200078ec0ff */
[----:B------:R-:W-:Y:S01]  /*e060*/  FMUL R3, R52, R26 ;  /* 0x0000001a34037220 */ /* 0x000fe20000400000 */
[----:B------:R-:W-:Y:S01]  /*e070*/  F2FP.BF16.F32.PACK_AB R108, R2, R0 ;  /* 0x00000000026c723e */ /* 0x000fe200000010ff */
[----:B------:R-:W-:Y:S01]  /*e080*/  FMUL R4, R52, R27 ;  /* 0x0000001b34047220 */ /* 0x000fe20000400000 */
[----:B------:R-:W-:Y:S01]  /*e090*/  SHF.L.U32 R56, R63, 0x10, RZ ;  /* 0x000000103f387819 */ /* 0x000fe200000006ff */
[----:B------:R-:W-:Y:S01]  /*e0a0*/  FFMA R3, R53, R41, R3 ;  /* 0x0000002935037223 */ /* 0x000fe20000000003 */
[----:B------:R-:W-:Y:S01]  /*e0b0*/  LOP3.LUT R57, R63, 0xffff0000, RZ, 0xc0, !PT ;  /* 0xffff00003f397812 */ /* 0x000fe200078ec0ff */
[----:B------:R-:W-:Y:S01]  /*e0c0*/  FFMA R4, R53, R42, R4 ;  /* 0x0000002a35047223 */ /* 0x000fe20000000004 */
[----:B------:R-:W-:Y:S01]  /*e0d0*/  SHF.L.U32 R58, R64, 0x10, RZ ;  /* 0x00000010403a7819 */ /* 0x000fe200000006ff */
[----:B------:R-:W-:Y:S01]  /*e0e0*/  FMUL R0, R52, R28 ;  /* 0x0000001c34007220 */ /* 0x000fe20000400000 */
[----:B------:R-:W-:Y:S01]  /*e0f0*/  LOP3.LUT R59, R64, 0xffff0000, RZ, 0xc0, !PT ;  /* 0xffff0000403b7812 */ /* 0x000fe200078ec0ff */
[----:B------:R-:W-:Y:S01]  /*e100*/  FMUL R2, R52, R29 ;  /* 0x0000001d34027220 */ /* 0x000fe20000400000 */
[----:B------:R-:W-:Y:S01]  /*e110*/  F2FP.BF16.F32.PACK_AB R109, R4, R3 ;  /* 0x00000003046d723e */ /* 0x000fe200000010ff */
[C---:B------:R-:W-:Y:S01]  /*e120*/  FMUL R21, R52.reuse, R5 ;  /* 0x0000000534157220 */ /* 0x040fe20000400000 */
[C---:B------:R-:W-:Y:S01]  /*e130*/  SHF.L.U32 R60, R65.reuse, 0x10, RZ ;  /* 0x00000010413c7819 */ /* 0x040fe200000006ff */
[C---:B------:R-:W-:Y:S01]  /*e140*/  FMUL R5, R52.reuse, R30 ;  /* 0x0000001e34057220 */ /* 0x040fe20000400000 */
[----:B------:R-:W-:Y:S01]  /*e150*/  LOP3.LUT R61, R65, 0xffff0000, RZ, 0xc0, !PT ;  /* 0xffff0000413d7812 */ /* 0x000fe200078ec0ff */
[----:B------:R-:W-:Y:S01]  /*e160*/  FMUL R22, R52, R6 ;  /* 0x0000000634167220 */ /* 0x000fe20000400000 */
[----:B------:R-:W-:Y:S01]  /*e170*/  SHF.L.U32 R62, R66, 0x10, RZ ;  /* 0x00000010423e7819 */ /* 0x000fe200000006ff */
        /* <DEDUP_REMOVED lines=10> */
[----:B------:R-:W-:Y:S01]  /*e220*/  FMUL R3, R52, R33 ;  /* 0x0000002134037220 */ /* 0x000fe20000400000 */
[----:B------:R-:W-:Y:S01]  /*e230*/  F2FP.BF16.F32.PACK_AB R110, R2, R0 ;  /* 0x00000000026e723e */ /* 0x000fe200000010ff */
[----:B------:R-:W-:Y:S01]  /*e240*/  FFMA R5, R53, R56, R5 ;  /* 0x0000003835057223 */ /* 0x000fe20000000005 */
[----:B------:R-:W-:Y:S01]  /*e250*/  SHF.L.U32 R68, R73, 0x10, RZ ;  /* 0x0000001049447819 */ /* 0x000fe200000006ff */
[----:B------:R-:W-:Y:S01]  /*e260*/  FFMA R6, R53, R57, R6 ;  /* 0x0000003935067223 */ /* 0x000fe20000000006 */
[----:B------:R-:W-:Y:S01]  /*e270*/  LOP3.LUT R69, R73, 0xffff0000, RZ, 0xc0, !PT ;  /* 0xffff000049457812 */ /* 0x000fe200078ec0ff */
[C---:B------:R-:W-:Y:S01]  /*e280*/  FFMA R7, R53.reuse, R58, R7 ;  /* 0x0000003a35077223 */ /* 0x040fe20000000007 */
[----:B------:R-:W-:Y:S01]  /*e290*/  SHF.L.U32 R70, R74, 0x10, RZ ;  /* 0x000000104a467819 */ /* 0x000fe200000006ff */
[----:B------:R-:W-:Y:S01]  /*e2a0*/  UIADD3 UR4, UPT, UPT, UR4, 0xb0, URZ ;  /* 0x000000b004047890 */ /* 0x000fe2000fffe0ff */
[----:B------:R-:W-:Y:S01]  /*e2b0*/  F2FP.BF16.F32.PACK_AB R111, R6, R5 ;  /* 0x00000005066f723e */ /* 0x000fe200000010ff */
[----:B------:R-:W-:Y:S01]  /*e2c0*/  FFMA R3, R53, R59, R3 ;  /* 0x0000003b35037223 */ /* 0x000fe20000000003 */
[----:B------:R-:W-:Y:S01]  /*e2d0*/  LOP3.LUT R71, R74, 0xffff0000, RZ, 0xc0, !PT ;  /* 0xffff00004a477812 */ /* 0x000fe200078ec0ff */
[C---:B------:R-:W-:Y:S01]  /*e2e0*/  FMUL R0, R52.reuse, R34 ;  /* 0x0000002234007220 */ /* 0x040fe20000400000 */
[----:B------:R-:W-:Y:S01]  /*e2f0*/  SHF.L.U32 R72, R75, 0x10, RZ ;  /* 0x000000104b487819 */ /* 0x000fe200000006ff */
[C---:B------:R-:W-:Y:S01]  /*e300*/  FMUL R2, R52.reuse, R35 ;  /* 0x0000002334027220 */ /* 0x040fe20000400000 */
[----:B------:R-:W-:Y:S01]  /*e310*/  UPRMT UR4, UR63, 0x654, UR4 ;  /* 0x000006543f047896 */ /* 0x000fe20008000004 */
[C---:B------:R-:W-:Y:S01]  /*e320*/  FMUL R4, R52.reuse, R36 ;  /* 0x0000002434047220 */ /* 0x040fe20000400000 */
[C---:B------:R-:W-:Y:S01]  /*e330*/  FMUL R5, R52.reuse, R37 ;  /* 0x0000002534057220 */ /* 0x040fe20000400000 */
[----:B------:R-:W-:Y:S01]  /*e340*/  F2FP.BF16.F32.PACK_AB R28, R3, R7 ;  /* 0x00000007031c723e */ /* 0x000fe200000010ff */
[C---:B------:R-:W-:Y:S01]  /*e350*/  FFMA R0, R53.reuse, R60, R0 ;  /* 0x0000003c35007223 */ /* 0x040fe20000000000 */
[C---:B------:R-:W-:Y:S01]  /*e360*/  FMUL R6, R52.reuse, R38 ;  /* 0x0000002634067220 */ /* 0x040fe20000400000 */
[C---:B------:R-:W-:Y:S01]  /*e370*/  FFMA R2, R53.reuse, R61, R2 ;  /* 0x0000003d35027223 */ /* 0x040fe20000000002 */
[C---:B------:R-:W-:Y:S01]  /*e380*/  FMUL R3, R52.reuse, R39 ;  /* 0x0000002734037220 */ /* 0x040fe20000400000 */
[C---:B------:R-:W-:Y:S01]  /*e390*/  FFMA R4, R53.reuse, R62, R4 ;  /* 0x0000003e35047223 */ /* 0x040fe20000000004 */
[C---:B------:R-:W-:Y:S01]  /*e3a0*/  FFMA R5, R53.reuse, R63, R5 ;  /* 0x0000003f35057223 */ /* 0x040fe20000000005 */
[C---:B------:R-:W-:Y:S01]  /*e3b0*/  FFMA R6, R53.reuse, R64, R6 ;  /* 0x0000004035067223 */ /* 0x040fe20000000006 */
[C---:B------:R-:W-:Y:S01]  /*e3c0*/  FFMA R3, R53.reuse, R65, R3 ;  /* 0x0000004135037223 */ /* 0x040fe20000000003 */
[----:B------:R-:W-:Y:S01]  /*e3d0*/  FFMA R20, R53, R66, R20 ;  /* 0x0000004235147223 */ /* 0x000fe20000000014 */
[----:B------:R-:W-:Y:S01]  /*e3e0*/  FMUL R8, R52, R8 ;  /* 0x0000000834087220 */ /* 0x000fe20000400000 */
[----:B------:R-:W-:Y:S01]  /*e3f0*/  SYNCS.ARRIVE.TRANS64.RED.A1T0 RZ, [UR4], RZ ;  /* 0x000000ffffff79a7 */ /* 0x000fe20008100404 */
[----:B------:R1:W-:Y:S01]  /*e400*/  @!P1 STS.128 [R106+UR36+0x3200], R108 ;  /* 0x0032006c6a009988 */ /* 0x0003e20008000c24 */
[----:B------:R-:W-:Y:S01]  /*e410*/  LOP3.LUT R73, R75, 0xffff0000, RZ, 0xc0, !PT ;  /* 0xffff00004b497812 */ /* 0x000fe200078ec0ff */
[C---:B------:R-:W-:Y:S01]  /*e420*/  FFMA R21, R53.reuse, R67, R21 ;  /* 0x0000004335157223 */ /* 0x040fe20000000015 */
[----:B------:R-:W-:Y:S01]  /*e430*/  SHF.L.U32 R24, R76, 0x10, RZ ;  /* 0x000000104c187819 */ /* 0x000fe200000006ff */
[----:B------:R-:W-:Y:S01]  /*e440*/  FMUL R9, R52, R9 ;  /* 0x0000000934097220 */ /* 0x000fe20000400000 */
[----:B------:R-:W-:Y:S01]  /*e450*/  LOP3.LUT R25, R76, 0xffff0000, RZ, 0xc0, !PT ;  /* 0xffff00004c197812 */ /* 0x000fe200078ec0ff */
[C---:B------:R-:W-:Y:S01]  /*e460*/  FFMA R22, R53.reuse, R68, R22 ;  /* 0x0000004435167223 */ /* 0x040fe20000000016 */
[C---:B------:R-:W-:Y:S01]  /*e470*/  FMUL R10, R52.reuse, R10 ;  /* 0x0000000a340a7220 */ /* 0x040fe20000400000 */
[C---:B------:R-:W-:Y:S01]  /*e480*/  FFMA R23, R53.reuse, R69, R23 ;  /* 0x0000004535177223 */ /* 0x040fe20000000017 */
[----:B------:R-:W-:Y:S01]  /*e490*/  FMUL R11, R52, R11 ;  /* 0x0000000b340b7220 */ /* 0x000fe20000400000 */
[----:B------:R-:W-:Y:S01]  /*e4a0*/  F2FP.BF16.F32.PACK_AB R29, R2, R0 ;  /* 0x00000000021d723e */ /* 0x000fe200000010ff */
[----:B------:R-:W-:Y:S01]  /*e4b0*/  FFMA R8, R53, R70, R8 ;  /* 0x0000004635087223 */ /* 0x000fe20000000008 */
[----:B------:R-:W-:Y:S01]  /*e4c0*/  F2FP.BF16.F32.PACK_AB R30, R5, R4 ;  /* 0x00000004051e723e */ /* 0x000fe200000010ff */
[C---:B------:R-:W-:Y:S01]  /*e4d0*/  FMUL R12, R52.reuse, R12 ;  /* 0x0000000c340c7220 */ /* 0x040fe20000400000 */
[----:B------:R-:W-:Y:S01]  /*e4e0*/  F2FP.BF16.F32.PACK_AB R31, R3, R6 ;  /* 0x00000006031f723e */ /* 0x000fe200000010ff */
[----:B------:R-:W-:Y:S01]  /*e4f0*/  FFMA R9, R53, R71, R9 ;  /* 0x0000004735097223 */ /* 0x000fe20000000009 */
[C---:B------:R-:W-:Y:S01]  /*e500*/  FMUL R13, R52.reuse, R13 ;  /* 0x0000000d340d7220 */ /* 0x040fe20000400000 */
[----:B------:R-:W-:Y:S01]  /*e510*/  SHF.L.U32 R26, R77, 0x10, RZ ;  /* 0x000000104d1a7819 */ /* 0x000fe200000006ff */
[----:B------:R-:W-:Y:S01]  /*e520*/  FFMA R10, R53, R72, R10 ;  /* 0x00000048350a7223 */ /* 0x000fe2000000000a */
[----:B------:R1:W-:Y:S01]  /*e530*/  @!P1 STS.128 [R105+0x3200], R28 ;  /* 0x0032001c69009388 */ /* 0x0003e20000000c00 */
[C---:B------:R-:W-:Y:S01]  /*e540*/  FMUL R14, R52.reuse, R14 ;  /* 0x0000000e340e7220 */ /* 0x040fe20000400000 */
[----:B------:R-:W-:Y:S01]  /*e550*/  LOP3.LUT R27, R77, 0xffff0000, RZ, 0xc0, !PT ;  /* 0xffff00004d1b7812 */ /* 0x000fe200078ec0ff */
[C---:B------:R-:W-:Y:S01]  /*e560*/  FFMA R11, R53.reuse, R73, R11 ;  /* 0x00000049350b7223 */ /* 0x040fe2000000000b */
[----:B------:R-:W-:Y:S01]  /*e570*/  FMUL R15, R52, R15 ;  /* 0x0000000f340f7220 */ /* 0x000fe20000400000 */
[----:B------:R-:W-:Y:S01]  /*e580*/  SHF.L.U32 R40, R78, 0x10, RZ ;  /* 0x000000104e287819 */ /* 0x000fe200000006ff */
[C---:B------:R-:W-:Y:S01]  /*e590*/  FFMA R12, R53.reuse, R24, R12 ;  /* 0x00000018350c7223 */ /* 0x040fe2000000000c */
[----:B------:R-:W-:Y:S01]  /*e5a0*/  FMUL R16, R52, R16 ;  /* 0x0000001034107220 */ /* 0x000fe20000400000 */
[----:B------:R-:W-:Y:S01]  /*e5b0*/  LOP3.LUT R74, R78, 0xffff0000, RZ, 0xc0, !PT ;  /* 0xffff00004e4a7812 */ /* 0x000fe200078ec0ff */
[----:B------:R-:W-:Y:S01]  /*e5c0*/  FFMA R13, R53, R25, R13 ;  /* 0x00000019350d7223 */ /* 0x000fe2000000000d */
[C---:B------:R-:W-:Y:S01]  /*e5d0*/  FMUL R17, R52.reuse, R17 ;  /* 0x0000001134117220 */ /* 0x040fe20000400000 */
[----:B------:R-:W-:Y:S01]  /*e5e0*/  SHF.L.U32 R75, R79, 0x10, RZ ;  /* 0x000000104f4b7819 */ /* 0x000fe200000006ff */
[----:B------:R-:W-:Y:S01]  /*e5f0*/  FFMA R14, R53, R26, R14 ;  /* 0x0000001a350e7223 */ /* 0x000fe2000000000e */
[----:B------:R-:W-:Y:S01]  /*e600*/  F2FP.BF16.F32.PACK_AB R20, R21, R20 ;  /* 0x000000141514723e */ /* 0x000fe200000010ff */
[C---:B------:R-:W-:Y:S01]  /*e610*/  FMUL R18, R52.reuse, R18 ;  /* 0x0000001234127220 */ /* 0x040fe20000400000 */
[----:B------:R-:W-:Y:S01]  /*e620*/  LOP3.LUT R76, R79, 0xffff0000, RZ, 0xc0, !PT ;  /* 0xffff00004f4c7812 */ /* 0x000fe200078ec0ff */
[----:B------:R-:W-:Y:S01]  /*e630*/  FFMA R15, R53, R27, R15 ;  /* 0x0000001b350f7223 */ /* 0x000fe2000000000f */
[----:B------:R-:W-:Y:S01]  /*e640*/  F2FP.BF16.F32.PACK_AB R21, R23, R22 ;  /* 0x000000161715723e */ /* 0x000fe200000010ff */
[----:B------:R-:W-:Y:S01]  /*e650*/  FMUL R19, R52, R19 ;  /* 0x0000001334137220 */ /* 0x000fe20000400000 */
[----:B------:R-:W-:Y:S01]  /*e660*/  F2FP.BF16.F32.PACK_AB R22, R9, R8 ;  /* 0x000000080916723e */ /* 0x000fe200000010ff */
[----:B------:R-:W-:Y:S01]  /*e670*/  FFMA R16, R53, R40, R16 ;  /* 0x0000002835107223 */ /* 0x000fe20000000010 */
[----:B------:R-:W-:Y:S01]  /*e680*/  F2FP.BF16.F32.PACK_AB R23, R11, R10 ;  /* 0x0000000a0b17723e */ /* 0x000fe200000010ff */
[C---:B------:R-:W-:Y:S01]  /*e690*/  FFMA R17, R53.reuse, R74, R17 ;  /* 0x0000004a35117223 */ /* 0x040fe20000000011 */
[C---:B------:R-:W-:Y:S01]  /*e6a0*/  FFMA R18, R53.reuse, R75, R18 ;  /* 0x0000004b35127223 */ /* 0x040fe20000000012 */
[----:B------:R-:W-:Y:S01]  /*e6b0*/  FFMA R19, R53, R76, R19 ;  /* 0x0000004c35137223 */ /* 0x000fe20000000013 */
[----:B------:R-:W-:Y:S01]  /*e6c0*/  F2FP.BF16.F32.PACK_AB R12, R13, R12 ;  /* 0x0000000c0d0c723e */ /* 0x000fe200000010ff */
[----:B------:R1:W-:Y:S01]  /*e6d0*/  @!P1 STS.128 [R106+UR36+0x3a00], R20 ;  /* 0x003a00146a009988 */ /* 0x0003e20008000c24 */
[----:B------:R-:W-:Y:S01]  /*e6e0*/  F2FP.BF16.F32.PACK_AB R13, R15, R14 ;  /* 0x0000000e0f0d723e */ /* 0x000fe200000010ff */
[----:B------:R-:W-:Y:S01]  /*e6f0*/  BSSY.RECONVERGENT B0, `(.L_x_183) ;  /* 0x000001b000007945 */ /* 0x000fe20003800200 */
[----:B------:R-:W-:Y:S02]  /*e700*/  F2FP.BF16.F32.PACK_AB R14, R17, R16 ;  /* 0x00000010110e723e */ /* 0x000fe400000010ff */
[----:B------:R-:W-:Y:S02]  /*e710*/  F2FP.BF16.F32.PACK_AB R15, R19, R18 ;  /* 0x00000012130f723e */ /* 0x000fe400000010ff */
[----:B------:R-:W-:Y:S03]  /*e720*/  ISETP.NE.AND P0, PT, R100, RZ, PT ;  /* 0x000000ff6400720c */ /* 0x000fe60003f05270 */
[----:B------:R1:W-:Y:S01]  /*e730*/  @!P1 STS.128 [R105+0x3a00], R12 ;  /* 0x003a000c69009388 */ /* 0x0003e20000000c00 */
[----:B------:R-:W-:Y:S01]  /*e740*/  @!PT LDS RZ, [RZ] ;  /* 0x00000000fffff984 */ /* 0x000fe20000000800 */
[----:B------:R-:W-:Y:S01]  /*e750*/  @!PT LDS RZ, [RZ] ;  /* 0x00000000fffff984 */ /* 0x000fe20000000800 */
[----:B------:R-:W-:Y:S01]  /*e760*/  @!PT LDS RZ, [RZ] ;  /* 0x00000000fffff984 */ /* 0x000fe20000000800 */
[----:B------:R-:W-:Y:S01]  /*e770*/  @!PT LDS RZ, [RZ] ;  /* 0x00000000fffff984 */ /* 0x000fe20000000800 */
[----:B------:R2:W-:Y:S07]  /*e780*/  MEMBAR.ALL.CTA ;  /* 0x0000000000007992 */ /* 0x0005ee0000008000 */
[----:B--2---:R-:W2:Y:S02]  /*e790*/  FENCE.VIEW.ASYNC.S ;  /* 0x00000000000073c6 */ /* 0x004ea40000000000 */
        /* <DEDUP_REMOVED lines=16> */
.L_x_184:
[----:B------:R-:W-:Y:S05]  /*e8a0*/  BSYNC.RECONVERGENT B0 ;  /* 0x0000000000007941 */ /* 0x000fea0003800200 */
.L_x_183:
[----:B------:R-:W-:Y:S01]  /*e8b0*/  BAR.SYNC.DEFER_BLOCKING 0x1, 0x80 ;  /* 0x0042000000007b1d */ /* 0x000fe20000010000 */
[----:B------:R-:W-:Y:S01]  /*e8c0*/  UISETP.NE.AND UP0, UPT, UR48, -0x8, UPT ;  /* 0xfffffff83000788c */ /* 0x000fe2000bf05270 */
[----:B------:R-:W-:Y:S08]  /*e8d0*/  IADD3 R96, PT, PT, R96, 0x1, RZ ;  /* 0x0000000160607810 */ /* 0x000ff00007ffe0ff */
[----:B------:R-:W-:Y:S05]  /*e8e0*/  BRA.U !UP0, `(.L_x_185) ;  /* 0x0000000108287547 */ /* 0x000fea000b800000 */
[----:B------:R-:W-:Y:S01]  /*e8f0*/  ISETP.NE.AND P0, PT, R107, RZ, PT ;  /* 0x000000ff6b00720c */ /* 0x000fe20003f05270 */
[----:B------:R-:W-:Y:S01]  /*e900*/  IMAD.U32 R2, RZ, RZ, UR37 ;  /* 0x00000025ff027e24 */ /* 0x000fe2000f8e00ff */
[----:B------:R-:W-:Y:S01]  /*e910*/  UIADD3 UR4, UPT, UPT, UR37, 0x1, URZ ;  /* 0x0000000125047890 */ /* 0x000fe2000fffe0ff */
[----:B------:R-:W-:Y:S03]  /*e920*/  IMAD.U32 R0, RZ, RZ, UR63 ;  /* 0x0000003fff007e24 */ /* 0x000fe6000f8e00ff */
[----:B------:R-:W-:Y:S04]  /*e930*/  UISETP.NE.AND UP0, UPT, UR4, 0x4, UPT ;  /* 0x000000040400788c */ /* 0x000fe8000bf05270 */
[----:B------:R-:W-:Y:S03]  /*e940*/  USEL UR37, UR4, URZ, UP0 ;  /* 0x000000ff04257287 */ /* 0x000fe60008000000 */
[----:B------:R-:W-:Y:S05]  /*e950*/  @P0 LEA R2, R2, UR36, 0x3 ;  /* 0x0000002402020c11 */ /* 0x000fea000f8e18ff */
[----:B------:R-:W-:Y:S05]  /*e960*/  @P0 VIADD R2, R2, 0x50 ;  /* 0x0000005002020836 */ /* 0x000fea0000000000 */
[----:B------:R-:W-:Y:S04]  /*e970*/  @P0 PRMT R0, R0, 0x654, R2 ;  /* 0x0000065400000816 */ /* 0x000fe80000000002 */
[----:B------:R2:W-:Y:S03]  /*e980*/  @P0 SYNCS.ARRIVE.TRANS64.RED.A1T0 RZ, [R0+URZ], RZ ;  /* 0x000000ff00ff09a7 */ /* 0x0005e600081004ff */
.L_x_185:
[----:B------:R-:W-:Y:S01]  /*e990*/  R2UR UR5, R87 ;  /* 0x00000000570572ca */ /* 0x000fe200000e0000 */
[----:B------:R-:W-:Y:S01]  /*e9a0*/  UIADD3 UR48, UPT, UPT, UR48, 0x8, URZ ;  /* 0x0000000830307890 */ /* 0x000fe2000fffe0ff */
[----:B------:R-:W-:Y:S02]  /*e9b0*/  R2UR UR4, R88 ;  /* 0x00000000580472ca */ /* 0x000fe400000e0000 */
[----:B------:R-:W-:Y:S02]  /*e9c0*/  ISETP.NE.AND P2, PT, R102, RZ, PT ;  /* 0x000000ff6600720c */ /* 0x000fe40003f45270 */
[----:B------:R-:W-:Y:S02]  /*e9d0*/  ISETP.NE.AND P0, PT, R104, 0x2, PT ;  /* 0x000000026800780c */ /* 0x000fe40003f05270 */
[----:B------:R-:W-:Y:S02]  /*e9e0*/  ISETP.NE.AND P1, PT, R96, 0x2, PT ;  /* 0x000000026000780c */ /* 0x000fe40003f25270 */
[----:B------:R-:W-:Y:S02]  /*e9f0*/  SEL R104, R104, RZ, P0 ;  /* 0x000000ff68687207 */ /* 0x000fe40000000000 */
[----:B------:R-:W-:Y:S01]  /*ea00*/  SEL R96, R96, RZ, P1 ;  /* 0x000000ff60607207 */ /* 0x000fe20000800000 */
[----:B------:R-:W-:Y:S02]  /*ea10*/  VIADD R2, R50, UR5 ;  /* 0x0000000532027c36 */ /* 0x000fe40008000000 */
[----:B--2---:R-:W-:Y:S02]  /*ea20*/  VIADD R0, R51, UR4 ;  /* 0x0000000433007c36 */ /* 0x004fe40008000000 */
[----:B------:R-:W-:Y:S02]  /*ea30*/  @P2 R2UR UR52, R93 ;  /* 0x000000005d3422ca */ /* 0x000fe400000e0000 */
[----:B------:R-:W-:Y:S02]  /*ea40*/  R2UR UR12, R2 ;  /* 0x00000000020c72ca */ /* 0x000fe400000e0000 */
[----:B------:R-:W-:Y:S02]  /*ea50*/  R2UR UR20, R0 ;  /* 0x00000000001472ca */ /* 0x000fe400000e0000 */
[----:B------:R-:W-:Y:S02]  /*ea60*/  SEL R2, RZ, 0x1, P0 ;  /* 0x00000001ff027807 */ /* 0x000fe40000000000 */
[----:B------:R-:W-:Y:S02]  /*ea70*/  SEL R0, RZ, 0x1, P1 ;  /* 0x00000001ff007807 */ /* 0x000fe40000800000 */
[----:B------:R-:W-:Y:S02]  /*ea80*/  LOP3.LUT R94, R94, R2, RZ, 0x3c, !PT ;  /* 0x000000025e5e7212 */ /* 0x000fe400078e3cff */
[----:B------:R-:W-:Y:S01]  /*ea90*/  LOP3.LUT R95, R95, R0, RZ, 0x3c, !PT ;  /* 0x000000005f5f7212 */ /* 0x000fe200078e3cff */
[----:B------:R-:W-:Y:S06]  /*eaa0*/  @P2 BRA `(.L_x_186) ;  /* 0xffffff7c00042947 */ /* 0x000fec000383ffff */
[----:B------:R-:W-:-:S09]  /*eab0*/  UISETP.NE.AND UP0, UPT, UR49, URZ, UPT ;  /* 0x000000ff3100728c */ /* 0x000fd2000bf05270 */
[----:B------:R-:W-:Y:S05]  /*eac0*/  BRA.U !UP0, `(.L_x_187) ;  /* 0x0000000108487547 */ /* 0x000fea000b800000 */
[----:B------:R-:W2:Y:S02]  /*ead0*/  LDCU.64 UR4, c[0x0][0xc90] ;  /* 0x00019200ff0477ac */ /* 0x000ea40008000a00 */
[----:B--2---:R-:W-:-:S04]  /*eae0*/  UISETP.NE.U32.AND UP0, UPT, UR4, URZ, UPT ;  /* 0x000000ff0400728c */ /* 0x004fc8000bf05070 */
[----:B------:R-:W-:-:S09]  /*eaf0*/  UISETP.NE.AND.EX UP0, UPT, UR5, URZ, UPT, UP0 ;  /* 0x000000ff0500728c */ /* 0x000fd2000bf05300 */
[----:B------:R-:W-:Y:S05]  /*eb00*/  BRA.U UP0, `(.L_x_188) ;  /* 0x00000001000c7547 */ /* 0x000fea000b800000 */
[----:B------:R-:W-:-:S13]  /*eb10*/  FSETP.NEU.AND P0, PT, R53, RZ, PT ;  /* 0x000000ff3500720b */ /* 0x000fda0003f0d000 */
[----:B------:R-:W-:Y:S05]  /*eb20*/  @!P0 EXIT ;  /* 0x000000000000894d */ /* 0x000fea0003800000 */
[----:B------:R-:W-:Y:S05]  /*eb30*/  BRA `(.L_x_187) ;  /* 0x00000000002c7947 */ /* 0x000fea0003800000 */
.L_x_188:
[----:B------:R-:W-:Y:S01]  /*eb40*/  ISETP.NE.AND P0, PT, R103, RZ, PT ;  /* 0x000000ff6700720c */ /* 0x000fe20003f05270 */
[----:B------:R-:W-:-:S12]  /*eb50*/  BSSY.RECONVERGENT B0, `(.L_x_187) ;  /* 0x0000009000007945 */ /* 0x000fd80003800200 */
[----:B------:R-:W-:Y:S05]  /*eb60*/  @P0 BRA `(.L_x_189) ;  /* 0x0000000000140947 */ /* 0x000fea0003800000 */
[----:B------:R-:W2:Y:S02]  /*eb70*/  LDCU.64 UR4, c[0x0][0xc88] ;  /* 0x00019100ff0477ac */ /* 0x000ea40008000a00 */
[----:B--2---:R-:W-:-:S04]  /*eb80*/  ISETP.NE.U32.AND P0, PT, RZ, UR4, PT ;  /* 0x00000004ff007c0c */ /* 0x004fc8000bf05070 */
[----:B------:R-:W-:-:S13]  /*eb90*/  ISETP.NE.AND.EX P0, PT, RZ, UR5, PT, P0 ;  /* 0x00000005ff007c0c */ /* 0x000fda000bf05300 */
[----:B------:R-:W-:Y:S05]  /*eba0*/  @!P0 EXIT ;  /* 0x000000000000894d */ /* 0x000fea0003800000 */
[----:B------:R-:W-:Y:S05]  /*ebb0*/  BRA `(.L_x_190) ;  /* 0x0000000000087947 */ /* 0x000fea0003800000 */
.L_x_189:
[----:B------:R-:W-:-:S13]  /*ebc0*/  FSETP.NEU.AND P0, PT, R53, RZ, PT ;  /* 0x000000ff3500720b */ /* 0x000fda0003f0d000 */
[----:B------:R-:W-:Y:S05]  /*ebd0*/  @!P0 EXIT ;  /* 0x000000000000894d */ /* 0x000fea0003800000 */
.L_x_190:
[----:B------:R-:W-:Y:S05]  /*ebe0*/  BSYNC.RECONVERGENT B0 ;  /* 0x0000000000007941 */ /* 0x000fea0003800200 */
.L_x_187:
[----:B------:R-:W-:Y:S01]  /*ebf0*/  ULEA UR4, UR37, UR36, 0x3 ;  /* 0x0000002425047291 */ /* 0x000fe2000f8e18ff */
[----:B------:R-:W-:-:S04]  /*ec00*/  DEPBAR.LE SB0, 0x0 ;  /* 0x000080000000791a */ /* 0x000fc80000000000 */
[----:B------:R-:W-:-:S04]  /*ec10*/  UIADD3 UR4, UPT, UPT, UR4, 0x50, URZ ;  /* 0x0000005004047890 */ /* 0x000fc8000fffe0ff */
[----:B------:R-:W-:-:S09]  /*ec20*/  UPRMT UR4, UR63, 0x654, UR4 ;  /* 0x000006543f047896 */ /* 0x000fd20008000004 */
[----:B------:R-:W-:Y:S01]  /*ec30*/  SYNCS.ARRIVE.TRANS64.RED.A1T0 RZ, [UR4], RZ ;  /* 0x000000ffffff79a7 */ /* 0x000fe20008100404 */
[----:B------:R-:W-:Y:S05]  /*ec40*/  EXIT ;  /* 0x000000000000794d */ /* 0x000fea0003800000 */
.L_x_24:
[----:B--2---:R2:W3:Y:S02]  /*ec50*/  SYNCS.PHASECHK.TRANS64.TRYWAIT P0, [R2+URZ+0xd0], R3 ;  /* 0x0000d003020075a7 */ /* 0x0044e400080011ff */
[----:B---3--:R-:W-:Y:S05]  /*ec60*/  @!P0 NANOSLEEP.SYNCS 0x989680 ;  /* 0x009896800000895d */ /* 0x008fea0003900000 */
[----:B------:R-:W3:Y:S02]  /*ec70*/  @!P0 SYNCS.PHASECHK.TRANS64 P0, [R2+URZ+0xd0], R3 ;  /* 0x0000d003020085a7 */ /* 0x000ee400080010ff */
[----:B---3--:R-:W-:Y:S05]  /*ec80*/  @!P0 BRA `(.L_x_24) ;  /* 0xfffffffc00f08947 */ /* 0x008fea000383ffff */
[----:B------:R-:W-:Y:S05]  /*ec90*/  BRA `(.L_x_191) ;  /* 0xffffff2c00647947 */ /* 0x000fea000383ffff */
.L_x_27:
[----:B-1----:R-:W-:-:S07]  /*eca0*/  MOV R2, UR49 ;  /* 0x0000003100027c02 */ /* 0x002fce0008000f00 */
.L_x_192:
[----:B-1----:R1:W2:Y:S02]  /*ecb0*/  SYNCS.PHASECHK.TRANS64.TRYWAIT P0, [R2+URZ+0x18], R4 ;  /* 0x00001804020075a7 */ /* 0x0022a400080011ff */
[----:B--2---:R-:W-:Y:S05]  /*ecc0*/  @!P0 NANOSLEEP.SYNCS 0x989680 ;  /* 0x009896800000895d */ /* 0x004fea0003900000 */
[----:B------:R-:W2:Y:S02]  /*ecd0*/  @!P0 SYNCS.PHASECHK.TRANS64 P0, [R2+URZ+0x18], R4 ;  /* 0x00001804020085a7 */ /* 0x000ea400080010ff */
[----:B--2---:R-:W-:Y:S05]  /*ece0*/  @!P0 BRA `(.L_x_192) ;  /* 0xfffffffc00f08947 */ /* 0x004fea000383ffff */
[----:B------:R-:W-:Y:S05]  /*ecf0*/  BRA `(.L_x_26) ;  /* 0xffffff2c00b47947 */ /* 0x000fea000383ffff */
.L_x_36:
[----:B------:R-:W-:-:S07]  /*ed00*/  MOV R2, UR49 ;  /* 0x0000003100027c02 */ /* 0x000fce0008000f00 */
.L_x_193:
[----:B-1----:R1:W2:Y:S02]  /*ed10*/  SYNCS.PHASECHK.TRANS64.TRYWAIT P0, [R2+URZ+0x18], R4 ;  /* 0x00001804020075a7 */ /* 0x0022a400080011ff */
[----:B--2---:R-:W-:Y:S05]  /*ed20*/  @!P0 NANOSLEEP.SYNCS 0x989680 ;  /* 0x009896800000895d */ /* 0x004fea0003900000 */
[----:B------:R-:W2:Y:S02]  /*ed30*/  @!P0 SYNCS.PHASECHK.TRANS64 P0, [R2+URZ+0x18], R4 ;  /* 0x00001804020085a7 */ /* 0x000ea400080010ff */
[----:B--2---:R-:W-:Y:S05]  /*ed40*/  @!P0 BRA `(.L_x_193) ;  /* 0xfffffffc00f08947 */ /* 0x004fea000383ffff */
[----:B------:R-:W-:Y:S05]  /*ed50*/  BRA `(.L_x_35) ;  /* 0xffffff3400147947 */ /* 0x000fea000383ffff */
.L_x_43:
[----:B-1----:R1:W2:Y:S02]  /*ed60*/  SYNCS.PHASECHK.TRANS64.TRYWAIT P0, [R2+URZ+0x80], R3 ;  /* 0x00008003020075a7 */ /* 0x0022a400080011ff */
[----:B--2---:R-:W-:Y:S05]  /*ed70*/  @!P0 NANOSLEEP.SYNCS 0x989680 ;  /* 0x009896800000895d */ /* 0x004fea0003900000 */
[----:B------:R-:W2:Y:S02]  /*ed80*/  @!P0 SYNCS.PHASECHK.TRANS64 P0, [R2+URZ+0x80], R3 ;  /* 0x00008003020085a7 */ /* 0x000ea400080010ff */
[----:B--2---:R-:W-:Y:S05]  /*ed90*/  @!P0 BRA `(.L_x_43) ;  /* 0xfffffffc00f08947 */ /* 0x004fea000383ffff */
[----:B------:R-:W-:Y:S05]  /*eda0*/  BRA `(.L_x_194) ;  /* 0xffffff3800547947 */ /* 0x000fea000383ffff */
.L_x_47:
[----:B----4-:R-:W-:-:S07]  /*edb0*/  MOV R0, UR4 ;  /* 0x0000000400007c02 */ /* 0x010fce0008000f00 */
.L_x_195:
[----:B-1----:R1:W2:Y:S02]  /*edc0*/  SYNCS.PHASECHK.TRANS64.TRYWAIT P0, [R0+URZ], R2 ;  /* 0x00000002000075a7 */ /* 0x0022a400080011ff */
[----:B--2---:R-:W-:Y:S05]  /*edd0*/  @!P0 NANOSLEEP.SYNCS 0x989680 ;  /* 0x009896800000895d */ /* 0x004fea0003900000 */
[----:B------:R-:W2:Y:S02]  /*ede0*/  @!P0 SYNCS.PHASECHK.TRANS64 P0, [R0+URZ], R2 ;  /* 0x00000002000085a7 */ /* 0x000ea400080010ff */
[----:B--2---:R-:W-:Y:S05]  /*edf0*/  @!P0 BRA `(.L_x_195) ;  /* 0xfffffffc00f08947 */ /* 0x004fea000383ffff */
[----:B------:R-:W-:Y:S05]  /*ee00*/  BRA `(.L_x_196) ;  /* 0xffffff3c00d47947 */ /* 0x000fea000383ffff */
.L_x_48:
[----:B----4-:R-:W-:-:S07]  /*ee10*/  MOV R0, UR5 ;  /* 0x0000000500007c02 */ /* 0x010fce0008000f00 */
.L_x_197:
[----:B-1----:R1:W2:Y:S02]  /*ee20*/  SYNCS.PHASECHK.TRANS64.TRYWAIT P0, [R0+URZ], R2 ;  /* 0x00000002000075a7 */ /* 0x0022a400080011ff */
[----:B--2---:R-:W-:Y:S05]  /*ee30*/  @!P0 NANOSLEEP.SYNCS 0x989680 ;  /* 0x009896800000895d */ /* 0x004fea0003900000 */
[----:B------:R-:W2:Y:S02]  /*ee40*/  @!P0 SYNCS.PHASECHK.TRANS64 P0, [R0+URZ], R2 ;  /* 0x00000002000085a7 */ /* 0x000ea400080010ff */
[----:B--2---:R-:W-:Y:S05]  /*ee50*/  @!P0 BRA `(.L_x_197) ;  /* 0xfffffffc00f08947 */ /* 0x004fea000383ffff */
[----:B------:R-:W-:Y:S05]  /*ee60*/  BRA `(.L_x_198) ;  /* 0xffffff3c00e07947 */ /* 0x000fea000383ffff */
.L_x_51:
[----:B--2---:R2:W3:Y:S02]  /*ee70*/  SYNCS.PHASECHK.TRANS64.TRYWAIT P0, [R0+URZ+0xc0], R4 ;  /* 0x0000c004000075a7 */ /* 0x0044e400080011ff */
[----:B---3--:R-:W-:Y:S05]  /*ee80*/  @!P0 NANOSLEEP.SYNCS 0x989680 ;  /* 0x009896800000895d */ /* 0x008fea0003900000 */
[----:B------:R-:W3:Y:S02]  /*ee90*/  @!P0 SYNCS.PHASECHK.TRANS64 P0, [R0+URZ+0xc0], R4 ;  /* 0x0000c004000085a7 */ /* 0x000ee400080010ff */
[----:B---3--:R-:W-:Y:S05]  /*eea0*/  @!P0 BRA `(.L_x_51) ;  /* 0xfffffffc00f08947 */ /* 0x008fea000383ffff */
[----:B------:R-:W-:Y:S05]  /*eeb0*/  BRA `(.L_x_199) ;  /* 0xffffff40003c7947 */ /* 0x000fea000383ffff */
.L_x_52:
[----:B------:R-:W-:-:S07]  /*eec0*/  MOV R0, UR4 ;  /* 0x0000000400007c02 */ /* 0x000fce0008000f00 */
.L_x_200:
[----:B--2---:R2:W3:Y:S02]  /*eed0*/  SYNCS.PHASECHK.TRANS64.TRYWAIT P0, [R0+URZ+0x90], R5 ;  /* 0x00009005000075a7 */ /* 0x0044e400080011ff */
[----:B---3--:R-:W-:Y:S05]  /*eee0*/  @!P0 NANOSLEEP.SYNCS 0x989680 ;  /* 0x009896800000895d */ /* 0x008fea0003900000 */
[----:B------:R-:W3:Y:S02]  /*eef0*/  @!P0 SYNCS.PHASECHK.TRANS64 P0, [R0+URZ+0x90], R5 ;  /* 0x00009005000085a7 */ /* 0x000ee400080010ff */
[----:B---3--:R-:W-:Y:S05]  /*ef00*/  @!P0 BRA `(.L_x_200) ;  /* 0xfffffffc00f08947 */ /* 0x008fea000383ffff */
[----:B------:R-:W-:Y:S05]  /*ef10*/  BRA `(.L_x_201) ;  /* 0xffffff40004c7947 */ /* 0x000fea000383ffff */
.L_x_53:
[----:B--2---:R2:W3:Y:S02]  /*ef20*/  SYNCS.PHASECHK.TRANS64.TRYWAIT P1, [R0+URZ+0x80], R4 ;  /* 0x00008004000075a7 */ /* 0x0044e400080211ff */
[----:B---3--:R-:W-:Y:S05]  /*ef30*/  @!P1 NANOSLEEP.SYNCS 0x989680 ;  /* 0x009896800000995d */ /* 0x008fea0003900000 */
[----:B------:R-:W3:Y:S02]  /*ef40*/  @!P1 SYNCS.PHASECHK.TRANS64 P1, [R0+URZ+0x80], R4 ;  /* 0x00008004000095a7 */ /* 0x000ee400080210ff */
[----:B---3--:R-:W-:Y:S05]  /*ef50*/  @!P1 BRA `(.L_x_53) ;  /* 0xfffffffc00f09947 */ /* 0x008fea000383ffff */
[----:B------:R-:W-:Y:S05]  /*ef60*/  BRA `(.L_x_202) ;  /* 0xffffff40007c7947 */ /* 0x000fea000383ffff */
.L_x_56:
[----:B------:R-:W-:-:S07]  /*ef70*/  MOV R0, UR4 ;  /* 0x0000000400007c02 */ /* 0x000fce0008000f00 */
.L_x_203:
[----:B--2---:R2:W3:Y:S02]  /*ef80*/  SYNCS.PHASECHK.TRANS64.TRYWAIT P0, [R0+URZ+0x90], R2 ;  /* 0x00009002000075a7 */ /* 0x0044e400080011ff */
[----:B---3--:R-:W-:Y:S05]  /*ef90*/  @!P0 NANOSLEEP.SYNCS 0x989680 ;  /* 0x009896800000895d */ /* 0x008fea0003900000 */
[----:B------:R-:W3:Y:S02]  /*efa0*/  @!P0 SYNCS.PHASECHK.TRANS64 P0, [R0+URZ+0x90], R2 ;  /* 0x00009002000085a7 */ /* 0x000ee400080010ff */
[----:B---3--:R-:W-:Y:S05]  /*efb0*/  @!P0 BRA `(.L_x_203) ;  /* 0xfffffffc00f08947 */ /* 0x008fea000383ffff */
[----:B------:R-:W-:Y:S05]  /*efc0*/  BRA `(.L_x_55) ;  /* 0xffffff4000d07947 */ /* 0x000fea000383ffff */
.L_x_63:
[----:B-1----:R1:W2:Y:S02]  /*efd0*/  SYNCS.PHASECHK.TRANS64.TRYWAIT P1, [R0+URZ+0x80], R2 ;  /* 0x00008002000075a7 */ /* 0x0022a400080211ff */
[----:B--2---:R-:W-:Y:S05]  /*efe0*/  @!P1 NANOSLEEP.SYNCS 0x989680 ;  /* 0x009896800000995d */ /* 0x004fea0003900000 */
[----:B------:R-:W2:Y:S02]  /*eff0*/  @!P1 SYNCS.PHASECHK.TRANS64 P1, [R0+URZ+0x80], R2 ;  /* 0x00008002000095a7 */ /* 0x000ea400080210ff */
[----:B--2---:R-:W-:Y:S05]  /*f000*/  @!P1 BRA `(.L_x_63) ;  /* 0xfffffffc00f09947 */ /* 0x004fea000383ffff */
[----:B------:R-:W-:Y:S05]  /*f010*/  BRA `(.L_x_204) ;  /* 0xffffff4c00b87947 */ /* 0x000fea000383ffff */
.L_x_64:
[----:B------:R-:W-:-:S13]  /*f020*/  R2UR UR4, R13 ;  /* 0x000000000d0472ca */ /* 0x000fda00000e0000 */
[----:B------:R-:W-:-:S07]  /*f030*/  MOV R2, UR4 ;  /* 0x0000000400027c02 */ /* 0x000fce0008000f00 */
.L_x_205:
[----:B-1----:R1:W2:Y:S02]  /*f040*/  SYNCS.PHASECHK.TRANS64.TRYWAIT P0, [R2+URZ+0xb0], R0 ;  /* 0x0000b000020075a7 */ /* 0x0022a400080011ff */
[----:B--2---:R-:W-:Y:S05]  /*f050*/  @!P0 NANOSLEEP.SYNCS 0x989680 ;  /* 0x009896800000895d */ /* 0x004fea0003900000 */
[----:B------:R-:W2:Y:S02]  /*f060*/  @!P0 SYNCS.PHASECHK.TRANS64 P0, [R2+URZ+0xb0], R0 ;  /* 0x0000b000020085a7 */ /* 0x000ea400080010ff */
[----:B--2---:R-:W-:Y:S05]  /*f070*/  @!P0 BRA `(.L_x_205) ;  /* 0xfffffffc00f08947 */ /* 0x004fea000383ffff */
[----:B------:R-:W-:Y:S05]  /*f080*/  BRA `(.L_x_206) ;  /* 0xffffff4c00f47947 */ /* 0x000fea000383ffff */
.L_x_67:
[----:B------:R-:W-:Y:S07]  /*f090*/  MOV R0, UR7 ;  /* 0x0000000700007c02 */ /* 0x000fee0008000f00 */
.L_x_207:
[----:B-1----:R1:W2:Y:S02]  /*f0a0*/  SYNCS.PHASECHK.TRANS64.TRYWAIT P0, [R0+URZ], R2 ;  /* 0x00000002000075a7 */ /* 0x0022a400080011ff */
[----:B--2---:R-:W-:Y:S05]  /*f0b0*/  @!P0 NANOSLEEP.SYNCS 0x989680 ;  /* 0x009896800000895d */ /* 0x004fea0003900000 */
[----:B------:R-:W2:Y:S02]  /*f0c0*/  @!P0 SYNCS.PHASECHK.TRANS64 P0, [R0+URZ], R2 ;  /* 0x00000002000085a7 */ /* 0x000ea400080010ff */
[----:B--2---:R-:W-:Y:S05]  /*f0d0*/  @!P0 BRA `(.L_x_207) ;  /* 0xfffffffc00f08947 */ /* 0x004fea000383ffff */
[----:B------:R-:W-:Y:S05]  /*f0e0*/  BRA `(.L_x_66) ;  /* 0xffffff5000107947 */ /* 0x000fea000383ffff */
.L_x_70:
[----:B------:R-:W-:-:S07]  /*f0f0*/  MOV R0, UR4 ;  /* 0x0000000400007c02 */ /* 0x000fce0008000f00 */
.L_x_208:
[----:B-1----:R1:W2:Y:S02]  /*f100*/  SYNCS.PHASECHK.TRANS64.TRYWAIT P0, [R0+URZ], R2 ;  /* 0x00000002000075a7 */ /* 0x0022a400080011ff */
[----:B--2---:R-:W-:Y:S05]  /*f110*/  @!P0 NANOSLEEP.SYNCS 0x989680 ;  /* 0x009896800000895d */ /* 0x004fea0003900000 */
[----:B------:R-:W2:Y:S02]  /*f120*/  @!P0 SYNCS.PHASECHK.TRANS64 P0, [R0+URZ], R2 ;  /* 0x00000002000085a7 */ /* 0x000ea400080010ff */
[----:B--2---:R-:W-:Y:S05]  /*f130*/  @!P0 BRA `(.L_x_208) ;  /* 0xfffffffc00f08947 */ /* 0x004fea000383ffff */
[----:B------:R-:W-:Y:S05]  /*f140*/  BRA `(.L_x_209) ;  /* 0xffffff5400ac7947 */ /* 0x000fea000383ffff */
.L_x_71:
[----:B------:R-:W-:-:S07]  /*f150*/  MOV R0, UR4 ;  /* 0x0000000400007c02 */ /* 0x000fce0008000f00 */
.L_x_210:
[----:B-1----:R1:W2:Y:S02]  /*f160*/  SYNCS.PHASECHK.TRANS64.TRYWAIT P0, [R0+URZ], R2 ;  /* 0x00000002000075a7 */ /* 0x0022a400080011ff */
[----:B--2---:R-:W-:Y:S05]  /*f170*/  @!P0 NANOSLEEP.SYNCS 0x989680 ;  /* 0x009896800000895d */ /* 0x004fea0003900000 */
[----:B------:R-:W2:Y:S02]  /*f180*/  @!P0 SYNCS.PHASECHK.TRANS64 P0, [R0+URZ], R2 ;  /* 0x00000002000085a7 */ /* 0x000ea400080010ff */
[----:B--2---:R-:W-:Y:S05]  /*f190*/  @!P0 BRA `(.L_x_210) ;  /* 0xfffffffc00f08947 */ /* 0x004fea000383ffff */
[----:B------:R-:W-:Y:S05]  /*f1a0*/  BRA `(.L_x_211) ;  /* 0xffffff5400bc7947 */ /* 0x000fea000383ffff */
.L_x_76:
[----:B--2---:R2:W3:Y:S02]  /*f1b0*/  SYNCS.PHASECHK.TRANS64.TRYWAIT P0, [R0+URZ+0x80], R2 ;  /* 0x00008002000075a7 */ /* 0x0044e400080011ff */
[----:B---3--:R-:W-:Y:S05]  /*f1c0*/  @!P0 NANOSLEEP.SYNCS 0x989680 ;  /* 0x009896800000895d */ /* 0x008fea0003900000 */
[----:B------:R-:W3:Y:S02]  /*f1d0*/  @!P0 SYNCS.PHASECHK.TRANS64 P0, [R0+URZ+0x80], R2 ;  /* 0x00008002000085a7 */ /* 0x000ee400080010ff */
[----:B---3--:R-:W-:Y:S05]  /*f1e0*/  @!P0 BRA `(.L_x_76) ;  /* 0xfffffffc00f08947 */ /* 0x008fea000383ffff */
[----:B------:R-:W-:Y:S05]  /*f1f0*/  BRA `(.L_x_212) ;  /* 0xffffff5800ac7947 */ /* 0x000fea000383ffff */
.L_x_79:
[----:B------:R-:W-:Y:S07]  /*f200*/  MOV R0, UR4 ;  /* 0x0000000400007c02 */ /* 0x000fee0008000f00 */
.L_x_213:
[----:B-1----:R1:W2:Y:S02]  /*f210*/  SYNCS.PHASECHK.TRANS64.TRYWAIT P0, [R0+URZ+0x78], R2 ;  /* 0x00007802000075a7 */ /* 0x0022a400080011ff */
[----:B--2---:R-:W-:Y:S05]  /*f220*/  @!P0 NANOSLEEP.SYNCS 0x989680 ;  /* 0x009896800000895d */ /* 0x004fea0003900000 */
[----:B------:R-:W2:Y:S02]  /*f230*/  @!P0 SYNCS.PHASECHK.TRANS64 P0, [R0+URZ+0x78], R2 ;  /* 0x00007802000085a7 */ /* 0x000ea400080010ff */
[----:B--2---:R-:W-:Y:S05]  /*f240*/  @!P0 BRA `(.L_x_213) ;  /* 0xfffffffc00f08947 */ /* 0x004fea000383ffff */
[----:B------:R-:W-:Y:S05]  /*f250*/  BRA `(.L_x_78) ;  /* 0xffffff5c00ac7947 */ /* 0x000fea000383ffff */
.L_x_82:
[----:B------:R-:W-:Y:S07]  /*f260*/  MOV R0, UR4 ;  /* 0x0000000400007c02 */ /* 0x000fee0008000f00 */
.L_x_214:
[----:B-1----:R1:W2:Y:S02]  /*f270*/  SYNCS.PHASECHK.TRANS64.TRYWAIT P0, [R0+URZ+0x50], R28 ;  /* 0x0000501c000075a7 */ /* 0x0022a400080011ff */
[----:B--2---:R-:W-:Y:S05]  /*f280*/  @!P0 NANOSLEEP.SYNCS 0x989680 ;  /* 0x009896800000895d */ /* 0x004fea0003900000 */
[----:B------:R-:W2:Y:S02]  /*f290*/  @!P0 SYNCS.PHASECHK.TRANS64 P0, [R0+URZ+0x50], R28 ;  /* 0x0000501c000085a7 */ /* 0x000ea400080010ff */
[----:B--2---:R-:W-:Y:S05]  /*f2a0*/  @!P0 BRA `(.L_x_214) ;  /* 0xfffffffc00f08947 */ /* 0x004fea000383ffff */
[----:B------:R-:W-:Y:S05]  /*f2b0*/  BRA `(.L_x_215) ;  /* 0xffffff6000087947 */ /* 0x000fea000383ffff */
.L_x_83:
[----:B------:R-:W-:Y:S07]  /*f2c0*/  MOV R0, UR4 ;  /* 0x0000000400007c02 */ /* 0x000fee0008000f00 */
.L_x_216:
[----:B-1----:R1:W2:Y:S02]  /*f2d0*/  SYNCS.PHASECHK.TRANS64.TRYWAIT P0, [R0+URZ+0x58], R28 ;  /* 0x0000581c000075a7 */ /* 0x0022a400080011ff */
[----:B--2---:R-:W-:Y:S05]  /*f2e0*/  @!P0 NANOSLEEP.SYNCS 0x989680 ;  /* 0x009896800000895d */ /* 0x004fea0003900000 */
[----:B------:R-:W2:Y:S02]  /*f2f0*/  @!P0 SYNCS.PHASECHK.TRANS64 P0, [R0+URZ+0x58], R28 ;  /* 0x0000581c000085a7 */ /* 0x000ea400080010ff */
[----:B--2---:R-:W-:Y:S05]  /*f300*/  @!P0 BRA `(.L_x_216) ;  /* 0xfffffffc00f08947 */ /* 0x004fea000383ffff */
[----:B------:R-:W-:Y:S05]  /*f310*/  BRA `(.L_x_217) ;  /* 0xffffff60005c7947 */ /* 0x000fea000383ffff */
.L_x_84:
[----:B------:R-:W-:Y:S07]  /*f320*/  MOV R0, UR4 ;  /* 0x0000000400007c02 */ /* 0x000fee0008000f00 */
.L_x_218:
[----:B-1----:R1:W2:Y:S02]  /*f330*/  SYNCS.PHASECHK.TRANS64.TRYWAIT P0, [R0+URZ+0x60], R28 ;  /* 0x0000601c000075a7 */ /* 0x0022a400080011ff */
[----:B--2---:R-:W-:Y:S05]  /*f340*/  @!P0 NANOSLEEP.SYNCS 0x989680 ;  /* 0x009896800000895d */ /* 0x004fea0003900000 */
[----:B------:R-:W2:Y:S02]  /*f350*/  @!P0 SYNCS.PHASECHK.TRANS64 P0, [R0+URZ+0x60], R28 ;  /* 0x0000601c000085a7 */ /* 0x000ea400080010ff */
[----:B--2---:R-:W-:Y:S05]  /*f360*/  @!P0 BRA `(.L_x_218) ;  /* 0xfffffffc00f08947 */ /* 0x004fea000383ffff */
[----:B------:R-:W-:Y:S05]  /*f370*/  BRA `(.L_x_219) ;  /* 0xffffff6000bc7947 */ /* 0x000fea000383ffff */
.L_x_85:
[----:B------:R-:W-:Y:S07]  /*f380*/  MOV R0, UR4 ;  /* 0x0000000400007c02 */ /* 0x000fee0008000f00 */
.L_x_220:
[----:B-1----:R1:W2:Y:S02]  /*f390*/  SYNCS.PHASECHK.TRANS64.TRYWAIT P0, [R0+URZ+0x68], R28 ;  /* 0x0000681c000075a7 */ /* 0x0022a400080011ff */
[----:B--2---:R-:W-:Y:S05]  /*f3a0*/  @!P0 NANOSLEEP.SYNCS 0x989680 ;  /* 0x009896800000895d */ /* 0x004fea0003900000 */
[----:B------:R-:W2:Y:S02]  /*f3b0*/  @!P0 SYNCS.PHASECHK.TRANS64 P0, [R0+URZ+0x68], R28 ;  /* 0x0000681c000085a7 */ /* 0x000ea400080010ff */
[----:B--2---:R-:W-:Y:S05]  /*f3c0*/  @!P0 BRA `(.L_x_220) ;  /* 0xfffffffc00f08947 */ /* 0x004fea000383ffff */
[----:B------:R-:W-:Y:S05]  /*f3d0*/  BRA `(.L_x_221) ;  /* 0xffffff64001c7947 */ /* 0x000fea000383ffff */
.L_x_86:
[----:B------:R-:W-:Y:S07]  /*f3e0*/  MOV R0, UR4 ;  /* 0x0000000400007c02 */ /* 0x000fee0008000f00 */
.L_x_222:
[----:B-1----:R1:W2:Y:S02]  /*f3f0*/  SYNCS.PHASECHK.TRANS64.TRYWAIT P0, [R0+URZ+0x50], R34 ;  /* 0x00005022000075a7 */ /* 0x0022a400080011ff */
[----:B--2---:R-:W-:Y:S05]  /*f400*/  @!P0 NANOSLEEP.SYNCS 0x989680 ;  /* 0x009896800000895d */ /* 0x004fea0003900000 */
[----:B------:R-:W2:Y:S02]  /*f410*/  @!P0 SYNCS.PHASECHK.TRANS64 P0, [R0+URZ+0x50], R34 ;  /* 0x00005022000085a7 */ /* 0x000ea400080010ff */
[----:B--2---:R-:W-:Y:S05]  /*f420*/  @!P0 BRA `(.L_x_222) ;  /* 0xfffffffc00f08947 */ /* 0x004fea000383ffff */
[----:B------:R-:W-:Y:S05]  /*f430*/  BRA `(.L_x_223) ;  /* 0xffffff6400807947 */ /* 0x000fea000383ffff */
.L_x_87:
[----:B------:R-:W-:Y:S07]  /*f440*/  MOV R0, UR4 ;  /* 0x0000000400007c02 */ /* 0x000fee0008000f00 */
.L_x_224:
[----:B-1----:R1:W2:Y:S02]  /*f450*/  SYNCS.PHASECHK.TRANS64.TRYWAIT P0, [R0+URZ+0x58], R34 ;  /* 0x00005822000075a7 */ /* 0x0022a400080011ff */
[----:B--2---:R-:W-:Y:S05]  /*f460*/  @!P0 NANOSLEEP.SYNCS 0x989680 ;  /* 0x009896800000895d */ /* 0x004fea0003900000 */
[----:B------:R-:W2:Y:S02]  /*f470*/  @!P0 SYNCS.PHASECHK.TRANS64 P0, [R0+URZ+0x58], R34 ;  /* 0x00005822000085a7 */ /* 0x000ea400080010ff */
[----:B--2---:R-:W-:Y:S05]  /*f480*/  @!P0 BRA `(.L_x_224) ;  /* 0xfffffffc00f08947 */ /* 0x004fea000383ffff */
[----:B------:R-:W-:Y:S05]  /*f490*/  BRA `(.L_x_225) ;  /* 0xffffff6400e07947 */ /* 0x000fea000383ffff */
.L_x_88:
[----:B------:R-:W-:Y:S07]  /*f4a0*/  MOV R0, UR4 ;  /* 0x0000000400007c02 */ /* 0x000fee0008000f00 */
.L_x_226:
[----:B-1----:R1:W2:Y:S02]  /*f4b0*/  SYNCS.PHASECHK.TRANS64.TRYWAIT P0, [R0+URZ+0x60], R34 ;  /* 0x00006022000075a7 */ /* 0x0022a400080011ff */
[----:B--2---:R-:W-:Y:S05]  /*f4c0*/  @!P0 NANOSLEEP.SYNCS 0x989680 ;  /* 0x009896800000895d */ /* 0x004fea0003900000 */
[----:B------:R-:W2:Y:S02]  /*f4d0*/  @!P0 SYNCS.PHASECHK.TRANS64 P0, [R0+URZ+0x60], R34 ;  /* 0x00006022000085a7 */ /* 0x000ea400080010ff */
[----:B--2---:R-:W-:Y:S05]  /*f4e0*/  @!P0 BRA `(.L_x_226) ;  /* 0xfffffffc00f08947 */ /* 0x004fea000383ffff */
[----:B------:R-:W-:Y:S05]  /*f4f0*/  BRA `(.L_x_227) ;  /* 0xffffff68003c7947 */ /* 0x000fea000383ffff */
.L_x_89:
[----:B------:R-:W-:Y:S07]  /*f500*/  MOV R0, UR4 ;  /* 0x0000000400007c02 */ /* 0x000fee0008000f00 */
.L_x_228:
[----:B-1----:R1:W2:Y:S02]  /*f510*/  SYNCS.PHASECHK.TRANS64.TRYWAIT P0, [R0+URZ+0x68], R34 ;  /* 0x00006822000075a7 */ /* 0x0022a400080011ff */
[----:B--2---:R-:W-:Y:S05]  /*f520*/  @!P0 NANOSLEEP.SYNCS 0x989680 ;  /* 0x009896800000895d */ /* 0x004fea0003900000 */
[----:B------:R-:W2:Y:S02]  /*f530*/  @!P0 SYNCS.PHASECHK.TRANS64 P0, [R0+URZ+0x68], R34 ;  /* 0x00006822000085a7 */ /* 0x000ea400080010ff */
[----:B--2---:R-:W-:Y:S05]  /*f540*/  @!P0 BRA `(.L_x_228) ;  /* 0xfffffffc00f08947 */ /* 0x004fea000383ffff */
[----:B------:R-:W-:Y:S05]  /*f550*/  BRA `(.L_x_229) ;  /* 0xffffff6800dc7947 */ /* 0x000fea000383ffff */
.L_x_91:
[----:B------:R-:W-:-:S07]  /*f560*/  MOV R0, UR4 ;  /* 0x0000000400007c02 */ /* 0x000fce0008000f00 */
.L_x_230:
[----:B-1----:R1:W2:Y:S02]  /*f570*/  SYNCS.PHASECHK.TRANS64.TRYWAIT P0, [R0+URZ+0x50], R28 ;  /* 0x0000501c000075a7 */ /* 0x0022a400080011ff */
[----:B--2---:R-:W-:Y:S05]  /*f580*/  @!P0 NANOSLEEP.SYNCS 0x989680 ;  /* 0x009896800000895d */ /* 0x004fea0003900000 */
[----:B------:R-:W2:Y:S02]  /*f590*/  @!P0 SYNCS.PHASECHK.TRANS64 P0, [R0+URZ+0x50], R28 ;  /* 0x0000501c000085a7 */ /* 0x000ea400080010ff */
[----:B--2---:R-:W-:Y:S05]  /*f5a0*/  @!P0 BRA `(.L_x_230) ;  /* 0xfffffffc00f08947 */ /* 0x004fea000383ffff */
[----:B------:R-:W-:Y:S05]  /*f5b0*/  BRA `(.L_x_231) ;  /* 0xffffff6c006c7947 */ /* 0x000fea000383ffff */
.L_x_92:
[----:B-1----:R-:W-:-:S07]  /*f5c0*/  MOV R0, UR4 ;  /* 0x0000000400007c02 */ /* 0x002fce0008000f00 */
.L_x_232:
[----:B-1----:R1:W2:Y:S02]  /*f5d0*/  SYNCS.PHASECHK.TRANS64.TRYWAIT P0, [R0+URZ+0x58], R28 ;  /* 0x0000581c000075a7 */ /* 0x0022a400080011ff */
[----:B--2---:R-:W-:Y:S05]  /*f5e0*/  @!P0 NANOSLEEP.SYNCS 0x989680 ;  /* 0x009896800000895d */ /* 0x004fea0003900000 */
[----:B------:R-:W2:Y:S02]  /*f5f0*/  @!P0 SYNCS.PHASECHK.TRANS64 P0, [R0+URZ+0x58], R28 ;  /* 0x0000581c000085a7 */ /* 0x000ea400080010ff */
[----:B--2---:R-:W-:Y:S05]  /*f600*/  @!P0 BRA `(.L_x_232) ;  /* 0xfffffffc00f08947 */ /* 0x004fea000383ffff */
[----:B------:R-:W-:Y:S05]  /*f610*/  BRA `(.L_x_233) ;  /* 0xffffff6c005c7947 */ /* 0x000fea000383ffff */
.L_x_93:
[----:B------:R-:W-:-:S07]  /*f620*/  MOV R2, UR4 ;  /* 0x0000000400027c02 */ /* 0x000fce0008000f00 */
.L_x_234:
[----:B-1----:R1:W2:Y:S02]  /*f630*/  SYNCS.PHASECHK.TRANS64.TRYWAIT P0, [R2+URZ+0x60], R28 ;  /* 0x0000601c020075a7 */ /* 0x0022a400080011ff */
[----:B--2---:R-:W-:Y:S05]  /*f640*/  @!P0 NANOSLEEP.SYNCS 0x989680 ;  /* 0x009896800000895d */ /* 0x004fea0003900000 */
[----:B------:R-:W2:Y:S02]  /*f650*/  @!P0 SYNCS.PHASECHK.TRANS64 P0, [R2+URZ+0x60], R28 ;  /* 0x0000601c020085a7 */ /* 0x000ea400080010ff */
[----:B--2---:R-:W-:Y:S05]  /*f660*/  @!P0 BRA `(.L_x_234) ;  /* 0xfffffffc00f08947 */ /* 0x004fea000383ffff */
[----:B------:R-:W-:Y:S05]  /*f670*/  BRA `(.L_x_235) ;  /* 0xffffff6c00507947 */ /* 0x000fea000383ffff */
.L_x_95:
[----:B--2---:R2:W4:Y:S02]  /*f680*/  SYNCS.PHASECHK.TRANS64.TRYWAIT P0, [R0+URZ+0x80], R2 ;  /* 0x00008002000075a7 */ /* 0x00452400080011ff */
[----:B----4-:R-:W-:Y:S05]  /*f690*/  @!P0 NANOSLEEP.SYNCS 0x989680 ;  /* 0x009896800000895d */ /* 0x010fea0003900000 */
[----:B------:R-:W4:Y:S02]  /*f6a0*/  @!P0 SYNCS.PHASECHK.TRANS64 P0, [R0+URZ+0x80], R2 ;  /* 0x00008002000085a7 */ /* 0x000f2400080010ff */
[----:B----4-:R-:W-:Y:S05]  /*f6b0*/  @!P0 BRA `(.L_x_95) ;  /* 0xfffffffc00f08947 */ /* 0x010fea000383ffff */
[----:B------:R-:W-:Y:S05]  /*f6c0*/  BRA `(.L_x_236) ;  /* 0xffffff7000107947 */ /* 0x000fea000383ffff */
.L_x_106:
[----:B-1----:R-:W-:Y:S04]  /*f6d0*/  MOV R4, UR36 ;  /* 0x0000002400047c02 */ /* 0x002fe80008000f00 */
[----:B------:R1:W2:Y:S03]  /*f6e0*/  SYNCS.PHASECHK.TRANS64.TRYWAIT P1, [R4+URZ+0x30], R5 ;  /* 0x00003005040075a7 */ /* 0x0002a600080211ff */
[----:B--2---:R-:W-:Y:S05]  /*f6f0*/  @!P1 NANOSLEEP.SYNCS 0x989680 ;  /* 0x009896800000995d */ /* 0x004fea0003900000 */
[----:B------:R-:W2:Y:S02]  /*f700*/  @!P1 SYNCS.PHASECHK.TRANS64 P1, [R4+URZ+0x30], R5 ;  /* 0x00003005040095a7 */ /* 0x000ea400080210ff */
[----:B--2---:R-:W-:Y:S05]  /*f710*/  @!P1 BRA `(.L_x_106) ;  /* 0xfffffffc00ec9947 */ /* 0x004fea000383ffff */
[----:B------:R-:W-:Y:S05]  /*f720*/  BRA `(.L_x_105) ;  /* 0xffffff7c00347947 */ /* 0x000fea000383ffff */
.L_x_108:
[----:B------:R1:W1:Y:S02]  /*f730*/  SYNCS.PHASECHK.TRANS64.TRYWAIT P0, [R58+URZ+0xa0], R3 ;  /* 0x0000a0033a0075a7 */ /* 0x00026400080011ff */
[----:B-1----:R-:W-:Y:S05]  /*f740*/  @!P0 NANOSLEEP.SYNCS 0x989680 ;  /* 0x009896800000895d */ /* 0x002fea0003900000 */
[----:B------:R-:W1:Y:S02]  /*f750*/  @!P0 SYNCS.PHASECHK.TRANS64 P0, [R58+URZ+0xa0], R3 ;  /* 0x0000a0033a0085a7 */ /* 0x000e6400080010ff */
[----:B-1----:R-:W-:Y:S05]  /*f760*/  @!P0 BRA `(.L_x_108) ;  /* 0xfffffffc00f08947 */ /* 0x002fea000383ffff */
[----:B------:R-:W-:Y:S05]  /*f770*/  BRA `(.L_x_107) ;  /* 0xffffff7c00587947 */ /* 0x000fea000383ffff */
.L_x_119:
[----:B-1----:R1:W3:Y:S02]  /*f780*/  SYNCS.PHASECHK.TRANS64.TRYWAIT P0, [R2+URZ+0x30], R0 ;  /* 0x00003000020075a7 */ /* 0x0022e400080011ff */
[----:B---3--:R-:W-:Y:S05]  /*f790*/  @!P0 NANOSLEEP.SYNCS 0x989680 ;  /* 0x009896800000895d */ /* 0x008fea0003900000 */
[----:B------:R-:W3:Y:S02]  /*f7a0*/  @!P0 SYNCS.PHASECHK.TRANS64 P0, [R2+URZ+0x30], R0 ;  /* 0x00003000020085a7 */ /* 0x000ee400080010ff */
[----:B---3--:R-:W-:Y:S05]  /*f7b0*/  @!P0 BRA `(.L_x_119) ;  /* 0xfffffffc00f08947 */ /* 0x008fea000383ffff */
[----:B------:R-:W-:Y:S05]  /*f7c0*/  BRA `(.L_x_118) ;  /* 0xffffff8800f47947 */ /* 0x000fea000383ffff */
.L_x_129:
[----:B-1----:R1:W3:Y:S02]  /*f7d0*/  SYNCS.PHASECHK.TRANS64.TRYWAIT P0, [R0+URZ+0x30], R20 ;  /* 0x00003014000075a7 */ /* 0x0022e400080011ff */
[----:B---3--:R-:W-:Y:S05]  /*f7e0*/  @!P0 NANOSLEEP.SYNCS 0x989680 ;  /* 0x009896800000895d */ /* 0x008fea0003900000 */
[----:B------:R-:W3:Y:S02]  /*f7f0*/  @!P0 SYNCS.PHASECHK.TRANS64 P0, [R0+URZ+0x30], R20 ;  /* 0x00003014000085a7 */ /* 0x000ee400080010ff */
[----:B---3--:R-:W-:Y:S05]  /*f800*/  @!P0 BRA `(.L_x_129) ;  /* 0xfffffffc00f08947 */ /* 0x008fea000383ffff */
[----:B------:R-:W-:Y:S05]  /*f810*/  BRA `(.L_x_128) ;  /* 0xffffff98008c7947 */ /* 0x000fea000383ffff */
.L_x_139:
[----:B-1----:R1:W3:Y:S02]  /*f820*/  SYNCS.PHASECHK.TRANS64.TRYWAIT P0, [R0+URZ+0x30], R20 ;  /* 0x00003014000075a7 */ /* 0x0022e400080011ff */
[----:B---3--:R-:W-:Y:S05]  /*f830*/  @!P0 NANOSLEEP.SYNCS 0x989680 ;  /* 0x009896800000895d */ /* 0x008fea0003900000 */
[----:B------:R-:W3:Y:S02]  /*f840*/  @!P0 SYNCS.PHASECHK.TRANS64 P0, [R0+URZ+0x30], R20 ;  /* 0x00003014000085a7 */ /* 0x000ee400080010ff */
[----:B---3--:R-:W-:Y:S05]  /*f850*/  @!P0 BRA `(.L_x_139) ;  /* 0xfffffffc00f08947 */ /* 0x008fea000383ffff */
[----:B------:R-:W-:Y:S05]  /*f860*/  BRA `(.L_x_138) ;  /* 0xffffffa800087947 */ /* 0x000fea000383ffff */
.L_x_149:
[----:B-1----:R1:W3:Y:S02]  /*f870*/  SYNCS.PHASECHK.TRANS64.TRYWAIT P0, [R0+URZ+0x30], R20 ;  /* 0x00003014000075a7 */ /* 0x0022e400080011ff */
[----:B---3--:R-:W-:Y:S05]  /*f880*/  @!P0 NANOSLEEP.SYNCS 0x989680 ;  /* 0x009896800000895d */ /* 0x008fea0003900000 */
[----:B------:R-:W3:Y:S02]  /*f890*/  @!P0 SYNCS.PHASECHK.TRANS64 P0, [R0+URZ+0x30], R20 ;  /* 0x00003014000085a7 */ /* 0x000ee400080010ff */
[----:B---3--:R-:W-:Y:S05]  /*f8a0*/  @!P0 BRA `(.L_x_149) ;  /* 0xfffffffc00f08947 */ /* 0x008fea000383ffff */
[----:B------:R-:W-:Y:S05]  /*f8b0*/  BRA `(.L_x_148) ;  /* 0xffffffb400b07947 */ /* 0x000fea000383ffff */
.L_x_159:
[----:B-1----:R1:W2:Y:S02]  /*f8c0*/  SYNCS.PHASECHK.TRANS64.TRYWAIT P0, [R0+URZ+0x30], R20 ;  /* 0x00003014000075a7 */ /* 0x0022a400080011ff */
[----:B--2---:R-:W-:Y:S05]  /*f8d0*/  @!P0 NANOSLEEP.SYNCS 0x989680 ;  /* 0x009896800000895d */ /* 0x004fea0003900000 */
[----:B------:R-:W2:Y:S02]  /*f8e0*/  @!P0 SYNCS.PHASECHK.TRANS64 P0, [R0+URZ+0x30], R20 ;  /* 0x00003014000085a7 */ /* 0x000ea400080010ff */
[----:B--2---:R-:W-:Y:S05]  /*f8f0*/  @!P0 BRA `(.L_x_159) ;  /* 0xfffffffc00f08947 */ /* 0x004fea000383ffff */
[----:B------:R-:W-:Y:S05]  /*f900*/  BRA `(.L_x_158) ;  /* 0xffffffc400447947 */ /* 0x000fea000383ffff */
.L_x_169:
[----:B-1----:R1:W2:Y:S02]  /*f910*/  SYNCS.PHASECHK.TRANS64.TRYWAIT P0, [R0+URZ+0x30], R20 ;  /* 0x00003014000075a7 */ /* 0x0022a400080011ff */
[----:B--2---:R-:W-:Y:S05]  /*f920*/  @!P0 NANOSLEEP.SYNCS 0x989680 ;  /* 0x009896800000895d */ /* 0x004fea0003900000 */
[----:B------:R-:W2:Y:S02]  /*f930*/  @!P0 SYNCS.PHASECHK.TRANS64 P0, [R0+URZ+0x30], R20 ;  /* 0x00003014000085a7 */ /* 0x000ea400080010ff */
[----:B--2---:R-:W-:Y:S05]  /*f940*/  @!P0 BRA `(.L_x_169) ;  /* 0xfffffffc00f08947 */ /* 0x004fea000383ffff */
[----:B------:R-:W-:Y:S05]  /*f950*/  BRA `(.L_x_168) ;  /* 0xffffffd000f07947 */ /* 0x000fea000383ffff */
.L_x_179:
[----:B--2---:R2:W3:Y:S02]  /*f960*/  SYNCS.PHASECHK.TRANS64.TRYWAIT P0, [R0+URZ+0x30], R116 ;  /* 0x00003074000075a7 */ /* 0x0044e400080011ff */
[----:B---3--:R-:W-:Y:S05]  /*f970*/  @!P0 NANOSLEEP.SYNCS 0x989680 ;  /* 0x009896800000895d */ /* 0x008fea0003900000 */
[----:B------:R-:W3:Y:S02]  /*f980*/  @!P0 SYNCS.PHASECHK.TRANS64 P0, [R0+URZ+0x30], R116 ;  /* 0x00003074000085a7 */ /* 0x000ee400080010ff */
[----:B---3--:R-:W-:Y:S05]  /*f990*/  @!P0 BRA `(.L_x_179) ;  /* 0xfffffffc00f08947 */ /* 0x008fea000383ffff */
[----:B------:R-:W-:Y:S05]  /*f9a0*/  BRA `(.L_x_178) ;  /* 0xffffffe0007c7947 */ /* 0x000fea000383ffff */
        .weak           $__internal_0_$__cuda_sm10x_tcgen05_guardrail_trap_col_being_dealloced_not_returned_by_alloc
        .type           $__internal_0_$__cuda_sm10x_tcgen05_guardrail_trap_col_being_dealloced_not_returned_by_alloc,@function
        .size           $__internal_0_$__cuda_sm10x_tcgen05_guardrail_trap_col_being_dealloced_not_returned_by_alloc,($__internal_1_$__cuda_sm10x_tcgen05_guardrail_trap_phase_invalid_during_alloc - $__internal_0_$__cuda_sm10x_tcgen05_guardrail_trap_col_being_dealloced_not_returned_by_alloc)
$__internal_0_$__cuda_sm10x_tcgen05_guardrail_trap_col_being_dealloced_not_returned_by_alloc:
[----:B------:R-:W-:Y:S05]  /*f9b0*/  BPT.TRAP 0x1 ;  /* 0x000000040000795c */ /* 0x000fea0000300000 */
[----:B------:R-:W-:-:S04]  /*f9c0*/  HFMA2 R3, -RZ, RZ, 0, 0 ;  /* 0x00000000ff037431 */ /* 0x000fc800000001ff */
[----:B------:R-:W-:Y:S05]  /*f9d0*/  RET.REL.NODEC R2 `(_ZN7cutlass13device_kernelINS_4gemm6kernel13GemmUniversalIN4cute5tupleIJiiiiEEENS1_10collective13CollectiveMmaINS1_46MainloopSm100TmaUmmaWarpSpecializedBlockScaledILi3ELi2ELi2ENS5_IJNS4_1CILi2EEESB_NSA_ILi1EEEEEEEENS5_IJNSA_ILi128EEESF_NSA_ILi256EEEEEENS5_IJNS_12float_e5m2_tENS_13float_ue8m0_tEEEENS5_IJNS5_IJlSC_lEEENS4_6LayoutINS5_IJNS5_IJNS5_IJNSA_ILi32EEENSA_ILi4EEEEEEiEEESQ_NS5_IJSC_iEEEEEENS5_IJNS5_IJNS5_IJNSA_ILi16EEESO_EEEiEEENS5_IJNS5_IJNSA_ILi0EEESC_EEENSA_ILi512EEEEEENS5_IJSW_iEEEEEEEEEEESK_S13_NS4_8TiledMMAINS4_8MMA_AtomIJNS4_21SM100_MMA_MXF8F6F4_SSISI_SI_fSJ_Li128ELi128ELNS4_4UMMA5MajorE0ELS18_0ELNS17_7ScaleInE0ELS19_0EEEEEENSM_INS5_IJSC_SC_SC_EEENS5_IJSW_SW_SW_EEEEENS5_IJNS4_10UnderscoreES1F_S1F_EEEEENS5_IJNS4_23SM90_TMA_LOAD_MULTICASTES1I_EEENS5_IJNS4_14ComposedLayoutINS4_7SwizzleILi3ELi4ELi3EEENS4_18smem_ptr_flag_bitsILi8EEENSM_INS5_IJNSA_ILi8EEESF_EEENS5_IJSF_SC_EEEEEEENSM_INS5_IJNS5_IJNS5_IJSP_SC_EEENS5_IJSN_SC_EEEEEESC_NS5_IJSO_SB_EEEEEENS5_IJNS5_IJNS5_IJSU_SY_EEESX_EEESW_NS5_IJSC_SY_EEEEEEEEEEEvNS4_8identityES1J_S24_vS25_EENS_8epilogue10collective18CollectiveEpilogueINS27_23Sm100TmaWarpSpecializedILi4ELi2ELi16ELb1ELb0EEEJNS5_IJNSA_ILi64EEESF_SG_EEENS5_IJNSM_IS2C_SC_EENSM_INS5_IJST_SB_EEENS5_IJSC_S2C_EEEEEEEENS_10bfloat16_tESL_S2J_SL_NS27_6fusion15FusionCallbacksIS2B_NS2K_17LinearCombinationIS2J_fS2J_fLNS_15FloatRoundStyleE2EEES2D_S2I_JEEENS4_5SM1004TMEM4LOAD26SM100_TMEM_LOAD_32dp32b16xENS4_13SM90_TMA_LOADENS1K_INS1L_ILi1ELi4ELi3EEENS1N_ILi16EEENSM_INS5_IJS1P_ST_EEENS5_IJST_SC_EEEEEEENS4_39AutoVectorizingCopyWithAssumedAlignmentILi128EEENS4_14SM90_TMA_STOREES30_S32_S32_EEEvvEEEEvNT_6ParamsE) ;  /* 0xffffff0402887950 */ /* 0x000fea0003c3ffff */
        .weak           $__internal_1_$__cuda_sm10x_tcgen05_guardrail_trap_phase_invalid_during_alloc
        .type           $__internal_1_$__cuda_sm10x_tcgen05_guardrail_trap_phase_invalid_during_alloc,@function
        .size           $__internal_1_$__cuda_sm10x_tcgen05_guardrail_trap_phase_invalid_during_alloc,($__internal_2_$__cuda_sm10x_tcgen05_guardrail_trap_unallocated_columns_being_dealloced - $__internal_1_$__cuda_sm10x_tcgen05_guardrail_trap_phase_invalid_during_alloc)
$__internal_1_$__cuda_sm10x_tcgen05_guardrail_trap_phase_invalid_during_alloc:
[----:B------:R-:W-:Y:S05]  /*f9e0*/  BPT.TRAP 0x1 ;  /* 0x000000040000795c */ /* 0x000fea0000300000 */
[----:B------:R-:W-:-:S04]  /*f9f0*/  MOV R3, 0x0 ;  /* 0x0000000000037802 */ /* 0x000fc80000000f00 */
[----:B------:R-:W-:Y:S05]  /*fa00*/  RET.REL.NODEC R2 `(_ZN7cutlass13device_kernelINS_4gemm6kernel13GemmUniversalIN4cute5tupleIJiiiiEEENS1_10collective13CollectiveMmaINS1_46MainloopSm100TmaUmmaWarpSpecializedBlockScaledILi3ELi2ELi2ENS5_IJNS4_1CILi2EEESB_NSA_ILi1EEEEEEEENS5_IJNSA_ILi128EEESF_NSA_ILi256EEEEEENS5_IJNS_12float_e5m2_tENS_13float_ue8m0_tEEEENS5_IJNS5_IJlSC_lEEENS4_6LayoutINS5_IJNS5_IJNS5_IJNSA_ILi32EEENSA_ILi4EEEEEEiEEESQ_NS5_IJSC_iEEEEEENS5_IJNS5_IJNS5_IJNSA_ILi16EEESO_EEEiEEENS5_IJNS5_IJNSA_ILi0EEESC_EEENSA_ILi512EEEEEENS5_IJSW_iEEEEEEEEEEESK_S13_NS4_8TiledMMAINS4_8MMA_AtomIJNS4_21SM100_MMA_MXF8F6F4_SSISI_SI_fSJ_Li128ELi128ELNS4_4UMMA5MajorE0ELS18_0ELNS17_7ScaleInE0ELS19_0EEEEEENSM_INS5_IJSC_SC_SC_EEENS5_IJSW_SW_SW_EEEEENS5_IJNS4_10UnderscoreES1F_S1F_EEEEENS5_IJNS4_23SM90_TMA_LOAD_MULTICASTES1I_EEENS5_IJNS4_14ComposedLayoutINS4_7SwizzleILi3ELi4ELi3EEENS4_18smem_ptr_flag_bitsILi8EEENSM_INS5_IJNSA_ILi8EEESF_EEENS5_IJSF_SC_EEEEEEENSM_INS5_IJNS5_IJNS5_IJSP_SC_EEENS5_IJSN_SC_EEEEEESC_NS5_IJSO_SB_EEEEEENS5_IJNS5_IJNS5_IJSU_SY_EEESX_EEESW_NS5_IJSC_SY_EEEEEEEEEEEvNS4_8identityES1J_S24_vS25_EENS_8epilogue10collective18CollectiveEpilogueINS27_23Sm100TmaWarpSpecializedILi4ELi2ELi16ELb1ELb0EEEJNS5_IJNSA_ILi64EEESF_SG_EEENS5_IJNSM_IS2C_SC_EENSM_INS5_IJST_SB_EEENS5_IJSC_S2C_EEEEEEEENS_10bfloat16_tESL_S2J_SL_NS27_6fusion15FusionCallbacksIS2B_NS2K_17LinearCombinationIS2J_fS2J_fLNS_15FloatRoundStyleE2EEES2D_S2I_JEEENS4_5SM1004TMEM4LOAD26SM100_TMEM_LOAD_32dp32b16xENS4_13SM90_TMA_LOADENS1K_INS1L_ILi1ELi4ELi3EEENS1N_ILi16EEENSM_INS5_IJS1P_ST_EEENS5_IJST_SC_EEEEEEENS4_39AutoVectorizingCopyWithAssumedAlignmentILi128EEENS4_14SM90_TMA_STOREES30_S32_S32_EEEvvEEEEvNT_6ParamsE) ;  /* 0xffffff04027c7950 */ /* 0x000fea0003c3ffff */
        .weak           $__internal_2_$__cuda_sm10x_tcgen05_guardrail_trap_unallocated_columns_being_dealloced
        .type           $__internal_2_$__cuda_sm10x_tcgen05_guardrail_trap_unallocated_columns_being_dealloced,@function
        .size           $__internal_2_$__cuda_sm10x_tcgen05_guardrail_trap_unallocated_columns_being_dealloced,(.L_x_238 - $__internal_2_$__cuda_sm10x_tcgen05_guardrail_trap_unallocated_columns_being_dealloced)
$__internal_2_$__cuda_sm10x_tcgen05_guardrail_trap_unallocated_columns_being_dealloced:
[----:B------:R-:W-:Y:S05]  /*fa10*/  BPT.TRAP 0x1 ;  /* 0x000000040000795c */ /* 0x000fea0000300000 */
[----:B------:R-:W-:-:S04]  /*fa20*/  HFMA2 R3, -RZ, RZ, 0, 0 ;  /* 0x00000000ff037431 */ /* 0x000fc800000001ff */
[----:B------:R-:W-:Y:S05]  /*fa30*/  RET.REL.NODEC R2 `(_ZN7cutlass13device_kernelINS_4gemm6kernel13GemmUniversalIN4cute5tupleIJiiiiEEENS1_10collective13CollectiveMmaINS1_46MainloopSm100TmaUmmaWarpSpecializedBlockScaledILi3ELi2ELi2ENS5_IJNS4_1CILi2EEESB_NSA_ILi1EEEEEEEENS5_IJNSA_ILi128EEESF_NSA_ILi256EEEEEENS5_IJNS_12float_e5m2_tENS_13float_ue8m0_tEEEENS5_IJNS5_IJlSC_lEEENS4_6LayoutINS5_IJNS5_IJNS5_IJNSA_ILi32EEENSA_ILi4EEEEEEiEEESQ_NS5_IJSC_iEEEEEENS5_IJNS5_IJNS5_IJNSA_ILi16EEESO_EEEiEEENS5_IJNS5_IJNSA_ILi0EEESC_EEENSA_ILi512EEEEEENS5_IJSW_iEEEEEEEEEEESK_S13_NS4_8TiledMMAINS4_8MMA_AtomIJNS4_21SM100_MMA_MXF8F6F4_SSISI_SI_fSJ_Li128ELi128ELNS4_4UMMA5MajorE0ELS18_0ELNS17_7ScaleInE0ELS19_0EEEEEENSM_INS5_IJSC_SC_SC_EEENS5_IJSW_SW_SW_EEEEENS5_IJNS4_10UnderscoreES1F_S1F_EEEEENS5_IJNS4_23SM90_TMA_LOAD_MULTICASTES1I_EEENS5_IJNS4_14ComposedLayoutINS4_7SwizzleILi3ELi4ELi3EEENS4_18smem_ptr_flag_bitsILi8EEENSM_INS5_IJNSA_ILi8EEESF_EEENS5_IJSF_SC_EEEEEEENSM_INS5_IJNS5_IJNS5_IJSP_SC_EEENS5_IJSN_SC_EEEEEESC_NS5_IJSO_SB_EEEEEENS5_IJNS5_IJNS5_IJSU_SY_EEESX_EEESW_NS5_IJSC_SY_EEEEEEEEEEEvNS4_8identityES1J_S24_vS25_EENS_8epilogue10collective18CollectiveEpilogueINS27_23Sm100TmaWarpSpecializedILi4ELi2ELi16ELb1ELb0EEEJNS5_IJNSA_ILi64EEESF_SG_EEENS5_IJNSM_IS2C_SC_EENSM_INS5_IJST_SB_EEENS5_IJSC_S2C_EEEEEEEENS_10bfloat16_tESL_S2J_SL_NS27_6fusion15FusionCallbacksIS2B_NS2K_17LinearCombinationIS2J_fS2J_fLNS_15FloatRoundStyleE2EEES2D_S2I_JEEENS4_5SM1004TMEM4LOAD26SM100_TMEM_LOAD_32dp32b16xENS4_13SM90_TMA_LOADENS1K_INS1L_ILi1ELi4ELi3EEENS1N_ILi16EEENSM_INS5_IJS1P_ST_EEENS5_IJST_SC_EEEEEEENS4_39AutoVectorizingCopyWithAssumedAlignmentILi128EEENS4_14SM90_TMA_STOREES30_S32_S32_EEEvvEEEEvNT_6ParamsE) ;  /* 0xffffff0402707950 */ /* 0x000fea0003c3ffff */
.L_x_237:
[----:B------:R-:W-:-:S00]  /*fa40*/  BRA `(.L_x_237) ;  /* 0xfffffffc00fc7947 */ /* 0x000fc0000383ffff */
[----:B------:R-:W-:-:S00]  /*fa50*/  NOP ;  /* 0x0000000000007918 */ /* 0x000fc00000000000 */
        /* <DEDUP_REMOVED lines=10> */
.L_x_238:


//--------------------- .nv.global.init           --------------------------
	.section	.nv.global.init,"aw",@progbits
.nv.global.init:
	.type		$str$27,@object
	.size		$str$27,($str$28 - $str$27)
$str$27:
        /*0000*/ 	.byte	0x28, 0x61, 0x64, 0x64, 0x72, 0x65, 0x73, 0x73, 0x20, 0x26, 0x20, 0x6d, 0x61, 0x73, 0x6b, 0x29
        /*0010*/ 	.byte	0x20, 0x3d, 0x3d, 0x20, 0x30, 0x00
	.type		$str$28,@object
	.size		$str$28,($str$26 - $str$28)
$str$28:
        /*0016*/ 	.byte	0x2f, 0x74, 0x6d, 0x70, 0x2f, 0x63, 0x75, 0x74, 0x6c, 0x61, 0x73, 0x73, 0x5f, 0x73, 0x77, 0x65
        /*0026*/ 	.byte	0x65, 0x70, 0x5f, 0x73, 0x72, 0x63, 0x2f, 0x69, 0x6e, 0x63, 0x6c, 0x75, 0x64, 0x65, 0x2f, 0x63
        /*0036*/ 	.byte	0x75, 0x74, 0x65, 0x2f, 0x70, 0x6f, 0x69, 0x6e, 0x74, 0x65, 0x72, 0x5f, 0x66, 0x6c, 0x61, 0x67
        /*0046*/ 	.byte	0x67, 0x65, 0x64, 0x2e, 0x68, 0x70, 0x70, 0x00
	.type		$str$26,@object
	.size		$str$26,($str$25 - $str$26)
$str$26:
        /*004e*/ 	.byte	0x2f, 0x74, 0x6d, 0x70, 0x2f, 0x63, 0x75, 0x74, 0x6c, 0x61, 0x73, 0x73, 0x5f, 0x73, 0x77, 0x65
        /*005e*/ 	.byte	0x65, 0x70, 0x5f, 0x73, 0x72, 0x63, 0x2f, 0x69, 0x6e, 0x63, 0x6c, 0x75, 0x64, 0x65, 0x2f, 0x63
        /*006e*/ 	.byte	0x75, 0x74, 0x65, 0x2f, 0x61, 0x74, 0x6f, 0x6d, 0x2f, 0x63, 0x6f, 0x70, 0x79, 0x5f, 0x74, 0x72
        /*007e*/ 	.byte	0x61, 0x69, 0x74, 0x73, 0x5f, 0x73, 0x6d, 0x31, 0x30, 0x30, 0x2e, 0x68, 0x70, 0x70, 0x00
	.type		$str$25,@object
	.size		$str$25,(__unnamed_1 - $str$25)
$str$25:
        /*008d*/ 	.byte	0x28, 0x28, 0x75, 0x69, 0x6e, 0x74, 0x33, 0x32, 0x5f, 0x74, 0x28, 0x74, 0x68, 0x72, 0x65, 0x61
        /*009d*/ 	.byte	0x64, 0x49, 0x64, 0x78, 0x2e, 0x78, 0x29, 0x20, 0x2f, 0x20, 0x33, 0x32, 0x29, 0x20, 0x25, 0x20
        /*00ad*/ 	.byte	0x34, 0x29, 0x20, 0x3d, 0x3d, 0x20, 0x28, 0x28, 0x28, 0x74, 0x6d, 0x65, 0x6d, 0x5f, 0x61, 0x64
        /*00bd*/ 	.byte	0x64, 0x72, 0x20, 0x3e, 0x3e, 0x20, 0x31, 0x36, 0x29, 0x20, 0x2f, 0x20, 0x33, 0x32, 0x29, 0x20
        /*00cd*/ 	.byte	0x25, 0x20, 0x34, 0x29, 0x00
	.type		__unnamed_1,@object
	.size		__unnamed_1,(__unnamed_2 - __unnamed_1)
__unnamed_1:
        /*00d2*/ 	.byte	0x61, 0x75, 0x74, 0x6f, 0x20, 0x63, 0x75, 0x74, 0x65, 0x3a, 0x3a, 0x61, 0x73, 0x5f, 0x70, 0x6f
        /* <DEDUP_REMOVED lines=24> */
        /*0262*/ 	.byte	0x43, 0x3c, 0x32, 0x30, 0x34, 0x38, 0x3e, 0x3e, 0x3e, 0x3e, 0x5d, 0x00
	.type		__unnamed_2,@object
	.size		__unnamed_2,(.L_2 - __unnamed_2)
__unnamed_2:
        /* <DEDUP_REMOVED lines=40> */
        /*04ee*/ 	.byte	0x3a, 0x3a, 0x43, 0x3c, 0x30, 0x3e, 0x3e, 0x3e, 0x3e, 0x5d, 0x00
.L_2:


//--------------------- .nv.shared._ZN7cutlass13device_kernelINS_4gemm6kernel13GemmUniversalIN4cute5tupleIJiiiiEEENS1_10collective13CollectiveMmaINS1_46MainloopSm100TmaUmmaWarpSpecializedBlockScaledILi3ELi2ELi2ENS5_IJNS4_1CILi2EEESB_NSA_ILi1EEEEEEEENS5_IJNSA_ILi128EEESF_NSA_ILi256EEEEEENS5_IJNS_12float_e5m2_tENS_13float_ue8m0_tEEEENS5_IJNS5_IJlSC_lEEENS4_6LayoutINS5_IJNS5_IJNS5_IJNSA_ILi32EEENSA_ILi4EEEEEEiEEESQ_NS5_IJSC_iEEEEEENS5_IJNS5_IJNS5_IJNSA_ILi16EEESO_EEEiEEENS5_IJNS5_IJNSA_ILi0EEESC_EEENSA_ILi512EEEEEENS5_IJSW_iEEEEEEEEEEESK_S13_NS4_8TiledMMAINS4_8MMA_AtomIJNS4_21SM100_MMA_MXF8F6F4_SSISI_SI_fSJ_Li128ELi128ELNS4_4UMMA5MajorE0ELS18_0ELNS17_7ScaleInE0ELS19_0EEEEEENSM_INS5_IJSC_SC_SC_EEENS5_IJSW_SW_SW_EEEEENS5_IJNS4_10UnderscoreES1F_S1F_EEEEENS5_IJNS4_23SM90_TMA_LOAD_MULTICASTES1I_EEENS5_IJNS4_14ComposedLayoutINS4_7SwizzleILi3ELi4ELi3EEENS4_18smem_ptr_flag_bitsILi8EEENSM_INS5_IJNSA_ILi8EEESF_EEENS5_IJSF_SC_EEEEEEENSM_INS5_IJNS5_IJNS5_IJSP_SC_EEENS5_IJSN_SC_EEEEEESC_NS5_IJSO_SB_EEEEEENS5_IJNS5_IJNS5_IJSU_SY_EEESX_EEESW_NS5_IJSC_SY_EEEEEEEEEEEvNS4_8identityES1J_S24_vS25_EENS_8epilogue10collective18CollectiveEpilogueINS27_23Sm100TmaWarpSpecializedILi4ELi2ELi16ELb1ELb0EEEJNS5_IJNSA_ILi64EEESF_SG_EEENS5_IJNSM_IS2C_SC_EENSM_INS5_IJST_SB_EEENS5_IJSC_S2C_EEEEEEEENS_10bfloat16_tESL_S2J_SL_NS27_6fusion15FusionCallbacksIS2B_NS2K_17LinearCombinationIS2J_fS2J_fLNS_15FloatRoundStyleE2EEES2D_S2I_JEEENS4_5SM1004TMEM4LOAD26SM100_TMEM_LOAD_32dp32b16xENS4_13SM90_TMA_LOADENS1K_INS1L_ILi1ELi4ELi3EEENS1N_ILi16EEENSM_INS5_IJS1P_ST_EEENS5_IJST_SC_EEEEEEENS4_39AutoVectorizingCopyWithAssumedAlignmentILi128EEENS4_14SM90_TMA_STOREES30_S32_S32_EEEvvEEEEvNT_6ParamsE --------------------------
	.section	.nv.shared._ZN7cutlass13device_kernelINS_4gemm6kernel13GemmUniversalIN4cute5tupleIJiiiiEEENS1_10collective13CollectiveMmaINS1_46MainloopSm100TmaUmmaWarpSpecializedBlockScaledILi3ELi2ELi2ENS5_IJNS4_1CILi2EEESB_NSA_ILi1EEEEEEEENS5_IJNSA_ILi128EEESF_NSA_ILi256EEEEEENS5_IJNS_12float_e5m2_tENS_13float_ue8m0_tEEEENS5_IJNS5_IJlSC_lEEENS4_6LayoutINS5_IJNS5_IJNS5_IJNSA_ILi32EEENSA_ILi4EEEEEEiEEESQ_NS5_IJSC_iEEEEEENS5_IJNS5_IJNS5_IJNSA_ILi16EEESO_EEEiEEENS5_IJNS5_IJNSA_ILi0EEESC_EEENSA_ILi512EEEEEENS5_IJSW_iEEEEEEEEEEESK_S13_NS4_8TiledMMAINS4_8MMA_AtomIJNS4_21SM100_MMA_MXF8F6F4_SSISI_SI_fSJ_Li128ELi128ELNS4_4UMMA5MajorE0ELS18_0ELNS17_7ScaleInE0ELS19_0EEEEEENSM_INS5_IJSC_SC_SC_EEENS5_IJSW_SW_SW_EEEEENS5_IJNS4_10UnderscoreES1F_S1F_EEEEENS5_IJNS4_23SM90_TMA_LOAD_MULTICASTES1I_EEENS5_IJNS4_14ComposedLayoutINS4_7SwizzleILi3ELi4ELi3EEENS4_18smem_ptr_flag_bitsILi8EEENSM_INS5_IJNSA_ILi8EEESF_EEENS5_IJSF_SC_EEEEEEENSM_INS5_IJNS5_IJNS5_IJSP_SC_EEENS5_IJSN_SC_EEEEEESC_NS5_IJSO_SB_EEEEEENS5_IJNS5_IJNS5_IJSU_SY_EEESX_EEESW_NS5_IJSC_SY_EEEEEEEEEEEvNS4_8identityES1J_S24_vS25_EENS_8epilogue10collective18CollectiveEpilogueINS27_23Sm100TmaWarpSpecializedILi4ELi2ELi16ELb1ELb0EEEJNS5_IJNSA_ILi64EEESF_SG_EEENS5_IJNSM_IS2C_SC_EENSM_INS5_IJST_SB_EEENS5_IJSC_S2C_EEEEEEEENS_10bfloat16_tESL_S2J_SL_NS27_6fusion15FusionCallbacksIS2B_NS2K_17LinearCombinationIS2J_fS2J_fLNS_15FloatRoundStyleE2EEES2D_S2I_JEEENS4_5SM1004TMEM4LOAD26SM100_TMEM_LOAD_32dp32b16xENS4_13SM90_TMA_LOADENS1K_INS1L_ILi1ELi4ELi3EEENS1N_ILi16EEENSM_INS5_IJS1P_ST_EEENS5_IJST_SC_EEEEEEENS4_39AutoVectorizingCopyWithAssumedAlignmentILi128EEENS4_14SM90_TMA_STOREES30_S32_S32_EEEvvEEEEvNT_6ParamsE,"aw",@nobits
	.sectionflags	@""
	.align	16
	.zero		1024


//--------------------- .nv.shared.reserved.0     --------------------------
	.section	.nv.shared.reserved.0,"aw",@nobits
	.weak		__nv_reservedSMEM_offset_0_alias
	.size		__nv_reservedSMEM_offset_0_alias, 0, 64
	.other		__nv_reservedSMEM_offset_0_alias,@"STO_CUDA_RESERVED_SHARED STV_DEFAULT"
__nv_reservedSMEM_offset_0_alias:
	.zero		0
.nv.shared.reserved.0:
	.zero		64
	.weak		__nv_reservedSMEM_tcgen05_partition
	.type		__nv_reservedSMEM_tcgen05_partition,@object
	.size		__nv_reservedSMEM_tcgen05_partition,(.L_0 - __nv_reservedSMEM_tcgen05_partition)
__nv_reservedSMEM_tcgen05_partition:
	.zero		32
.L_0:


//--------------------- .nv.global                --------------------------
	.section	.nv.global,"aw",@nobits
.nv.global:
	.type		_ZN40_INTERNAL_b0a8d120_4_k_cu_c110436c_215084cute1_E,@object
	.size		_ZN40_INTERNAL_b0a8d120_4_k_cu_c110436c_215084cute1_E,(_ZN40_INTERNAL_b0a8d120_4_k_cu_c110436c_215084cuda3std3__45__cpo6cbeginE - _ZN40_INTERNAL_b0a8d120_4_k_cu_c110436c_215084cute1_E)
_ZN40_INTERNAL_b0a8d120_4_k_cu_c110436c_215084cute1_E:
	.zero		1
	.type		_ZN40_INTERNAL_b0a8d120_4_k_cu_c110436c_215084cuda3std3__45__cpo6cbeginE,@object
	.size		_ZN40_INTERNAL_b0a8d120_4_k_cu_c110436c_215084cuda3std3__45__cpo6cbeginE,(_ZN40_INTERNAL_b0a8d120_4_k_cu_c110436c_215084cuda3std3__48in_placeE - _ZN40_INTERNAL_b0a8d120_4_k_cu_c110436c_215084cuda3std3__45__cpo6cbeginE)
_ZN40_INTERNAL_b0a8d120_4_k_cu_c110436c_215084cuda3std3__45__cpo6cbeginE:
	.zero		1
	.type		_ZN40_INTERNAL_b0a8d120_4_k_cu_c110436c_215084cuda3std3__48in_placeE,@object
	.size		_ZN40_INTERNAL_b0a8d120_4_k_cu_c110436c_215084cuda3std3__48in_placeE,(_ZN40_INTERNAL_b0a8d120_4_k_cu_c110436c_215084cuda3std6ranges3__45__cpo9iter_moveE - _ZN40_INTERNAL_b0a8d120_4_k_cu_c110436c_215084cuda3std3__48in_placeE)
_ZN40_INTERNAL_b0a8d120_4_k_cu_c110436c_215084cuda3std3__48in_placeE:
	.zero		1
	.type		_ZN40_INTERNAL_b0a8d120_4_k_cu_c110436c_215084cuda3std6ranges3__45__cpo9iter_moveE,@object
	.size		_ZN40_INTERNAL_b0a8d120_4_k_cu_c110436c_215084cuda3std6ranges3__45__cpo9iter_moveE,(_ZN40_INTERNAL_b0a8d120_4_k_cu_c110436c_215084cuda3std3__45__cpo5beginE - _ZN40_INTERNAL_b0a8d120_4_k_cu_c110436c_215084cuda3std6ranges3__45__cpo9iter_moveE)
_ZN40_INTERNAL_b0a8d120_4_k_cu_c110436c_215084cuda3std6ranges3__45__cpo9iter_moveE:
	.zero		1
	.type		_ZN40_INTERNAL_b0a8d120_4_k_cu_c110436c_215084cuda3std3__45__cpo5beginE,@object
	.size		_ZN40_INTERNAL_b0a8d120_4_k_cu_c110436c_215084cuda3std3__45__cpo5beginE,(_ZN40_INTERNAL_b0a8d120_4_k_cu_c110436c_215084cuda3std3__442_GLOBAL__N__b0a8d120_4_k_cu_c110436c_215086ignoreE - _ZN40_INTERNAL_b0a8d120_4_k_cu_c110436c_215084cuda3std3__45__cpo5beginE)
_ZN40_INTERNAL_b0a8d120_4_k_cu_c110436c_215084cuda3std3__45__cpo5beginE:
	.zero		1
	.type		_ZN40_INTERNAL_b0a8d120_4_k_cu_c110436c_215084cuda3std3__442_GLOBAL__N__b0a8d120_4_k_cu_c110436c_215086ignoreE,@object
	.size		_ZN40_INTERNAL_b0a8d120_4_k_cu_c110436c_215084cuda3std3__442_GLOBAL__N__b0a8d120_4_k_cu_c110436c_215086ignoreE,(_ZN40_INTERNAL_b0a8d120_4_k_cu_c110436c_215084cute7productE - _ZN40_INTERNAL_b0a8d120_4_k_cu_c110436c_215084cuda3std3__442_GLOBAL__N__b0a8d120_4_k_cu_c110436c_215086ignoreE)
_ZN40_INTERNAL_b0a8d120_4_k_cu_c110436c_215084cuda3std3__442_GLOBAL__N__b0a8d120_4_k_cu_c110436c_215086ignoreE:
	.zero		1
	.type		_ZN40_INTERNAL_b0a8d120_4_k_cu_c110436c_215084cute7productE,@object
	.size		_ZN40_INTERNAL_b0a8d120_4_k_cu_c110436c_215084cute7productE,(_ZN40_INTERNAL_b0a8d120_4_k_cu_c110436c_215084cuda3std3__45__cpo3endE - _ZN40_INTERNAL_b0a8d120_4_k_cu_c110436c_215084cute7productE)
_ZN40_INTERNAL_b0a8d120_4_k_cu_c110436c_215084cute7productE:
	.zero		1
	.type		_ZN40_INTERNAL_b0a8d120_4_k_cu_c110436c_215084cuda3std3__45__cpo3endE,@object
	.size		_ZN40_INTERNAL_b0a8d120_4_k_cu_c110436c_215084cuda3std3__45__cpo3endE,(_ZN40_INTERNAL_b0a8d120_4_k_cu_c110436c_215084cuda3std3__419piecewise_constructE - _ZN40_INTERNAL_b0a8d120_4_k_cu_c110436c_215084cuda3std3__45__cpo3endE)
_ZN40_INTERNAL_b0a8d120_4_k_cu_c110436c_215084cuda3std3__45__cpo3endE:
	.zero		1
	.type		_ZN40_INTERNAL_b0a8d120_4_k_cu_c110436c_215084cuda3std3__419piecewise_constructE,@object
	.size		_ZN40_INTERNAL_b0a8d120_4_k_cu_c110436c_215084cuda3std3__419piecewise_constructE,(_ZN40_INTERNAL_b0a8d120_4_k_cu_c110436c_215084cuda3std3__45__cpo4cendE - _ZN40_INTERNAL_b0a8d120_4_k_cu_c110436c_215084cuda3std3__419piecewise_constructE)
_ZN40_INTERNAL_b0a8d120_4_k_cu_c110436c_215084cuda3std3__419piecewise_constructE:
	.zero		1
	.type		_ZN40_INTERNAL_b0a8d120_4_k_cu_c110436c_215084cuda3std3__45__cpo4cendE,@object
	.size		_ZN40_INTERNAL_b0a8d120_4_k_cu_c110436c_215084cuda3std3__45__cpo4cendE,(_ZN40_INTERNAL_b0a8d120_4_k_cu_c110436c_215084cuda3std6ranges3__45__cpo4swapE - _ZN40_INTERNAL_b0a8d120_4_k_cu_c110436c_215084cuda3std3__45__cpo4cendE)
_ZN40_INTERNAL_b0a8d120_4_k_cu_c110436c_215084cuda3std3__45__cpo4cendE:
	.zero		1
	.type		_ZN40_INTERNAL_b0a8d120_4_k_cu_c110436c_215084cuda3std6ranges3__45__cpo4swapE,@object
	.size		_ZN40_INTERNAL_b0a8d120_4_k_cu_c110436c_215084cuda3std6ranges3__45__cpo4swapE,(.L_10 - _ZN40_INTERNAL_b0a8d120_4_k_cu_c110436c_215084cuda3std6ranges3__45__cpo4swapE)
_ZN40_INTERNAL_b0a8d120_4_k_cu_c110436c_215084cuda3std6ranges3__45__cpo4swapE:
	.zero		1
.L_10:


//--------------------- .nv.constant0._ZN7cutlass13device_kernelINS_4gemm6kernel13GemmUniversalIN4cute5tupleIJiiiiEEENS1_10collective13CollectiveMmaINS1_46MainloopSm100TmaUmmaWarpSpecializedBlockScaledILi3ELi2ELi2ENS5_IJNS4_1CILi2EEESB_NSA_ILi1EEEEEEEENS5_IJNSA_ILi128EEESF_NSA_ILi256EEEEEENS5_IJNS_12float_e5m2_tENS_13float_ue8m0_tEEEENS5_IJNS5_IJlSC_lEEENS4_6LayoutINS5_IJNS5_IJNS5_IJNSA_ILi32EEENSA_ILi4EEEEEEiEEESQ_NS5_IJSC_iEEEEEENS5_IJNS5_IJNS5_IJNSA_ILi16EEESO_EEEiEEENS5_IJNS5_IJNSA_ILi0EEESC_EEENSA_ILi512EEEEEENS5_IJSW_iEEEEEEEEEEESK_S13_NS4_8TiledMMAINS4_8MMA_AtomIJNS4_21SM100_MMA_MXF8F6F4_SSISI_SI_fSJ_Li128ELi128ELNS4_4UMMA5MajorE0ELS18_0ELNS17_7ScaleInE0ELS19_0EEEEEENSM_INS5_IJSC_SC_SC_EEENS5_IJSW_SW_SW_EEEEENS5_IJNS4_10UnderscoreES1F_S1F_EEEEENS5_IJNS4_23SM90_TMA_LOAD_MULTICASTES1I_EEENS5_IJNS4_14ComposedLayoutINS4_7SwizzleILi3ELi4ELi3EEENS4_18smem_ptr_flag_bitsILi8EEENSM_INS5_IJNSA_ILi8EEESF_EEENS5_IJSF_SC_EEEEEEENSM_INS5_IJNS5_IJNS5_IJSP_SC_EEENS5_IJSN_SC_EEEEEESC_NS5_IJSO_SB_EEEEEENS5_IJNS5_IJNS5_IJSU_SY_EEESX_EEESW_NS5_IJSC_SY_EEEEEEEEEEEvNS4_8identityES1J_S24_vS25_EENS_8epilogue10collective18CollectiveEpilogueINS27_23Sm100TmaWarpSpecializedILi4ELi2ELi16ELb1ELb0EEEJNS5_IJNSA_ILi64EEESF_SG_EEENS5_IJNSM_IS2C_SC_EENSM_INS5_IJST_SB_EEENS5_IJSC_S2C_EEEEEEEENS_10bfloat16_tESL_S2J_SL_NS27_6fusion15FusionCallbacksIS2B_NS2K_17LinearCombinationIS2J_fS2J_fLNS_15FloatRoundStyleE2EEES2D_S2I_JEEENS4_5SM1004TMEM4LOAD26SM100_TMEM_LOAD_32dp32b16xENS4_13SM90_TMA_LOADENS1K_INS1L_ILi1ELi4ELi3EEENS1N_ILi16EEENSM_INS5_IJS1P_ST_EEENS5_IJST_SC_EEEEEEENS4_39AutoVectorizingCopyWithAssumedAlignmentILi128EEENS4_14SM90_TMA_STOREES30_S32_S32_EEEvvEEEEvNT_6ParamsE --------------------------
	.section	.nv.constant0._ZN7cutlass13device_kernelINS_4gemm6kernel13GemmUniversalIN4cute5tupleIJiiiiEEENS1_10collective13CollectiveMmaINS1_46MainloopSm100TmaUmmaWarpSpecializedBlockScaledILi3ELi2ELi2ENS5_IJNS4_1CILi2EEESB_NSA_ILi1EEEEEEEENS5_IJNSA_ILi128EEESF_NSA_ILi256EEEEEENS5_IJNS_12float_e5m2_tENS_13float_ue8m0_tEEEENS5_IJNS5_IJlSC_lEEENS4_6LayoutINS5_IJNS5_IJNS5_IJNSA_ILi32EEENSA_ILi4EEEEEEiEEESQ_NS5_IJSC_iEEEEEENS5_IJNS5_IJNS5_IJNSA_ILi16EEESO_EEEiEEENS5_IJNS5_IJNSA_ILi0EEESC_EEENSA_ILi512EEEEEENS5_IJSW_iEEEEEEEEEEESK_S13_NS4_8TiledMMAINS4_8MMA_AtomIJNS4_21SM100_MMA_MXF8F6F4_SSISI_SI_fSJ_Li128ELi128ELNS4_4UMMA5MajorE0ELS18_0ELNS17_7ScaleInE0ELS19_0EEEEEENSM_INS5_IJSC_SC_SC_EEENS5_IJSW_SW_SW_EEEEENS5_IJNS4_10UnderscoreES1F_S1F_EEEEENS5_IJNS4_23SM90_TMA_LOAD_MULTICASTES1I_EEENS5_IJNS4_14ComposedLayoutINS4_7SwizzleILi3ELi4ELi3EEENS4_18smem_ptr_flag_bitsILi8EEENSM_INS5_IJNSA_ILi8EEESF_EEENS5_IJSF_SC_EEEEEEENSM_INS5_IJNS5_IJNS5_IJSP_SC_EEENS5_IJSN_SC_EEEEEESC_NS5_IJSO_SB_EEEEEENS5_IJNS5_IJNS5_IJSU_SY_EEESX_EEESW_NS5_IJSC_SY_EEEEEEEEEEEvNS4_8identityES1J_S24_vS25_EENS_8epilogue10collective18CollectiveEpilogueINS27_23Sm100TmaWarpSpecializedILi4ELi2ELi16ELb1ELb0EEEJNS5_IJNSA_ILi64EEESF_SG_EEENS5_IJNSM_IS2C_SC_EENSM_INS5_IJST_SB_EEENS5_IJSC_S2C_EEEEEEEENS_10bfloat16_tESL_S2J_SL_NS27_6fusion15FusionCallbacksIS2B_NS2K_17LinearCombinationIS2J_fS2J_fLNS_15FloatRoundStyleE2EEES2D_S2I_JEEENS4_5SM1004TMEM4LOAD26SM100_TMEM_LOAD_32dp32b16xENS4_13SM90_TMA_LOADENS1K_INS1L_ILi1ELi4ELi3EEENS1N_ILi16EEENSM_INS5_IJS1P_ST_EEENS5_IJST_SC_EEEEEEENS4_39AutoVectorizingCopyWithAssumedAlignmentILi128EEENS4_14SM90_TMA_STOREES30_S32_S32_EEEvvEEEEvNT_6ParamsE,"a",@progbits
	.sectionflags	@""
	.align	4
.nv.constant0._ZN7cutlass13device_kernelINS_4gemm6kernel13GemmUniversalIN4cute5tupleIJiiiiEEENS1_10collective13CollectiveMmaINS1_46MainloopSm100TmaUmmaWarpSpecializedBlockScaledILi3ELi2ELi2ENS5_IJNS4_1CILi2EEESB_NSA_ILi1EEEEEEEENS5_IJNSA_ILi128EEESF_NSA_ILi256EEEEEENS5_IJNS_12float_e5m2_tENS_13float_ue8m0_tEEEENS5_IJNS5_IJlSC_lEEENS4_6LayoutINS5_IJNS5_IJNS5_IJNSA_ILi32EEENSA_ILi4EEEEEEiEEESQ_NS5_IJSC_iEEEEEENS5_IJNS5_IJNS5_IJNSA_ILi16EEESO_EEEiEEENS5_IJNS5_IJNSA_ILi0EEESC_EEENSA_ILi512EEEEEENS5_IJSW_iEEEEEEEEEEESK_S13_NS4_8TiledMMAINS4_8MMA_AtomIJNS4_21SM100_MMA_MXF8F6F4_SSISI_SI_fSJ_Li128ELi128ELNS4_4UMMA5MajorE0ELS18_0ELNS17_7ScaleInE0ELS19_0EEEEEENSM_INS5_IJSC_SC_SC_EEENS5_IJSW_SW_SW_EEEEENS5_IJNS4_10UnderscoreES1F_S1F_EEEEENS5_IJNS4_23SM90_TMA_LOAD_MULTICASTES1I_EEENS5_IJNS4_14ComposedLayoutINS4_7SwizzleILi3ELi4ELi3EEENS4_18smem_ptr_flag_bitsILi8EEENSM_INS5_IJNSA_ILi8EEESF_EEENS5_IJSF_SC_EEEEEEENSM_INS5_IJNS5_IJNS5_IJSP_SC_EEENS5_IJSN_SC_EEEEEESC_NS5_IJSO_SB_EEEEEENS5_IJNS5_IJNS5_IJSU_SY_EEESX_EEESW_NS5_IJSC_SY_EEEEEEEEEEEvNS4_8identityES1J_S24_vS25_EENS_8epilogue10collective18CollectiveEpilogueINS27_23Sm100TmaWarpSpecializedILi4ELi2ELi16ELb1ELb0EEEJNS5_IJNSA_ILi64EEESF_SG_EEENS5_IJNSM_IS2C_SC_EENSM_INS5_IJST_SB_EEENS5_IJSC_S2C_EEEEEEEENS_10bfloat16_tESL_S2J_SL_NS27_6fusion15FusionCallbacksIS2B_NS2K_17LinearCombinationIS2J_fS2J_fLNS_15FloatRoundStyleE2EEES2D_S2I_JEEENS4_5SM1004TMEM4LOAD26SM100_TMEM_LOAD_32dp32b16xENS4_13SM90_TMA_LOADENS1K_INS1L_ILi1ELi4ELi3EEENS1N_ILi16EEENSM_INS5_IJS1P_ST_EEENS5_IJST_SC_EEEEEEENS4_39AutoVectorizingCopyWithAssumedAlignmentILi128EEENS4_14SM90_TMA_STOREES30_S32_S32_EEEvvEEEEvNT_6ParamsE:
	.zero		3968


//--------------------- SYMBOLS --------------------------

	.type		.nv.reservedSmem.offset0,@object
	.size		.nv.reservedSmem.offset0,0x4
	.type		.nv.reservedSmem.cap,@object
	.size		.nv.reservedSmem.cap,0x4
	.type		__assertfail,@function
